def matmul_kernel(
    a_ptr,
    b_ptr,
    c_ptr,
    M,
    N,
    K,
    stride_am,
    stride_ak,
    stride_bk,
    stride_bn,
    stride_cm,
    stride_cn,
    BLOCK_M: tl.constexpr,
    BLOCK_N: tl.constexpr,
    BLOCK_K: tl.constexpr,
    GROUP_M: tl.constexpr,
):
    pid = tl.program_id(axis=0)
    num_pid_m = tl.cdiv(M, BLOCK_M)
    num_pid_n = tl.cdiv(N, BLOCK_N)
    num_pid_in_group = GROUP_M * num_pid_n
    group_id = pid // num_pid_in_group
    first_pid_m = group_id * GROUP_M
    group_size_m = min(num_pid_m - first_pid_m, GROUP_M)
    pid_m = first_pid_m + ((pid % num_pid_in_group) % group_size_m)
    pid_n = (pid % num_pid_in_group) // group_size_m

    offs_am = (pid_m * BLOCK_M + tl.arange(0, BLOCK_M)) % M
    offs_bn = (pid_n * BLOCK_N + tl.arange(0, BLOCK_N)) % N
    offs_k = tl.arange(0, BLOCK_K)
    a_ptrs = a_ptr + offs_am[:, None] * stride_am + offs_k[None, :] * stride_ak
    b_ptrs = b_ptr + offs_k[:, None] * stride_bk + offs_bn[None, :] * stride_bn

    acc = tl.zeros((BLOCK_M, BLOCK_N), dtype=tl.float32)
    for kk in range(0, tl.cdiv(K, BLOCK_K)):
        a = tl.load(a_ptrs, mask=offs_k[None, :] < K - kk * BLOCK_K, other=0.0)
        b = tl.load(b_ptrs, mask=offs_k[:, None] < K - kk * BLOCK_K, other=0.0)
        acc = tl.dot(a, b, acc)
        a_ptrs += BLOCK_K * stride_ak
        b_ptrs += BLOCK_K * stride_bk

    c = acc.to(c_ptr.dtype.element_ty)
    offs_cm = pid_m * BLOCK_M + tl.arange(0, BLOCK_M)
    offs_cn = pid_n * BLOCK_N + tl.arange(0, BLOCK_N)
    c_ptrs = c_ptr + offs_cm[:, None] * stride_cm + offs_cn[None, :] * stride_cn
    mask = (offs_cm[:, None] < M) & (offs_cn[None, :] < N)
    tl.store(c_ptrs, c, mask=mask)

# config = {"BLOCK_K": 64, "BLOCK_M": 256, "BLOCK_N": 64, "GROUP_M": 8, "arch": "sm_100", "dtype": "fp32", "num_ctas": 1, "num_stages": 4, "num_warps": 4}
# arch = sm_100


// ===== COMPILED SASS (sm_100a) =====

	.target	sm_100a

	.elftype	@"ET_EXEC"


//--------------------- .note.nv.tkinfo           --------------------------
	.section	.note.nv.tkinfo,"",@"SHT_NOTE"
	.sectionflags	@"SHF_NOTE_NV_TKINFO"
	.tkinfo
        /*0018*/ 	.word	0x00000081
        /*0030*/ 	.string	""
        /*0030*/ 	.string	"ptxas-blackwell"
        /*0030*/ 	.string	"Cuda compilation tools, release 12.9, V12.9.86"
        /*0030*/ 	.string	"Build cuda_12.9.r12.9/compiler.36037853_0"
        /*0030*/ 	.string	"-v  -suppress-debug-info  -lineinfo  -arch sm_100a "



//--------------------- .note.nv.cuver            --------------------------
	.section	.note.nv.cuver,"",@"SHT_NOTE"
	.sectionflags	@"SHF_NOTE_NV_CUVER"
        /*0018*/ 	.short	0x0001
        /*001a*/ 	.short	0x0064
        /*001c*/ 	.short	0x0001
        /*001e*/ 	.short	0x0000
        /*0020*/ 	.short	0x0001
        /*0022*/ 	.short	0x0000


//--------------------- .nv.info                  --------------------------
	.section	.nv.info,"",@"SHT_CUDA_INFO"
	.align	4


	//----- nvinfo : EIATTR_REGCOUNT
	.align		4
        /*0000*/ 	.byte	0x04, 0x2f
        /*0002*/ 	.short	(.L_4 - .L_3)
	.align		4
.L_3:
        /*0004*/ 	.word	index@(matmul_kernel)
        /*0008*/ 	.word	0x000000ff


	//----- nvinfo : EIATTR_FRAME_SIZE
	.align		4
.L_4:
        /*000c*/ 	.byte	0x04, 0x11
        /*000e*/ 	.short	(.L_6 - .L_5)
	.align		4
.L_5:
        /*0010*/ 	.word	index@($__internal_2_$__cuda_sm10x_tcgen05_guardrail_trap_unallocated_columns_being_dealloced)
        /*0014*/ 	.word	0x00000598


	//----- nvinfo : EIATTR_FRAME_SIZE
	.align		4
.L_6:
        /*0018*/ 	.byte	0x04, 0x11
        /*001a*/ 	.short	(.L_8 - .L_7)
	.align		4
.L_7:
        /*001c*/ 	.word	index@($__internal_1_$__cuda_sm10x_tcgen05_guardrail_trap_phase_invalid_during_alloc)
        /*0020*/ 	.word	0x00000598


	//----- nvinfo : EIATTR_FRAME_SIZE
	.align		4
.L_8:
        /*0024*/ 	.byte	0x04, 0x11
        /*0026*/ 	.short	(.L_10 - .L_9)
	.align		4
.L_9:
        /*0028*/ 	.word	index@($__internal_0_$__cuda_sm10x_tcgen05_guardrail_trap_col_being_dealloced_not_returned_by_alloc)
        /*002c*/ 	.word	0x00000598


	//----- nvinfo : EIATTR_FRAME_SIZE
	.align		4
.L_10:
        /*0030*/ 	.byte	0x04, 0x11
        /*0032*/ 	.short	(.L_12 - .L_11)
	.align		4
.L_11:
        /*0034*/ 	.word	index@(matmul_kernel)
        /*0038*/ 	.word	0x00000598


	//----- nvinfo : EIATTR_MIN_STACK_SIZE
	.align		4
.L_12:
        /*003c*/ 	.byte	0x04, 0x12
        /*003e*/ 	.short	(.L_14 - .L_13)
	.align		4
.L_13:
        /*0040*/ 	.word	index@(matmul_kernel)
        /*0044*/ 	.word	0x00000598
.L_14:


//--------------------- .nv.info.matmul_kernel    --------------------------
	.section	.nv.info.matmul_kernel,"",@"SHT_CUDA_INFO"
	.sectionflags	@""
	.align	4


	//----- nvinfo : EIATTR_CUDA_API_VERSION
	.align		4
        /*0000*/ 	.byte	0x04, 0x37
        /*0002*/ 	.short	(.L_16 - .L_15)
.L_15:
        /*0004*/ 	.word	0x00000081


	//----- nvinfo : EIATTR_KPARAM_INFO
	.align		4
.L_16:
        /*0008*/ 	.byte	0x04, 0x17
        /*000a*/ 	.short	(.L_18 - .L_17)
.L_17:
        /*000c*/ 	.word	0x00000000
        /*0010*/ 	.short	0x000d
        /*0012*/ 	.short	0x0048
        /*0014*/ 	.byte	0x00, 0xf4, 0x21, 0x00


	//----- nvinfo : EIATTR_KPARAM_INFO
	.align		4
.L_18:
        /*0018*/ 	.byte	0x04, 0x17
        /*001a*/ 	.short	(.L_20 - .L_19)
.L_19:
        /*001c*/ 	.word	0x00000000
        /*0020*/ 	.short	0x000c
        /*0022*/ 	.short	0x0040
        /*0024*/ 	.byte	0x00, 0xf4, 0x21, 0x00


	//----- nvinfo : EIATTR_KPARAM_INFO
	.align		4
.L_20:
        /*0028*/ 	.byte	0x04, 0x17
        /*002a*/ 	.short	(.L_22 - .L_21)
.L_21:
        /*002c*/ 	.word	0x00000000
        /*0030*/ 	.short	0x000b
        /*0032*/ 	.short	0x0038
        /*0034*/ 	.byte	0x00, 0xf0, 0x11, 0x00


	//----- nvinfo : EIATTR_KPARAM_INFO
	.align		4
.L_22:
        /*0038*/ 	.byte	0x04, 0x17
        /*003a*/ 	.short	(.L_24 - .L_23)
.L_23:
        /*003c*/ 	.word	0x00000000
        /*0040*/ 	.short	0x000a
        /*0042*/ 	.short	0x0034
        /*0044*/ 	.byte	0x00, 0xf0, 0x11, 0x00


	//----- nvinfo : EIATTR_KPARAM_INFO
	.align		4
.L_24:
        /*0048*/ 	.byte	0x04, 0x17
        /*004a*/ 	.short	(.L_26 - .L_25)
.L_25:
        /*004c*/ 	.word	0x00000000
        /*0050*/ 	.short	0x0009
        /*0052*/ 	.short	0x0030
        /*0054*/ 	.byte	0x00, 0xf0, 0x11, 0x00


	//----- nvinfo : EIATTR_KPARAM_INFO
	.align		4
.L_26:
        /*0058*/ 	.byte	0x04, 0x17
        /*005a*/ 	.short	(.L_28 - .L_27)
.L_27:
        /*005c*/ 	.word	0x00000000
        /*0060*/ 	.short	0x0008
        /*0062*/ 	.short	0x002c
        /*0064*/ 	.byte	0x00, 0xf0, 0x11, 0x00


	//----- nvinfo : EIATTR_KPARAM_INFO
	.align		4
.L_28:
        /*0068*/ 	.byte	0x04, 0x17
        /*006a*/ 	.short	(.L_30 - .L_29)
.L_29:
        /*006c*/ 	.word	0x00000000
        /*0070*/ 	.short	0x0007
        /*0072*/ 	.short	0x0028
        /*0074*/ 	.byte	0x00, 0xf0, 0x11, 0x00


	//----- nvinfo : EIATTR_KPARAM_INFO
	.align		4
.L_30:
        /*0078*/ 	.byte	0x04, 0x17
        /*007a*/ 	.short	(.L_32 - .L_31)
.L_31:
        /*007c*/ 	.word	0x00000000
        /*0080*/ 	.short	0x0006
        /*0082*/ 	.short	0x0024
        /*0084*/ 	.byte	0x00, 0xf0, 0x11, 0x00


	//----- nvinfo : EIATTR_KPARAM_INFO
	.align		4
.L_32:
        /*0088*/ 	.byte	0x04, 0x17
        /*008a*/ 	.short	(.L_34 - .L_33)
.L_33:
        /*008c*/ 	.word	0x00000000
        /*0090*/ 	.short	0x0005
        /*0092*/ 	.short	0x0020
        /*0094*/ 	.byte	0x00, 0xf0, 0x11, 0x00


	//----- nvinfo : EIATTR_KPARAM_INFO
	.align		4
.L_34:
        /*0098*/ 	.byte	0x04, 0x17
        /*009a*/ 	.short	(.L_36 - .L_35)
.L_35:
        /*009c*/ 	.word	0x00000000
        /*00a0*/ 	.short	0x0004
        /*00a2*/ 	.short	0x001c
        /*00a4*/ 	.byte	0x00, 0xf0, 0x11, 0x00


	//----- nvinfo : EIATTR_KPARAM_INFO
	.align		4
.L_36:
        /*00a8*/ 	.byte	0x04, 0x17
        /*00aa*/ 	.short	(.L_38 - .L_37)
.L_37:
        /*00ac*/ 	.word	0x00000000
        /*00b0*/ 	.short	0x0003
        /*00b2*/ 	.short	0x0018
        /*00b4*/ 	.byte	0x00, 0xf0, 0x11, 0x00


	//----- nvinfo : EIATTR_KPARAM_INFO
	.align		4
.L_38:
        /*00b8*/ 	.byte	0x04, 0x17
        /*00ba*/ 	.short	(.L_40 - .L_39)
.L_39:
        /*00bc*/ 	.word	0x00000000
        /*00c0*/ 	.short	0x0002
        /*00c2*/ 	.short	0x0010
        /*00c4*/ 	.byte	0x00, 0xf4, 0x21, 0x00


	//----- nvinfo : EIATTR_KPARAM_INFO
	.align		4
.L_40:
        /*00c8*/ 	.byte	0x04, 0x17
        /*00ca*/ 	.short	(.L_42 - .L_41)
.L_41:
        /*00cc*/ 	.word	0x00000000
        /*00d0*/ 	.short	0x0001
        /*00d2*/ 	.short	0x0008
        /*00d4*/ 	.byte	0x00, 0xf4, 0x21, 0x00


	//----- nvinfo : EIATTR_KPARAM_INFO
	.align		4
.L_42:
        /*00d8*/ 	.byte	0x04, 0x17
        /*00da*/ 	.short	(.L_44 - .L_43)
.L_43:
        /*00dc*/ 	.word	0x00000000
        /*00e0*/ 	.short	0x0000
        /*00e2*/ 	.short	0x0000
        /*00e4*/ 	.byte	0x00, 0xf4, 0x21, 0x00


	//----- nvinfo : EIATTR_AT_ENTRY_FRAGMENTS
	.align		4
.L_44:
        /*00e8*/ 	.byte	0x04, 0x4f
        /*00ea*/ 	.short	(.L_46 - .L_45)


	//   ....[0]....
.L_45:
        /*00ec*/ 	.word	0x00000004


	//----- nvinfo : EIATTR_RESERVED_SMEM_USED
	.align		4
.L_46:
        /*00f0*/ 	.byte	0x01, 0x41
	.zero		2


	//----- nvinfo : EIATTR_SPARSE_MMA_MASK
	.align		4
        /*00f4*/ 	.byte	0x03, 0x50
        /*00f6*/ 	.short	0x0000


	//----- nvinfo : EIATTR_TCGEN05_1CTA_USED
	.align		4
        /*00f8*/ 	.byte	0x01, 0x51
	.zero		2


	//----- nvinfo : EIATTR_MAXREG_COUNT
	.align		4
        /*00fc*/ 	.byte	0x03, 0x1b
        /*00fe*/ 	.short	0x00ff


	//----- nvinfo : EIATTR_NUM_BARRIERS
	.align		4
        /*0100*/ 	.byte	0x02, 0x4c
        /*0102*/ 	.byte	0x01
	.zero		1


	//----- nvinfo : EIATTR_ANNOTATIONS
	.align		4
        /*0104*/ 	.byte	0x04, 0x55
        /*0106*/ 	.short	(.L_48 - .L_47)


	//   ....[0]....
.L_47:
        /*0108*/ 	.word	0x00000001
        /*010c*/ 	.byte	0x10, 0x0a, 0x00, 0x00, 0x01, 0x00, 0x00, 0x00, 0x50, 0x0a, 0x00, 0x00, 0x01, 0x00, 0x00, 0x00
        /* <DEDUP_REMOVED lines=656> */
        /*2a1c*/ 	.byte	0xa0, 0x98, 0x01, 0x00, 0x01, 0x00, 0x00, 0x00, 0xb0, 0x98, 0x01, 0x00


	//----- nvinfo : EIATTR_INT_WARP_WIDE_INSTR_OFFSETS
	.align		4
.L_48:
        /*2a28*/ 	.byte	0x04, 0x31
        /*2a2a*/ 	.short	(.L_50 - .L_49)


	//   ....[0]....
.L_49:
        /*2a2c*/ 	.word	0x00002cb0


	//   ....[1]....
        /*2a30*/ 	.word	0x00002d00


	//   ....[2]....
        /*2a34*/ 	.word	0x00002dd0


	//   ....[3]....
        /*2a38*/ 	.word	0x0001bf20


	//   ....[4]....
        /*2a3c*/ 	.word	0x0001bf70


	//----- nvinfo : EIATTR_COOP_GROUP_MASK_REGIDS
	.align		4
.L_50:
        /*2a40*/ 	.byte	0x04, 0x29
        /*2a42*/ 	.short	(.L_52 - .L_51)


	//   ....[0]....
.L_51:
        /*2a44*/ 	.word	0xffffffff


	//   ....[1]....
        /*2a48*/ 	.word	0xffffffff


	//   ....[2]....
        /*2a4c*/ 	.word	0xffffffff


	//   ....[3]....
        /*2a50*/ 	.word	0xffffffff


	//----- nvinfo : EIATTR_COOP_GROUP_INSTR_OFFSETS
	.align		4
.L_52:
        /*2a54*/ 	.byte	0x04, 0x28
        /*2a56*/ 	.short	(.L_54 - .L_53)


	//   ....[0]....
.L_53:
        /*2a58*/ 	.word	0x00000070


	//   ....[1]....
        /*2a5c*/ 	.word	0x00000330


	//   ....[2]....
        /*2a60*/ 	.word	0x0001bdb0


	//   ....[3]....
        /*2a64*/ 	.word	0x0001c020


	//----- nvinfo : EIATTR_VRC_CTA_INIT_COUNT
	.align		4
.L_54:
        /*2a68*/ 	.byte	0x02, 0x4a
        /*2a6a*/ 	.byte	0x80
	.zero		1


	//----- nvinfo : EIATTR_MBARRIER_INSTR_OFFSETS
	.align		4
        /*2a6c*/ 	.byte	0x04, 0x39
        /*2a6e*/ 	.short	(.L_56 - .L_55)


	//   ....[0]....
.L_55:
        /*2a70*/ 	.word	0x00002e70
        /*2a74*/ 	.word	0x000000ff
        /*2a78*/ 	.word	0x00000000
        /*2a7c*/ 	.short	0x0100
        /*2a7e*/ 	.byte	0x04
	.zero		1


	//   ....[1]....
        /*2a80*/ 	.word	0x00002ed0
        /*2a84*/ 	.word	0x000000ff
        /*2a88*/ 	.word	0x00040008
        /*2a8c*/ 	.short	0x0100
        /*2a8e*/ 	.byte	0x09
	.zero		1


	//   ....[2]....
        /*2a90*/ 	.word	0x00012920
        /*2a94*/ 	.word	0x000000ff
        /*2a98*/ 	.word	0x00000000
        /*2a9c*/ 	.short	0x010a
        /*2a9e*/ 	.byte	0x04
	.zero		1


	//   ....[3]....
        /*2aa0*/ 	.word	0x00019860
        /*2aa4*/ 	.word	0x000000ff
        /*2aa8*/ 	.word	0x00000000
        /*2aac*/ 	.short	0x010a
        /*2aae*/ 	.byte	0x04
	.zero		1


	//   ....[4]....
        /*2ab0*/ 	.word	0x000198d0
        /*2ab4*/ 	.word	0x000000ff
        /*2ab8*/ 	.word	0x00040000
        /*2abc*/ 	.short	0x0108
        /*2abe*/ 	.byte	0x09
	.zero		1


	//   ....[5]....
        /*2ac0*/ 	.word	0x00019900
        /*2ac4*/ 	.word	0x000000ff
        /*2ac8*/ 	.word	0x00040008
        /*2acc*/ 	.short	0x0108
        /*2ace*/ 	.byte	0x09
	.zero		1


	//   ....[6]....
        /*2ad0*/ 	.word	0x0001c040
        /*2ad4*/ 	.word	0x000000ff
        /*2ad8*/ 	.word	0x00000000
        /*2adc*/ 	.short	0x010a
        /*2ade*/ 	.byte	0x04
	.zero		1


	//   ....[7]....
        /*2ae0*/ 	.word	0x0001c070
        /*2ae4*/ 	.word	0x000000ff
        /*2ae8*/ 	.word	0x00000000
        /*2aec*/ 	.short	0x010a
        /*2aee*/ 	.byte	0x04
	.zero		1


	//----- nvinfo : EIATTR_NUM_MBARRIERS
	.align		4
.L_56:
        /*2af0*/ 	.byte	0x03, 0x38
        /*2af2*/ 	.short	0x0002


	//----- nvinfo : EIATTR_EXIT_INSTR_OFFSETS
	.align		4
        /*2af4*/ 	.byte	0x04, 0x1c
        /*2af6*/ 	.short	(.L_58 - .L_57)


	//   ....[0]....
.L_57:
        /*2af8*/ 	.word	0x0001c030


	//----- nvinfo : EIATTR_REQNTID
	.align		4
.L_58:
        /*2afc*/ 	.byte	0x04, 0x10
        /*2afe*/ 	.short	(.L_60 - .L_59)
.L_59:
        /*2b00*/ 	.word	0x00000080
        /*2b04*/ 	.word	0x00000001
        /*2b08*/ 	.word	0x00000001


	//----- nvinfo : EIATTR_CRS_STACK_SIZE
	.align		4
.L_60:
        /*2b0c*/ 	.byte	0x04, 0x1e
        /*2b0e*/ 	.short	(.L_62 - .L_61)
.L_61:
        /*2b10*/ 	.word	0x00000000


	//----- nvinfo : EIATTR_CBANK_PARAM_SIZE
	.align		4
.L_62:
        /*2b14*/ 	.byte	0x03, 0x19
        /*2b16*/ 	.short	0x0050


	//----- nvinfo : EIATTR_PARAM_CBANK
	.align		4
        /*2b18*/ 	.byte	0x04, 0x0a
        /*2b1a*/ 	.short	(.L_64 - .L_63)
	.align		4
.L_63:
        /*2b1c*/ 	.word	index@(.nv.constant0.matmul_kernel)
        /*2b20*/ 	.short	0x0380
        /*2b22*/ 	.short	0x0050


	//----- nvinfo : EIATTR_SW_WAR
	.align		4
.L_64:
        /*2b24*/ 	.byte	0x04, 0x36
        /*2b26*/ 	.short	(.L_66 - .L_65)
.L_65:
        /*2b28*/ 	.word	0x00000008
.L_66:


//--------------------- .nv.compat                --------------------------
	.section	.nv.compat,"",@"SHT_CUDA_COMPAT_INFO"
	.align	4
        /*0000*/ 	.byte	0x02, 0x02, 0x02, 0x00, 0x02, 0x05, 0x05, 0x00, 0x02, 0x03, 0x00, 0x00, 0x02, 0x06, 0x01, 0x00


//--------------------- .nv.callgraph             --------------------------
	.section	.nv.callgraph,"",@"SHT_CUDA_CALLGRAPH"
	.align	4
	.sectionentsize	8
	.align		4
        /*0000*/ 	.word	0x00000000
	.align		4
        /*0004*/ 	.word	0xffffffff
	.align		4
        /*0008*/ 	.word	0x00000000
	.align		4
        /*000c*/ 	.word	0xfffffffe
	.align		4
        /*0010*/ 	.word	0x00000000
	.align		4
        /*0014*/ 	.word	0xfffffffd
	.align		4
        /*0018*/ 	.word	0x00000000
	.align		4
        /*001c*/ 	.word	0xfffffffc


//--------------------- .text.matmul_kernel       --------------------------
	.section	.text.matmul_kernel,"ax",@progbits
	.align	128
        .global         matmul_kernel
        .type           matmul_kernel,@function
        .size           matmul_kernel,(.L_x_21 - matmul_kernel)
        .other          matmul_kernel,@"STO_CUDA_ENTRY STV_DEFAULT"
matmul_kernel:
.text.matmul_kernel:
[----:B------:R-:W1:Y:S01]  /*0000*/  LDC R1, c[0x0][0x37c] ;  /* 0x0000df00ff017b82 */ /* 0x000e620000000800 */
[----:B------:R-:W2:Y:S01]  /*0010*/  S2R R0, SR_TID.X ;  /* 0x0000000000007919 */ /* 0x000ea20000002100 */
[----:B-1----:R-:W-:Y:S01]  /*0020*/  VIADD R1, R1, 0xfffffa68 ;  /* 0xfffffa6801017836 */ /* 0x002fe20000000000 */
[----:B--2---:R-:W-:-:S13]  /*0030*/  ISETP.GE.U32.AND P0, PT, R0, 0x20, PT ;  /* 0x000000200000780c */ /* 0x004fda0003f06070 */
[----:B------:R-:W-:Y:S02]  /*0040*/  VOTEU.ANY UP0, P0 ;  /* 0x0000000000ff7886 */ /* 0x000fe40000000100 */
[----:B------:R-:W-:Y:S05]  /*0050*/  BRA.U UP0, `(.L_x_0) ;  /* 0x0000000100b87547 */ /* 0x000fea000b800000 */
[----:B------:R-:W1:Y:S01]  /*0060*/  S2UR UR6, SR_CgaCtaId ;  /* 0x00000000000679c3 */ /* 0x000e620000008800 */
[----:B------:R-:W-:Y:S01]  /*0070*/  NOP ;  /* 0x0000000000007918 */ /* 0x000fe20000000000 */
[----:B------:R-:W-:Y:S02]  /*0080*/  UMOV UR4, 0x40 ;  /* 0x0000004000047882 */ /* 0x000fe40000000000 */
[----:B-1----:R-:W-:-:S09]  /*0090*/  ULEA UR4, UR6, UR4, 0x18 ;  /* 0x0000000406047291 */ /* 0x002fd2000f8ec0ff */
[----:B------:R-:W1:Y:S01]  /*00a0*/  LDS.U8 R0, [UR4] ;  /* 0x00000004ff007984 */ /* 0x000e620008000000 */
[----:B------:R-:W-:Y:S02]  /*00b0*/  UMOV UR4, 0x400 ;  /* 0x0000040000047882 */ /* 0x000fe40000000000 */
[----:B------:R-:W-:Y:S01]  /*00c0*/  ULEA UR4, UR6, UR4, 0x18 ;  /* 0x0000000406047291 */ /* 0x000fe2000f8ec0ff */
[----:B-1----:R-:W-:-:S13]  /*00d0*/  ISETP.NE.AND P0, PT, R0, RZ, PT ;  /* 0x000000ff0000720c */ /* 0x002fda0003f05270 */
[----:B------:R-:W-:Y:S05]  /*00e0*/  @P0 BRA `(.L_x_1) ;  /* 0x00000000007c0947 */ /* 0x000fea0003800000 */
[----:B------:R-:W-:-:S13]  /*00f0*/  ELECT P0, URZ, PT ;  /* 0x0000000000ff782f */ /* 0x000fda0003800000 */
[----:B------:R-:W-:Y:S05]  /*0100*/  @!P0 BRA `(.L_x_2) ;  /* 0x0000000000848947 */ /* 0x000fea0003800000 */
[----:B------:R-:W-:Y:S01]  /*0110*/  UMOV UR5, 0x8 ;  /* 0x0000000800057882 */ /* 0x000fe20000000000 */
[----:B------:R-:W-:Y:S02]  /*0120*/  IMAD.MOV.U32 R4, RZ, RZ, 0x1 ;  /* 0x00000001ff047424 */ /* 0x000fe400078e00ff */
[----:B------:R-:W-:Y:S02]  /*0130*/  IMAD.MOV.U32 R5, RZ, RZ, 0xff ;  /* 0x000000ffff057424 */ /* 0x000fe400078e00ff */
[----:B------:R-:W-:Y:S04]  /*0140*/  DEPBAR.LE SB1, 0x36 ;  /* 0x00009d800000791a */ /* 0x000fe80000000000 */
[----:B------:R-:W1:Y:S02]  /*0150*/  UTCATOMSWS.FIND_AND_SET.ALIGN UP1, UR5, UR5 ;  /* 0x00000005000575e3 */ /* 0x000e640008020800 */
[----:B-1----:R-:W-:-:S04]  /*0160*/  PLOP3.LUT P0, PT, PT, PT, UP1, 0x80, 0x8 ;  /* 0x000000000008781c */ /* 0x002fc80003f0f018 */
[----:B------:R-:W-:-:S04]  /*0170*/  SEL R0, RZ, 0xffffffff, !P0 ;  /* 0xffffffffff007807 */ /* 0x000fc80004000000 */
[----:B------:R-:W-:Y:S01]  /*0180*/  ISETP.NE.AND P0, PT, R0, RZ, PT ;  /* 0x000000ff0000720c */ /* 0x000fe20003f05270 */
[----:B------:R-:W-:-:S12]  /*0190*/  IMAD.U32 R0, RZ, RZ, UR5 ;  /* 0x00000005ff007e24 */ /* 0x000fd8000f8e00ff */
[----:B------:R-:W-:Y:S05]  /*01a0*/  @P0 BRA `(.L_x_3) ;  /* 0x0000000000240947 */ /* 0x000fea0003800000 */
.L_x_4:
[----:B------:R-:W-:Y:S05]  /*01b0*/  NANOSLEEP 0x64 ;  /* 0x000000640000795d */ /* 0x000fea0003800000 */
[----:B------:R-:W-:-:S05]  /*01c0*/  UMOV UR5, 0x8 ;  /* 0x0000000800057882 */ /* 0x000fca0000000000 */
[----:B------:R-:W-:Y:S04]  /*01d0*/  DEPBAR.LE SB1, 0x36 ;  /* 0x00009d800000791a */ /* 0x000fe80000000000 */
[----:B------:R-:W1:Y:S02]  /*01e0*/  UTCATOMSWS.FIND_AND_SET.ALIGN UP1, UR5, UR5 ;  /* 0x00000005000575e3 */ /* 0x000e640008020800 */
[----:B-1----:R-:W-:-:S04]  /*01f0*/  PLOP3.LUT P0, PT, PT, PT, UP1, 0x80, 0x8 ;  /* 0x000000000008781c */ /* 0x002fc80003f0f018 */
[----:B------:R-:W-:-:S04]  /*0200*/  SEL R0, RZ, 0xffffffff, !P0 ;  /* 0xffffffffff007807 */ /* 0x000fc80004000000 */
[----:B------:R-:W-:Y:S01]  /*0210*/  ISETP.NE.AND P0, PT, R0, RZ, PT ;  /* 0x000000ff0000720c */ /* 0x000fe20003f05270 */
[----:B------:R-:W-:-:S12]  /*0220*/  IMAD.U32 R0, RZ, RZ, UR5 ;  /* 0x00000005ff007e24 */ /* 0x000fd8000f8e00ff */
[----:B------:R-:W-:Y:S05]  /*0230*/  @!P0 BRA `(.L_x_4) ;  /* 0xfffffffc00dc8947 */ /* 0x000fea000383ffff */
.L_x_3:
[C---:B------:R-:W-:Y:S01]  /*0240*/  VIADD R3, R0.reuse, 0x10 ;  /* 0x0000001000037836 */ /* 0x040fe20000000000 */
[----:B------:R-:W-:Y:S01]  /*0250*/  UMOV UR5, 0x50 ;  /* 0x0000005000057882 */ /* 0x000fe20000000000 */
[----:B------:R-:W-:Y:S01]  /*0260*/  SHF.L.U32 R2, R5, R0, RZ ;  /* 0x0000000005027219 */ /* 0x000fe200000006ff */
[----:B------:R-:W-:Y:S01]  /*0270*/  ULEA UR5, UR6, UR5, 0x18 ;  /* 0x0000000506057291 */ /* 0x000fe2000f8ec0ff */
[----:B------:R-:W-:Y:S01]  /*0280*/  IMAD.SHL.U32 R0, R0, 0x20, RZ ;  /* 0x0000002000007824 */ /* 0x000fe200078e00ff */
[----:B------:R-:W-:-:S04]  /*0290*/  SHF.L.U32 R3, R4, R3, RZ ;  /* 0x0000000304037219 */ /* 0x000fc800000006ff */
[----:B------:R-:W-:-:S05]  /*02a0*/  LOP3.LUT R2, R3, R2, RZ, 0xfc, !PT ;  /* 0x0000000203027212 */ /* 0x000fca00078efcff */
[----:B------:R1:W-:Y:S04]  /*02b0*/  ATOMS.OR RZ, [UR5], R2 ;  /* 0x00000002ffff798c */ /* 0x0003e8000b000005 */
[----:B------:R1:W-:Y:S01]  /*02c0*/  STS [UR4], R0 ;  /* 0x00000000ff007988 */ /* 0x0003e20008000804 */
[----:B------:R-:W-:Y:S05]  /*02d0*/  BRA `(.L_x_2) ;  /* 0x0000000000107947 */ /* 0x000fea0003800000 */
.L_x_1:
[----:B------:R-:W-:Y:S02]  /*02e0*/  MOV R0, 0xffffffff ;  /* 0xffffffff00007802 */ /* 0x000fe40000000f00 */
[----:B------:R-:W-:-:S03]  /*02f0*/  MOV R2, 0x320 ;  /* 0x0000032000027802 */ /* 0x000fc60000000f00 */
[----:B------:R1:W-:Y:S04]  /*0300*/  STS [UR4], R0 ;  /* 0x00000000ff007988 */ /* 0x0003e80008000804 */
[----:B-1----:R-:W-:Y:S05]  /*0310*/  CALL.REL.NOINC `($__internal_1_$__cuda_sm10x_tcgen05_guardrail_trap_phase_invalid_during_alloc) ;  /* 0x000001bc006c7944 */ /* 0x002fea0003c00000 */
.L_x_2:
[----:B------:R-:W-:Y:S05]  /*0320*/  WARPSYNC.ALL ;  /* 0x0000000000007948 */ /* 0x000fea0003800000 */
[----:B------:R-:W-:Y:S01]  /*0330*/  NOP ;  /* 0x0000000000007918 */ /* 0x000fe20000000000 */
.L_x_0:
[----:B------:R-:W2:Y:S01]  /*0340*/  LDC.64 R4, c[0x0][0x398] ;  /* 0x0000e600ff047b82 */ /* 0x000ea20000000a00 */
[----:B------:R-:W3:Y:S01]  /*0350*/  S2R R7, SR_CTAID.X ;  /* 0x0000000000077919 */ /* 0x000ee20000002500 */
[----:B------:R-:W4:Y:S01]  /*0360*/  LDCU.64 UR6, c[0x0][0x3a8] ;  /* 0x00007500ff0677ac */ /* 0x000f220008000a00 */
[----:B------:R-:W5:Y:S01]  /*0370*/  S2R R36, SR_TID.X ;  /* 0x0000000000247919 */ /* 0x000f620000002100 */
[----:B------:R-:W1:Y:S04]  /*0380*/  LDCU.128 UR12, c[0x0][0x380] ;  /* 0x00007000ff0c77ac */ /* 0x000e680008000c00 */
[----:B------:R-:W1:Y:S01]  /*0390*/  S2UR UR5, SR_CgaCtaId ;  /* 0x00000000000579c3 */ /* 0x000e620000008800 */
[----:B------:R-:W1:Y:S01]  /*03a0*/  LDCU UR16, c[0x0][0x3b0] ;  /* 0x00007600ff1077ac */ /* 0x000e620008000800 */
[----:B------:R-:W-:Y:S01]  /*03b0*/  UMOV UR9, 0x400 ;  /* 0x0000040000097882 */ /* 0x000fe20000000000 */
[----:B------:R-:W1:Y:S05]  /*03c0*/  LDCU UR11, c[0x0][0x3a4] ;  /* 0x00007480ff0b77ac */ /* 0x000e6a0008000800 */
[----:B------:R-:W4:Y:S01]  /*03d0*/  LDC R135, c[0x0][0x3a0] ;  /* 0x0000e800ff877b82 */ /* 0x000f220000000800 */
[----:B------:R-:W1:Y:S02]  /*03e0*/  LDCU.64 UR28, c[0x0][0x358] ;  /* 0x00006b00ff1c77ac */ /* 0x000e640008000a00 */
[----:B-12---:R-:W-:-:S05]  /*03f0*/  VIADD R0, R5, 0x3f ;  /* 0x0000003f05007836 */ /* 0x006fca0000000000 */
[----:B------:R-:W-:Y:S01]  /*0400*/  SHF.R.S32.HI R3, RZ, 0x1f, R0 ;  /* 0x0000001fff037819 */ /* 0x000fe20000011400 */
[----:B------:R-:W-:-:S03]  /*0410*/  ULEA UR9, UR5, UR9, 0x18 ;  /* 0x0000000905097291 */ /* 0x000fc6000f8ec0ff */
[----:B------:R-:W-:Y:S01]  /*0420*/  LEA.HI R3, R3, R0, RZ, 0x6 ;  /* 0x0000000003037211 */ /* 0x000fe200078f30ff */
[----:B------:R-:W-:Y:S01]  /*0430*/  BAR.SYNC.DEFER_BLOCKING 0x0 ;  /* 0x0000000000007b1d */ /* 0x000fe20000010000 */
[----:B---3--:R-:W-:Y:S02]  /*0440*/  IABS R10, R7 ;  /* 0x00000007000a7213 */ /* 0x008fe40000000000 */
[----:B------:R-:W-:Y:S01]  /*0450*/  SHF.R.S32.HI R3, RZ, 0x6, R3 ;  /* 0x00000006ff037819 */ /* 0x000fe20000011403 */
[----:B-----5:R-:W-:Y:S01]  /*0460*/  IMAD.SHL.U32 R16, R36, 0x4, RZ ;  /* 0x0000000424107824 */ /* 0x020fe200078e00ff */
[----:B------:R-:W-:-:S03]  /*0470*/  SHF.R.U32.HI R15, RZ, 0x5, R36 ;  /* 0x00000005ff0f7819 */ /* 0x000fc60000011624 */
[----:B------:R-:W-:Y:S01]  /*0480*/  IMAD.SHL.U32 R6, R3, 0x8, RZ ;  /* 0x0000000803067824 */ /* 0x000fe200078e00ff */
[----:B------:R-:W-:-:S04]  /*0490*/  R2UR UR8, R15 ;  /* 0x000000000f0872ca */ /* 0x000fc800000e0000 */
[-C--:B------:R-:W-:Y:S02]  /*04a0*/  IABS R9, R6.reuse ;  /* 0x0000000600097213 */ /* 0x080fe40000000000 */
[----:B------:R-:W-:Y:S02]  /*04b0*/  IABS R12, R6 ;  /* 0x00000006000c7213 */ /* 0x000fe40000000000 */
[----:B------:R-:W1:Y:S05]  /*04c0*/  I2F.RP R0, R9 ;  /* 0x0000000900007306 */ /* 0x000e6a0000209400 */
[----:B------:R-:W-:Y:S01]  /*04d0*/  USHF.L.U32 UR4, UR8, 0x15, URZ ;  /* 0x0000001508047899 */ /* 0x000fe200080006ff */
[----:B------:R-:W2:Y:S02]  /*04e0*/  LDS R34, [UR9] ;  /* 0x00000009ff227984 */ /* 0x000ea40008000800 */
[----:B-1----:R-:W1:Y:S02]  /*04f0*/  MUFU.RCP R0, R0 ;  /* 0x0000000000007308 */ /* 0x002e640000001000 */
[----:B-1----:R-:W-:-:S02]  /*0500*/  VIADD R2, R0, 0xffffffe ;  /* 0x0ffffffe00027836 */ /* 0x002fc40000000000 */
[----:B------:R-:W-:-:S04]  /*0510*/  IMAD.MOV R0, RZ, RZ, -R12 ;  /* 0x000000ffff007224 */ /* 0x000fc800078e0a0c */
[----:B------:R1:W3:Y:S02]  /*0520*/  F2I.FTZ.U32.TRUNC.NTZ R3, R2 ;  /* 0x0000000200037305 */ /* 0x0002e4000021f000 */
[----:B-1----:R-:W-:Y:S01]  /*0530*/  IMAD.MOV.U32 R2, RZ, RZ, RZ ;  /* 0x000000ffff027224 */ /* 0x002fe200078e00ff */
[----:B--2---:R-:W-:Y:S01]  /*0540*/  R2UR UR10, R34 ;  /* 0x00000000220a72ca */ /* 0x004fe200000e0000 */
[----:B---3--:R-:W-:-:S04]  /*0550*/  IMAD.MOV R8, RZ, RZ, -R3 ;  /* 0x000000ffff087224 */ /* 0x008fc800078e0a03 */
[----:B------:R-:W-:Y:S02]  /*0560*/  IMAD R11, R8, R9, RZ ;  /* 0x00000009080b7224 */ /* 0x000fe400078e02ff */
[----:B------:R-:W-:Y:S02]  /*0570*/  IMAD.MOV.U32 R8, RZ, RZ, R10 ;  /* 0x000000ffff087224 */ /* 0x000fe400078e000a */
[----:B------:R-:W-:Y:S01]  /*0580*/  IMAD.HI.U32 R3, R3, R11, R2 ;  /* 0x0000000b03037227 */ /* 0x000fe200078e0002 */
[----:B------:R-:W-:-:S05]  /*0590*/  SHF.R.S32.HI R11, RZ, 0x6, R36 ;  /* 0x00000006ff0b7819 */ /* 0x000fca0000011424 */
[----:B------:R-:W-:-:S04]  /*05a0*/  IMAD.HI.U32 R3, R3, R8, RZ ;  /* 0x0000000803037227 */ /* 0x000fc800078e00ff */
[----:B------:R-:W-:Y:S01]  /*05b0*/  IMAD R0, R3, R0, R8 ;  /* 0x0000000003007224 */ /* 0x000fe200078e0208 */
[----:B------:R-:W-:Y:S04]  /*05c0*/  BAR.SYNC.DEFER_BLOCKING 0x0 ;  /* 0x0000000000007b1d */ /* 0x000fe80000010000 */
[----:B------:R-:W-:-:S13]  /*05d0*/  ISETP.GT.U32.AND P1, PT, R9, R0, PT ;  /* 0x000000000900720c */ /* 0x000fda0003f24070 */
[-C--:B------:R-:W-:Y:S01]  /*05e0*/  @!P1 IADD3 R0, PT, PT, R0, -R9.reuse, RZ ;  /* 0x8000000900009210 */ /* 0x080fe20007ffe0ff */
[----:B------:R-:W-:Y:S01]  /*05f0*/  @!P1 VIADD R3, R3, 0x1 ;  /* 0x0000000103039836 */ /* 0x000fe20000000000 */
[----:B------:R-:W-:Y:S02]  /*0600*/  ISETP.NE.AND P1, PT, R6, RZ, PT ;  /* 0x000000ff0600720c */ /* 0x000fe40003f25270 */
[----:B------:R-:W-:Y:S02]  /*0610*/  ISETP.GE.U32.AND P0, PT, R0, R9, PT ;  /* 0x000000090000720c */ /* 0x000fe40003f06070 */
[----:B------:R-:W-:-:S04]  /*0620*/  LOP3.LUT R0, R7, R6, RZ, 0x3c, !PT ;  /* 0x0000000607007212 */ /* 0x000fc800078e3cff */
[----:B------:R-:W-:Y:S01]  /*0630*/  ISETP.GE.AND P2, PT, R0, RZ, PT ;  /* 0x000000ff0000720c */ /* 0x000fe20003f46270 */
[----:B------:R-:W-:-:S06]  /*0640*/  VIADD R0, R4, 0xff ;  /* 0x000000ff04007836 */ /* 0x000fcc0000000000 */
[----:B------:R-:W-:-:S04]  /*0650*/  @P0 VIADD R3, R3, 0x1 ;  /* 0x0000000103030836 */ /* 0x000fc80000000000 */
[----:B------:R-:W-:Y:S01]  /*0660*/  IMAD.MOV.U32 R2, RZ, RZ, R3 ;  /* 0x000000ffff027224 */ /* 0x000fe200078e0003 */
[----:B------:R-:W-:-:S03]  /*0670*/  SHF.R.S32.HI R3, RZ, 0x1f, R0 ;  /* 0x0000001fff037819 */ /* 0x000fc60000011400 */
[----:B------:R-:W-:Y:S01]  /*0680*/  @!P2 IMAD.MOV R2, RZ, RZ, -R2 ;  /* 0x000000ffff02a224 */ /* 0x000fe200078e0a02 */
[----:B------:R-:W-:Y:S02]  /*0690*/  @!P1 LOP3.LUT R2, RZ, R6, RZ, 0x33, !PT ;  /* 0x00000006ff029212 */ /* 0x000fe400078e33ff */
[----:B------:R-:W-:-:S03]  /*06a0*/  LEA.HI R3, R3, R0, RZ, 0x8 ;  /* 0x0000000003037211 */ /* 0x000fc600078f40ff */
[C---:B------:R-:W-:Y:S01]  /*06b0*/  IMAD.SHL.U32 R12, R2.reuse, 0x8, RZ ;  /* 0x00000008020c7824 */ /* 0x040fe200078e00ff */
[----:B------:R-:W-:-:S04]  /*06c0*/  IADD3 R2, PT, PT, -R2, RZ, RZ ;  /* 0x000000ff02027210 */ /* 0x000fc80007ffe1ff */
[----:B------:R-:W-:Y:S01]  /*06d0*/  LEA.HI.SX32 R3, R3, -R12, 0x18 ;  /* 0x8000000c03037211 */ /* 0x000fe200078fc2ff */
[----:B------:R-:W-:Y:S02]  /*06e0*/  IMAD R14, R6, R2, R7 ;  /* 0x00000002060e7224 */ /* 0x000fe400078e0207 */
[----:B------:R-:W-:Y:S01]  /*06f0*/  IMAD.MOV.U32 R2, RZ, RZ, RZ ;  /* 0x000000ffff027224 */ /* 0x000fe200078e00ff */
[----:B------:R-:W-:Y:S02]  /*0700*/  VIMNMX R13, PT, PT, R3, 0x8, PT ;  /* 0x00000008030d7848 */ /* 0x000fe40003fe0100 */
[----:B------:R-:W-:Y:S02]  /*0710*/  IABS R6, R14 ;  /* 0x0000000e00067213 */ /* 0x000fe40000000000 */
[----:B------:R-:W-:-:S04]  /*0720*/  IABS R9, R13 ;  /* 0x0000000d00097213 */ /* 0x000fc80000000000 */
[----:B------:R-:W1:Y:S08]  /*0730*/  I2F.RP R0, R9 ;  /* 0x0000000900007306 */ /* 0x000e700000209400 */
[----:B-1----:R-:W1:Y:S02]  /*0740*/  MUFU.RCP R0, R0 ;  /* 0x0000000000007308 */ /* 0x002e640000001000 */
[----:B-1----:R-:W-:Y:S01]  /*0750*/  VIADD R3, R0, 0xffffffe ;  /* 0x0ffffffe00037836 */ /* 0x002fe20000000000 */
[----:B------:R-:W-:-:S05]  /*0760*/  IABS R0, R5 ;  /* 0x0000000500007213 */ /* 0x000fca0000000000 */
[----:B------:R-:W1:Y:S08]  /*0770*/  I2F.RP R10, R0 ;  /* 0x00000000000a7306 */ /* 0x000e700000209400 */
[----:B------:R-:W2:Y:S08]  /*0780*/  F2I.FTZ.U32.TRUNC.NTZ R3, R3 ;  /* 0x0000000300037305 */ /* 0x000eb0000021f000 */
[----:B-1----:R-:W1:Y:S01]  /*0790*/  MUFU.RCP R10, R10 ;  /* 0x0000000a000a7308 */ /* 0x002e620000001000 */
[----:B--2---:R-:W-:-:S04]  /*07a0*/  IMAD.MOV R8, RZ, RZ, -R3 ;  /* 0x000000ffff087224 */ /* 0x004fc800078e0a03 */
[----:B------:R-:W-:Y:S01]  /*07b0*/  IMAD R7, R8, R9, RZ ;  /* 0x0000000908077224 */ /* 0x000fe200078e02ff */
[----:B------:R-:W-:-:S03]  /*07c0*/  IABS R8, R13 ;  /* 0x0000000d00087213 */ /* 0x000fc60000000000 */
[----:B------:R-:W-:Y:S01]  /*07d0*/  IMAD.HI.U32 R2, R3, R7, R2 ;  /* 0x0000000703027227 */ /* 0x000fe200078e0002 */
[----:B------:R-:W-:-:S03]  /*07e0*/  IABS R3, R4 ;  /* 0x0000000400037213 */ /* 0x000fc60000000000 */
[----:B------:R-:W-:Y:S02]  /*07f0*/  IMAD.MOV.U32 R7, RZ, RZ, R6 ;  /* 0x000000ffff077224 */ /* 0x000fe400078e0006 */
[----:B------:R-:W-:Y:S02]  /*0800*/  IMAD.MOV R6, RZ, RZ, -R8 ;  /* 0x000000ffff067224 */ /* 0x000fe400078e0a08 */
[----:B------:R-:W-:-:S04]  /*0810*/  IMAD.HI.U32 R2, R2, R7, RZ ;  /* 0x0000000702027227 */ /* 0x000fc800078e00ff */
[----:B------:R-:W-:Y:S02]  /*0820*/  IMAD R6, R2, R6, R7 ;  /* 0x0000000602067224 */ /* 0x000fe400078e0207 */
[----:B------:R-:W2:Y:S01]  /*0830*/  I2F.RP R7, R3 ;  /* 0x0000000300077306 */ /* 0x000ea20000209400 */
[----:B-1----:R-:W-:Y:S02]  /*0840*/  VIADD R8, R10, 0xffffffe ;  /* 0x0ffffffe0a087836 */ /* 0x002fe40000000000 */
[----:B------:R-:W-:-:S05]  /*0850*/  ISETP.GT.U32.AND P1, PT, R9, R6, PT ;  /* 0x000000060900720c */ /* 0x000fca0003f24070 */
[----:B--2---:R-:W1:Y:S08]  /*0860*/  MUFU.RCP R7, R7 ;  /* 0x0000000700077308 */ /* 0x004e700000001000 */
[----:B------:R-:W-:Y:S02]  /*0870*/  @!P1 IMAD.IADD R6, R6, 0x1, -R9 ;  /* 0x0000000106069824 */ /* 0x000fe400078e0a09 */
[----:B------:R-:W-:Y:S01]  /*0880*/  @!P1 VIADD R2, R2, 0x1 ;  /* 0x0000000102029836 */ /* 0x000fe20000000000 */
[----:B------:R-:W-:-:S02]  /*0890*/  ISETP.NE.AND P1, PT, R13, RZ, PT ;  /* 0x000000ff0d00720c */ /* 0x000fc40003f25270 */
[----:B------:R-:W-:Y:S02]  /*08a0*/  ISETP.GE.U32.AND P0, PT, R6, R9, PT ;  /* 0x000000090600720c */ /* 0x000fe40003f06070 */
[----:B------:R-:W-:Y:S01]  /*08b0*/  LOP3.LUT R6, R14, R13, RZ, 0x3c, !PT ;  /* 0x0000000d0e067212 */ /* 0x000fe200078e3cff */
[----:B------:R-:W2:Y:S03]  /*08c0*/  F2I.FTZ.U32.TRUNC.NTZ R9, R8 ;  /* 0x0000000800097305 */ /* 0x000ea6000021f000 */
[----:B------:R-:W-:Y:S02]  /*08d0*/  ISETP.GE.AND P2, PT, R6, RZ, PT ;  /* 0x000000ff0600720c */ /* 0x000fe40003f46270 */
[----:B-1----:R-:W-:-:S05]  /*08e0*/  IADD3 R6, PT, PT, R7, 0xffffffe, RZ ;  /* 0x0ffffffe07067810 */ /* 0x002fca0007ffe0ff */
[----:B------:R-:W-:Y:S01]  /*08f0*/  @P0 VIADD R2, R2, 0x1 ;  /* 0x0000000102020836 */ /* 0x000fe20000000000 */
[----:B------:R1:W3:Y:S03]  /*0900*/  F2I.FTZ.U32.TRUNC.NTZ R7, R6 ;  /* 0x0000000600077305 */ /* 0x0002e6000021f000 */
[----:B------:R-:W-:Y:S01]  /*0910*/  IMAD.MOV.U32 R10, RZ, RZ, R2 ;  /* 0x000000ffff0a7224 */ /* 0x000fe200078e0002 */
[----:B------:R-:W-:Y:S01]  /*0920*/  SGXT R2, R11, 0x1 ;  /* 0x000000010b02781a */ /* 0x000fe20000000200 */
[----:B--2---:R-:W-:Y:S02]  /*0930*/  IMAD.MOV R15, RZ, RZ, -R9 ;  /* 0x000000ffff0f7224 */ /* 0x004fe400078e0a09 */
[----:B------:R-:W-:Y:S01]  /*0940*/  @!P2 IMAD.MOV R10, RZ, RZ, -R10 ;  /* 0x000000ffff0aa224 */ /* 0x000fe200078e0a0a */
[----:B------:R-:W-:Y:S01]  /*0950*/  LOP3.LUT R8, R2, 0x90, RZ, 0xc0, !PT ;  /* 0x0000009002087812 */ /* 0x000fe200078ec0ff */
[----:B------:R-:W-:Y:S01]  /*0960*/  IMAD.SHL.U32 R2, R36, 0x100, RZ ;  /* 0x0000010024027824 */ /* 0x000fe200078e00ff */
[----:B------:R-:W-:-:S02]  /*0970*/  @!P1 LOP3.LUT R10, RZ, R13, RZ, 0x33, !PT ;  /* 0x0000000dff0a9212 */ /* 0x000fc400078e33ff */
[----:B------:R-:W-:Y:S02]  /*0980*/  LOP3.LUT R11, R8, 0x7c, R16, 0x78, !PT ;  /* 0x0000007c080b7812 */ /* 0x000fe400078e7810 */
[----:B------:R-:W-:Y:S01]  /*0990*/  SHF.R.U32.HI R8, RZ, 0x6, R36 ;  /* 0x00000006ff087819 */ /* 0x000fe20000011624 */
[----:B-1----:R-:W-:Y:S01]  /*09a0*/  IMAD.MOV R6, RZ, RZ, -R10 ;  /* 0x000000ffff067224 */ /* 0x002fe200078e0a0a */
[----:B------:R-:W-:Y:S01]  /*09b0*/  LOP3.LUT R252, R11, 0x2000, R2, 0xf8, !PT ;  /* 0x000020000bfc7812 */ /* 0x000fe200078ef802 */
[----:B------:R-:W-:Y:S01]  /*09c0*/  IMAD.SHL.U32 R16, R10, 0x40, RZ ;  /* 0x000000400a107824 */ /* 0x000fe200078e00ff */
[----:B---3--:R-:W-:Y:S01]  /*09d0*/  IADD3 R11, PT, PT, RZ, -R7, RZ ;  /* 0x80000007ff0b7210 */ /* 0x008fe20007ffe0ff */
[----:B------:R-:W-:Y:S01]  /*09e0*/  IMAD R2, R13, R6, R14 ;  /* 0x000000060d027224 */ /* 0x000fe200078e020e */
[----:B------:R-:W-:Y:S01]  /*09f0*/  SGXT.U32 R6, R8, 0x1 ;  /* 0x000000010806781a */ /* 0x000fe20000000000 */
[----:B------:R-:W-:Y:S01]  /*0a00*/  IMAD R13, R15, R0, RZ ;  /* 0x000000000f0d7224 */ /* 0x000fe200078e02ff */
[----:B------:R-:W-:Y:S01]  /*0a10*/  STL [R1+0x338], R252 ;  /* 0x000338fc01007387 */ /* 0x000fe20000100800 */
[----:B------:R-:W-:Y:S01]  /*0a20*/  IMAD.MOV.U32 R14, RZ, RZ, R11 ;  /* 0x000000ffff0e7224 */ /* 0x000fe200078e000b */
[----:B------:R-:W-:Y:S01]  /*0a30*/  LOP3.LUT R10, R16, R6, RZ, 0xfc, !PT ;  /* 0x00000006100a7212 */ /* 0x000fe200078efcff */
[----:B------:R-:W-:Y:S01]  /*0a40*/  IMAD.MOV.U32 R6, RZ, RZ, RZ ;  /* 0x000000ffff067224 */ /* 0x000fe200078e00ff */
[----:B------:R1:W-:Y:S01]  /*0a50*/  STL [R1+0x4], R16 ;  /* 0x0000041001007387 */ /* 0x0003e20000100800 */
[----:B------:R-:W-:Y:S01]  /*0a60*/  IMAD R11, R14, R3, RZ ;  /* 0x000000030e0b7224 */ /* 0x000fe200078e02ff */
[C---:B------:R-:W-:Y:S01]  /*0a70*/  LOP3.LUT R18, R10.reuse, 0x8, RZ, 0xfc, !PT ;  /* 0x000000080a127812 */ /* 0x040fe200078efcff */
[----:B------:R-:W-:Y:S01]  /*0a80*/  IMAD.MOV.U32 R8, RZ, RZ, RZ ;  /* 0x000000ffff087224 */ /* 0x000fe200078e00ff */
[C---:B------:R-:W-:Y:S01]  /*0a90*/  LOP3.LUT R20, R10.reuse, 0xc, RZ, 0xfc, !PT ;  /* 0x0000000c0a147812 */ /* 0x040fe200078efcff */
[----:B------:R-:W-:Y:S01]  /*0aa0*/  IMAD.HI.U32 R6, R7, R11, R6 ;  /* 0x0000000b07067227 */ /* 0x000fe200078e0006 */
[----:B------:R-:W-:-:S02]  /*0ab0*/  LOP3.LUT R11, R10, 0x3e, RZ, 0xfc, !PT ;  /* 0x0000003e0a0b7812 */ /* 0x000fc400078efcff */
[----:B------:R-:W-:Y:S01]  /*0ac0*/  IABS R19, R18 ;  /* 0x0000001200137213 */ /* 0x000fe20000000000 */
[----:B------:R-:W-:Y:S01]  /*0ad0*/  IMAD.IADD R7, R12, 0x1, R2 ;  /* 0x000000010c077824 */ /* 0x000fe200078e0202 */
[----:B------:R-:W-:Y:S01]  /*0ae0*/  IABS R2, R10 ;  /* 0x0000000a00027213 */ /* 0x000fe20000000000 */
[----:B------:R-:W-:Y:S01]  /*0af0*/  IMAD.HI.U32 R8, R9, R13, R8 ;  /* 0x0000000d09087227 */ /* 0x000fe200078e0008 */
[----:B------:R-:W-:Y:S02]  /*0b00*/  LOP3.LUT R9, R10, 0x2, RZ, 0xfc, !PT ;  /* 0x000000020a097812 */ /* 0x000fe400078efcff */
[----:B------:R-:W-:Y:S02]  /*0b10*/  IABS R23, R11 ;  /* 0x0000000b00177213 */ /* 0x000fe40000000000 */
[----:B------:R-:W-:Y:S01]  /*0b20*/  ISETP.GE.AND P2, PT, R11, RZ, PT ;  /* 0x000000ff0b00720c */ /* 0x000fe20003f46270 */
[----:B------:R-:W-:Y:S01]  /*0b30*/  IMAD.MOV.U32 R11, RZ, RZ, R2 ;  /* 0x000000ffff0b7224 */ /* 0x000fe200078e0002 */
[----:B------:R-:W-:-:S02]  /*0b40*/  ISETP.GE.AND P1, PT, R9, RZ, PT ;  /* 0x000000ff0900720c */ /* 0x000fc40003f26270 */
[----:B------:R-:W-:Y:S01]  /*0b50*/  IABS R13, R9 ;  /* 0x00000009000d7213 */ /* 0x000fe20000000000 */
[----:B------:R-:W-:Y:S01]  /*0b60*/  IMAD.HI.U32 R9, R8, R23, RZ ;  /* 0x0000001708097227 */ /* 0x000fe200078e00ff */
[C---:B------:R-:W-:Y:S02]  /*0b70*/  LOP3.LUT R12, R10.reuse, 0x4, RZ, 0xfc, !PT ;  /* 0x000000040a0c7812 */ /* 0x040fe400078efcff */
[----:B-1----:R-:W-:Y:S01]  /*0b80*/  LOP3.LUT R16, R10, 0x6, RZ, 0xfc, !PT ;  /* 0x000000060a107812 */ /* 0x002fe200078efcff */
[----:B------:R-:W-:Y:S01]  /*0b90*/  IMAD.HI.U32 R2, R8, R11, RZ ;  /* 0x0000000b08027227 */ /* 0x000fe200078e00ff */
[----:B------:R-:W-:Y:S02]  /*0ba0*/  ISETP.GE.AND P0, PT, R12, RZ, PT ;  /* 0x000000ff0c00720c */ /* 0x000fe40003f06270 */
[----:B------:R-:W-:Y:S01]  /*0bb0*/  IABS R15, R12 ;  /* 0x0000000c000f7213 */ /* 0x000fe20000000000 */
[----:B------:R-:W-:Y:S01]  /*0bc0*/  IMAD.MOV R2, RZ, RZ, -R2 ;  /* 0x000000ffff027224 */ /* 0x000fe200078e0a02 */
[----:B------:R-:W-:-:S02]  /*0bd0*/  IADD3 R12, PT, PT, -R9, RZ, RZ ;  /* 0x000000ff090c7210 */ /* 0x000fc40007ffe1ff */
[----:B------:R-:W-:Y:S01]  /*0be0*/  IABS R17, R16 ;  /* 0x0000001000117213 */ /* 0x000fe20000000000 */
[C---:B------:R-:W-:Y:S01]  /*0bf0*/  IMAD R9, R0.reuse, R2, R11 ;  /* 0x0000000200097224 */ /* 0x040fe200078e020b */
[----:B------:R-:W-:Y:S01]  /*0c00*/  IABS R25, R20 ;  /* 0x0000001400197213 */ /* 0x000fe20000000000 */
[----:B------:R-:W-:Y:S01]  /*0c10*/  IMAD R23, R0, R12, R23 ;  /* 0x0000000c00177224 */ /* 0x000fe200078e0217 */
[----:B------:R-:W-:Y:S01]  /*0c20*/  LOP3.LUT R22, R10, 0xe, RZ, 0xfc, !PT ;  /* 0x0000000e0a167812 */ /* 0x000fe200078efcff */
[----:B------:R-:W-:Y:S01]  /*0c30*/  IMAD.HI.U32 R2, R8, R13, RZ ;  /* 0x0000000d08027227 */ /* 0x000fe200078e00ff */
[C---:B------:R-:W-:Y:S02]  /*0c40*/  ISETP.GT.U32.AND P3, PT, R0.reuse, R9, PT ;  /* 0x000000090000720c */ /* 0x040fe40003f64070 */
[----:B------:R-:W-:Y:S01]  /*0c50*/  ISETP.GT.U32.AND P4, PT, R0, R23, PT ;  /* 0x000000170000720c */ /* 0x000fe20003f84070 */
[----:B------:R-:W-:Y:S01]  /*0c60*/  IMAD.HI.U32 R11, R8, R15, RZ ;  /* 0x0000000f080b7227 */ /* 0x000fe200078e00ff */
[----:B------:R-:W-:-:S02]  /*0c70*/  IABS R27, R22 ;  /* 0x00000016001b7213 */ /* 0x000fc40000000000 */
[C---:B------:R-:W-:Y:S01]  /*0c80*/  LOP3.LUT R24, R10.reuse, 0x10, RZ, 0xfc, !PT ;  /* 0x000000100a187812 */ /* 0x040fe200078efcff */
[----:B------:R-:W-:Y:S01]  /*0c90*/  IMAD.MOV R12, RZ, RZ, -R2 ;  /* 0x000000ffff0c7224 */ /* 0x000fe200078e0a02 */
[----:B------:R-:W-:Y:S01]  /*0ca0*/  LOP3.LUT R28, R10, 0x34, RZ, 0xfc, !PT ;  /* 0x000000340a1c7812 */ /* 0x000fe200078efcff */
[----:B------:R-:W-:Y:S01]  /*0cb0*/  IMAD.HI.U32 R2, R8, R17, RZ ;  /* 0x0000001108027227 */ /* 0x000fe200078e00ff */
[C---:B------:R-:W-:Y:S02]  /*0cc0*/  LOP3.LUT R26, R10.reuse, 0x32, RZ, 0xfc, !PT ;  /* 0x000000320a1a7812 */ /* 0x040fe400078efcff */
[----:B------:R-:W-:Y:S01]  /*0cd0*/  IABS R61, R28 ;  /* 0x0000001c003d7213 */ /* 0x000fe20000000000 */
[----:B------:R-:W-:Y:S01]  /*0ce0*/  IMAD.MOV R14, RZ, RZ, -R11 ;  /* 0x000000ffff0e7224 */ /* 0x000fe200078e0a0b */
[----:B------:R-:W-:Y:S01]  /*0cf0*/  IABS R59, R26 ;  /* 0x0000001a003b7213 */ /* 0x000fe20000000000 */
[--C-:B------:R-:W-:Y:S01]  /*0d00*/  @!P4 IMAD.IADD R23, R23, 0x1, -R0.reuse ;  /* 0x000000011717c824 */ /* 0x100fe200078e0a00 */
[C---:B------:R-:W-:Y:S01]  /*0d10*/  LOP3.LUT R30, R10.reuse, 0x36, RZ, 0xfc, !PT ;  /* 0x000000360a1e7812 */ /* 0x040fe200078efcff */
[----:B------:R-:W-:Y:S01]  /*0d20*/  @!P3 IMAD.IADD R9, R9, 0x1, -R0 ;  /* 0x000000010909b824 */ /* 0x000fe200078e0a00 */
[----:B------:R-:W-:Y:S01]  /*0d30*/  LOP3.LUT R32, R10, 0x3a, RZ, 0xfc, !PT ;  /* 0x0000003a0a207812 */ /* 0x000fe200078efcff */
[----:B------:R-:W-:Y:S01]  /*0d40*/  IMAD.MOV R2, RZ, RZ, -R2 ;  /* 0x000000ffff027224 */ /* 0x000fe200078e0a02 */
[C---:B------:R-:W-:Y:S01]  /*0d50*/  ISETP.GT.U32.AND P5, PT, R0.reuse, R23, PT ;  /* 0x000000170000720c */ /* 0x040fe20003fa4070 */
[C---:B------:R-:W-:Y:S01]  /*0d60*/  IMAD R11, R0.reuse, R12, R13 ;  /* 0x0000000c000b7224 */ /* 0x040fe200078e020d */
[C---:B------:R-:W-:Y:S01]  /*0d70*/  ISETP.GT.U32.AND P4, PT, R0.reuse, R9, PT ;  /* 0x000000090000720c */ /* 0x040fe20003f84070 */
[----:B------:R-:W-:Y:S01]  /*0d80*/  IMAD R13, R0, R14, R15 ;  /* 0x0000000e000d7224 */ /* 0x000fe200078e020f */
[----:B------:R-:W-:Y:S01]  /*0d90*/  LOP3.LUT R14, R10, 0xa, RZ, 0xfc, !PT ;  /* 0x0000000a0a0e7812 */ /* 0x000fe200078efcff */
[C---:B------:R-:W-:Y:S01]  /*0da0*/  IMAD R15, R0.reuse, R2, R17 ;  /* 0x00000002000f7224 */ /* 0x040fe200078e0211 */
[----:B------:R-:W-:Y:S01]  /*0db0*/  ISETP.GT.U32.AND P3, PT, R0, R11, PT ;  /* 0x0000000b0000720c */ /* 0x000fe20003f64070 */
[----:B------:R-:W-:Y:S01]  /*0dc0*/  IMAD.HI.U32 R2, R8, R19, RZ ;  /* 0x0000001308027227 */ /* 0x000fe200078e00ff */
[----:B------:R-:W-:-:S02]  /*0dd0*/  ISETP.GT.U32.AND P6, PT, R0, R13, PT ;  /* 0x0000000d0000720c */ /* 0x000fc40003fc4070 */
[----:B------:R-:W-:Y:S01]  /*0de0*/  IABS R21, R14 ;  /* 0x0000000e00157213 */ /* 0x000fe20000000000 */
[----:B------:R-:W-:Y:S01]  /*0df0*/  IMAD.MOV R17, RZ, RZ, -R2 ;  /* 0x000000ffff117224 */ /* 0x000fe200078e0a02 */
[----:B------:R-:W-:Y:S01]  /*0e00*/  IABS R63, R30 ;  /* 0x0000001e003f7213 */ /* 0x000fe20000000000 */
[--C-:B------:R-:W-:Y:S01]  /*0e10*/  @!P5 IMAD.IADD R23, R23, 0x1, -R0.reuse ;  /* 0x000000011717d824 */ /* 0x100fe200078e0a00 */
[C---:B------:R-:W-:Y:S01]  /*0e20*/  ISETP.GT.U32.AND P5, PT, R0.reuse, R15, PT ;  /* 0x0000000f0000720c */ /* 0x040fe20003fa4070 */
[----:B------:R-:W-:Y:S01]  /*0e30*/  IMAD R17, R0, R17, R19 ;  /* 0x0000001100117224 */ /* 0x000fe200078e0213 */
[----:B------:R-:W-:Y:S01]  /*0e40*/  IABS R67, R32 ;  /* 0x0000002000437213 */ /* 0x000fe20000000000 */
[----:B------:R-:W-:Y:S02]  /*0e50*/  @!P4 IMAD.IADD R9, R9, 0x1, -R0 ;  /* 0x000000010909c824 */ /* 0x000fe400078e0a00 */
[----:B------:R-:W-:Y:S01]  /*0e60*/  IMAD.HI.U32 R2, R8, R21, RZ ;  /* 0x0000001508027227 */ /* 0x000fe200078e00ff */
[----:B------:R-:W-:-:S03]  /*0e70*/  ISETP.GT.U32.AND P4, PT, R0, R17, PT ;  /* 0x000000110000720c */ /* 0x000fc60003f84070 */
[----:B------:R-:W-:Y:S02]  /*0e80*/  @!P6 IMAD.IADD R13, R13, 0x1, -R0 ;  /* 0x000000010d0de824 */ /* 0x000fe400078e0a00 */
[----:B------:R-:W-:-:S04]  /*0e90*/  IMAD.HI.U32 R12, R8, R25, RZ ;  /* 0x00000019080c7227 */ /* 0x000fc800078e00ff */
[--C-:B------:R-:W-:Y:S01]  /*0ea0*/  @!P3 IMAD.IADD R11, R11, 0x1, -R0.reuse ;  /* 0x000000010b0bb824 */ /* 0x100fe200078e0a00 */
[----:B------:R-:W-:Y:S01]  /*0eb0*/  ISETP.GE.AND P3, PT, R10, RZ, PT ;  /* 0x000000ff0a00720c */ /* 0x000fe20003f66270 */
[--C-:B------:R-:W-:Y:S01]  /*0ec0*/  @!P5 IMAD.IADD R15, R15, 0x1, -R0.reuse ;  /* 0x000000010f0fd824 */ /* 0x100fe200078e0a00 */
[----:B------:R-:W-:Y:S01]  /*0ed0*/  ISETP.GT.U32.AND P5, PT, R0, R13, PT ;  /* 0x0000000d0000720c */ /* 0x000fe20003fa4070 */
[----:B------:R-:W-:Y:S01]  /*0ee0*/  @!P4 IMAD.IADD R17, R17, 0x1, -R0 ;  /* 0x000000011111c824 */ /* 0x000fe200078e0a00 */
[----:B------:R-:W-:Y:S01]  /*0ef0*/  IADD3 R12, PT, PT, -R12, RZ, RZ ;  /* 0x000000ff0c0c7210 */ /* 0x000fe20007ffe1ff */
[----:B------:R-:W-:Y:S01]  /*0f00*/  IMAD.MOV R2, RZ, RZ, -R2 ;  /* 0x000000ffff027224 */ /* 0x000fe200078e0a02 */
[C---:B------:R-:W-:Y:S01]  /*0f10*/  ISETP.GT.U32.AND P6, PT, R0.reuse, R11, PT ;  /* 0x0000000b0000720c */ /* 0x040fe20003fc4070 */
[----:B------:R-:W-:Y:S01]  /*0f20*/  IMAD.MOV.U32 R71, RZ, RZ, R23 ;  /* 0x000000ffff477224 */ /* 0x000fe200078e0017 */
[C---:B------:R-:W-:Y:S01]  /*0f30*/  ISETP.GT.U32.AND P4, PT, R0.reuse, R17, PT ;  /* 0x000000110000720c */ /* 0x040fe20003f84070 */
[----:B------:R-:W-:-:S02]  /*0f40*/  IMAD R19, R0, R2, R21 ;  /* 0x0000000200137224 */ /* 0x000fc400078e0215 */
[----:B------:R-:W-:Y:S01]  /*0f50*/  IMAD.HI.U32 R2, R8, R27, RZ ;  /* 0x0000001b08027227 */ /* 0x000fe200078e00ff */
[----:B------:R-:W-:Y:S02]  /*0f60*/  @!P2 IADD3 R71, PT, PT, -R71, RZ, RZ ;  /* 0x000000ff4747a210 */ /* 0x000fe40007ffe1ff */
[C---:B------:R-:W-:Y:S01]  /*0f70*/  ISETP.GT.U32.AND P2, PT, R0.reuse, R15, PT ;  /* 0x0000000f0000720c */ /* 0x040fe20003f44070 */
[C---:B------:R-:W-:Y:S01]  /*0f80*/  IMAD R21, R0.reuse, R12, R25 ;  /* 0x0000000c00157224 */ /* 0x040fe200078e0219 */
[----:B------:R-:W-:Y:S01]  /*0f90*/  IABS R25, R24 ;  /* 0x0000001800197213 */ /* 0x000fe20000000000 */
[----:B------:R-:W-:Y:S02]  /*0fa0*/  IMAD.MOV R2, RZ, RZ, -R2 ;  /* 0x000000ffff027224 */ /* 0x000fe400078e0a02 */
[----:B------:R-:W-:Y:S01]  /*0fb0*/  @!P3 IMAD.MOV R9, RZ, RZ, -R9 ;  /* 0x000000ffff09b224 */ /* 0x000fe200078e0a09 */
[C---:B------:R-:W-:Y:S01]  /*0fc0*/  ISETP.GT.U32.AND P3, PT, R0.reuse, R19, PT ;  /* 0x000000130000720c */ /* 0x040fe20003f64070 */
[----:B------:R-:W-:Y:S01]  /*0fd0*/  @!P5 IMAD.IADD R13, R13, 0x1, -R0 ;  /* 0x000000010d0dd824 */ /* 0x000fe200078e0a00 */
[C---:B------:R-:W-:Y:S01]  /*0fe0*/  ISETP.GT.U32.AND P5, PT, R0.reuse, R21, PT ;  /* 0x000000150000720c */ /* 0x040fe20003fa4070 */
[----:B------:R-:W-:-:S02]  /*0ff0*/  IMAD R23, R0, R2, R27 ;  /* 0x0000000200177224 */ /* 0x000fc400078e021b */
[--C-:B------:R-:W-:Y:S02]  /*1000*/  @!P4 IMAD.IADD R17, R17, 0x1, -R0.reuse ;  /* 0x000000011111c824 */ /* 0x100fe400078e0a00 */
[----:B------:R-:W-:Y:S01]  /*1010*/  @!P0 IMAD.MOV R13, RZ, RZ, -R13 ;  /* 0x000000ffff0d8224 */ /* 0x000fe200078e0a0d */
[----:B------:R-:W-:Y:S01]  /*1020*/  ISETP.GT.U32.AND P4, PT, R0, R23, PT ;  /* 0x000000170000720c */ /* 0x000fe20003f84070 */
[----:B------:R-:W-:Y:S01]  /*1030*/  @!P6 IMAD.IADD R11, R11, 0x1, -R0 ;  /* 0x000000010b0be824 */ /* 0x000fe200078e0a00 */
[----:B------:R-:W-:Y:S01]  /*1040*/  ISETP.GE.AND P6, PT, R16, RZ, PT ;  /* 0x000000ff1000720c */ /* 0x000fe20003fc6270 */
[----:B------:R-:W-:Y:S01]  /*1050*/  IMAD.HI.U32 R2, R8, R25, RZ ;  /* 0x0000001908027227 */ /* 0x000fe200078e00ff */
[----:B------:R-:W-:-:S03]  /*1060*/  LOP3.LUT R16, R10, 0x12, RZ, 0xfc, !PT ;  /* 0x000000120a107812 */ /* 0x000fc600078efcff */
[--C-:B------:R-:W-:Y:S01]  /*1070*/  @!P3 IMAD.IADD R19, R19, 0x1, -R0.reuse ;  /* 0x000000011313b824 */ /* 0x100fe200078e0a00 */
[----:B------:R-:W-:Y:S01]  /*1080*/  ISETP.GE.AND P3, PT, R14, RZ, PT ;  /* 0x000000ff0e00720c */ /* 0x000fe20003f66270 */
[--C-:B------:R-:W-:Y:S01]  /*1090*/  @!P5 IMAD.IADD R21, R21, 0x1, -R0.reuse ;  /* 0x000000011515d824 */ /* 0x100fe200078e0a00 */
[----:B------:R-:W-:Y:S01]  /*10a0*/  LOP3.LUT R14, R10, 0x14, RZ, 0xfc, !PT ;  /* 0x000000140a0e7812 */ /* 0x000fe200078efcff */
[--C-:B------:R-:W-:Y:S01]  /*10b0*/  @!P2 IMAD.IADD R15, R15, 0x1, -R0.reuse ;  /* 0x000000010f0fa824 */ /* 0x100fe200078e0a00 */
[----:B------:R-:W-:Y:S01]  /*10c0*/  ISETP.GE.AND P5, PT, R20, RZ, PT ;  /* 0x000000ff1400720c */ /* 0x000fe20003fa6270 */
[----:B------:R-:W-:Y:S01]  /*10d0*/  @!P4 IMAD.IADD R23, R23, 0x1, -R0 ;  /* 0x000000011717c824 */ /* 0x000fe200078e0a00 */
[C---:B------:R-:W-:Y:S01]  /*10e0*/  ISETP.GT.U32.AND P0, PT, R0.reuse, R21, PT ;  /* 0x000000150000720c */ /* 0x040fe20003f04070 */
[----:B------:R-:W-:Y:S01]  /*10f0*/  @!P6 IMAD.MOV R15, RZ, RZ, -R15 ;  /* 0x000000ffff0fe224 */ /* 0x000fe200078e0a0f */
[----:B------:R-:W-:Y:S01]  /*1100*/  IABS R29, R14 ;  /* 0x0000000e001d7213 */ /* 0x000fe20000000000 */
[----:B------:R-:W-:Y:S01]  /*1110*/  @!P1 IMAD.MOV R11, RZ, RZ, -R11 ;  /* 0x000000ffff0b9224 */ /* 0x000fe200078e0a0b */
[----:B------:R-:W-:-:S02]  /*1120*/  ISETP.GT.U32.AND P4, PT, R0, R23, PT ;  /* 0x000000170000720c */ /* 0x000fc40003f84070 */
[----:B------:R-:W-:Y:S01]  /*1130*/  IADD3 R2, PT, PT, -R2, RZ, RZ ;  /* 0x000000ff02027210 */ /* 0x000fe20007ffe1ff */
[----:B------:R-:W-:Y:S01]  /*1140*/  IMAD.HI.U32 R12, R8, R29, RZ ;  /* 0x0000001d080c7227 */ /* 0x000fe200078e00ff */
[----:B------:R-:W-:Y:S02]  /*1150*/  IABS R27, R16 ;  /* 0x00000010001b7213 */ /* 0x000fe40000000000 */
[----:B------:R-:W-:Y:S01]  /*1160*/  ISETP.GE.AND P2, PT, R18, RZ, PT ;  /* 0x000000ff1200720c */ /* 0x000fe20003f46270 */
[----:B------:R-:W-:Y:S01]  /*1170*/  IMAD.MOV R12, RZ, RZ, -R12 ;  /* 0x000000ffff0c7224 */ /* 0x000fe200078e0a0c */
[----:B------:R-:W-:Y:S01]  /*1180*/  LOP3.LUT R18, R10, 0x1a, RZ, 0xfc, !PT ;  /* 0x0000001a0a127812 */ /* 0x000fe200078efcff */
[--C-:B------:R-:W-:Y:S01]  /*1190*/  @!P0 IMAD.IADD R21, R21, 0x1, -R0.reuse ;  /* 0x0000000115158824 */ /* 0x100fe200078e0a00 */
[----:B------:R-:W-:Y:S01]  /*11a0*/  ISETP.GE.AND P0, PT, R16, RZ, PT ;  /* 0x000000ff1000720c */ /* 0x000fe20003f06270 */
[----:B------:R-:W-:Y:S01]  /*11b0*/  IMAD R25, R0, R2, R25 ;  /* 0x0000000200197224 */ /* 0x000fe200078e0219 */
[----:B------:R-:W-:Y:S01]  /*11c0*/  LOP3.LUT R16, R10, 0x18, RZ, 0xfc, !PT ;  /* 0x000000180a107812 */ /* 0x000fe200078efcff */
[----:B------:R-:W-:Y:S01]  /*11d0*/  IMAD R29, R0, R12, R29 ;  /* 0x0000000c001d7224 */ /* 0x000fe200078e021d */
[----:B------:R-:W-:Y:S01]  /*11e0*/  @!P5 IADD3 R21, PT, PT, -R21, RZ, RZ ;  /* 0x000000ff1515d210 */ /* 0x000fe20007ffe1ff */
[----:B------:R-:W-:Y:S01]  /*11f0*/  @!P4 IMAD.IADD R23, R23, 0x1, -R0 ;  /* 0x000000011717c824 */ /* 0x000fe200078e0a00 */
[----:B------:R-:W-:Y:S01]  /*1200*/  ISETP.GE.AND P4, PT, R14, RZ, PT ;  /* 0x000000ff0e00720c */ /* 0x000fe20003f86270 */
[----:B------:R-:W-:Y:S01]  /*1210*/  IMAD.HI.U32 R2, R8, R27, RZ ;  /* 0x0000001b08027227 */ /* 0x000fe200078e00ff */
[----:B------:R-:W-:-:S02]  /*1220*/  ISETP.GT.U32.AND P6, PT, R0, R25, PT ;  /* 0x000000190000720c */ /* 0x000fc40003fc4070 */
[----:B------:R-:W-:Y:S01]  /*1230*/  LOP3.LUT R14, R10, 0x16, RZ, 0xfc, !PT ;  /* 0x000000160a0e7812 */ /* 0x000fe200078efcff */
[----:B------:R-:W-:Y:S01]  /*1240*/  IMAD.MOV R2, RZ, RZ, -R2 ;  /* 0x000000ffff027224 */ /* 0x000fe200078e0a02 */
[C---:B------:R-:W-:Y:S01]  /*1250*/  ISETP.GT.U32.AND P5, PT, R0.reuse, R29, PT ;  /* 0x0000001d0000720c */ /* 0x040fe20003fa4070 */
[----:B------:R-:W-:Y:S01]  /*1260*/  @!P2 IMAD.MOV R17, RZ, RZ, -R17 ;  /* 0x000000ffff11a224 */ /* 0x000fe200078e0a11 */
[----:B------:R-:W-:Y:S01]  /*1270*/  IABS R31, R14 ;  /* 0x0000000e001f7213 */ /* 0x000fe20000000000 */
[----:B------:R-:W-:Y:S01]  /*1280*/  IMAD R27, R0, R2, R27 ;  /* 0x00000002001b7224 */ /* 0x000fe200078e021b */
[----:B------:R-:W-:Y:S02]  /*1290*/  IABS R33, R16 ;  /* 0x0000001000217213 */ /* 0x000fe40000000000 */
[----:B------:R-:W-:Y:S01]  /*12a0*/  IABS R35, R18 ;  /* 0x0000001200237213 */ /* 0x000fe20000000000 */
[----:B------:R-:W-:Y:S01]  /*12b0*/  IMAD.HI.U32 R2, R8, R31, RZ ;  /* 0x0000001f08027227 */ /* 0x000fe200078e00ff */
[----:B------:R-:W-:-:S02]  /*12c0*/  ISETP.GT.U32.AND P1, PT, R0, R19, PT ;  /* 0x000000130000720c */ /* 0x000fc40003f24070 */
[----:B------:R-:W-:Y:S01]  /*12d0*/  ISETP.GE.AND P2, PT, R22, RZ, PT ;  /* 0x000000ff1600720c */ /* 0x000fe20003f46270 */
[----:B------:R-:W-:Y:S01]  /*12e0*/  @!P6 IMAD.IADD R25, R25, 0x1, -R0 ;  /* 0x000000011919e824 */ /* 0x000fe200078e0a00 */
[----:B------:R-:W-:Y:S01]  /*12f0*/  ISETP.GT.U32.AND P6, PT, R0, R27, PT ;  /* 0x0000001b0000720c */ /* 0x000fe20003fc4070 */
[----:B------:R-:W-:Y:S01]  /*1300*/  IMAD.MOV R12, RZ, RZ, -R2 ;  /* 0x000000ffff0c7224 */ /* 0x000fe200078e0a02 */
[C---:B------:R-:W-:Y:S01]  /*1310*/  LOP3.LUT R20, R10.reuse, 0x1c, RZ, 0xfc, !PT ;  /* 0x0000001c0a147812 */ /* 0x040fe200078efcff */
[----:B------:R-:W-:Y:S01]  /*1320*/  @!P5 IMAD.IADD R29, R29, 0x1, -R0 ;  /* 0x000000011d1dd824 */ /* 0x000fe200078e0a00 */
[----:B------:R-:W-:Y:S01]  /*1330*/  LOP3.LUT R22, R10, 0x2e, RZ, 0xfc, !PT ;  /* 0x0000002e0a167812 */ /* 0x000fe200078efcff */
[----:B------:R-:W-:Y:S01]  /*1340*/  IMAD.HI.U32 R2, R8, R33, RZ ;  /* 0x0000002108027227 */ /* 0x000fe200078e00ff */
[----:B------:R-:W-:Y:S02]  /*1350*/  IABS R37, R20 ;  /* 0x0000001400257213 */ /* 0x000fe40000000000 */
[C---:B------:R-:W-:Y:S01]  /*1360*/  ISETP.GT.U32.AND P5, PT, R0.reuse, R29, PT ;  /* 0x0000001d0000720c */ /* 0x040fe20003fa4070 */
[----:B------:R-:W-:Y:S01]  /*1370*/  IMAD R31, R0, R12, R31 ;  /* 0x0000000c001f7224 */ /* 0x000fe200078e021f */
[----:B------:R-:W-:Y:S01]  /*1380*/  @!P1 IADD3 R19, PT, PT, R19, -R0, RZ ;  /* 0x8000000013139210 */ /* 0x000fe20007ffe0ff */
[----:B------:R-:W-:Y:S01]  /*1390*/  IMAD.MOV R12, RZ, RZ, -R2 ;  /* 0x000000ffff0c7224 */ /* 0x000fe200078e0a02 */
[----:B------:R-:W-:Y:S01]  /*13a0*/  ISETP.GE.AND P1, PT, R24, RZ, PT ;  /* 0x000000ff1800720c */ /* 0x000fe20003f26270 */
[----:B------:R-:W-:Y:S01]  /*13b0*/  IMAD.HI.U32 R2, R8, R35, RZ ;  /* 0x0000002308027227 */ /* 0x000fe200078e00ff */
[----:B------:R-:W-:-:S02]  /*13c0*/  IABS R55, R22 ;  /* 0x0000001600377213 */ /* 0x000fc40000000000 */
[----:B------:R-:W-:Y:S01]  /*13d0*/  LOP3.LUT R24, R10, 0x30, RZ, 0xfc, !PT ;  /* 0x000000300a187812 */ /* 0x000fe200078efcff */
[----:B------:R-:W-:Y:S02]  /*13e0*/  IMAD.MOV R2, RZ, RZ, -R2 ;  /* 0x000000ffff027224 */ /* 0x000fe400078e0a02 */
[--C-:B------:R-:W-:Y:S01]  /*13f0*/  @!P6 IMAD.IADD R27, R27, 0x1, -R0.reuse ;  /* 0x000000011b1be824 */ /* 0x100fe200078e0a00 */
[C---:B------:R-:W-:Y:S01]  /*1400*/  ISETP.GT.U32.AND P6, PT, R0.reuse, R25, PT ;  /* 0x000000190000720c */ /* 0x040fe20003fc4070 */
[C---:B------:R-:W-:Y:S01]  /*1410*/  IMAD R35, R0.reuse, R2, R35 ;  /* 0x0000000200237224 */ /* 0x040fe200078e0223 */
[----:B------:R-:W-:Y:S01]  /*1420*/  IABS R57, R24 ;  /* 0x0000001800397213 */ /* 0x000fe20000000000 */
[----:B------:R-:W-:Y:S02]  /*1430*/  @!P5 IMAD.IADD R29, R29, 0x1, -R0 ;  /* 0x000000011d1dd824 */ /* 0x000fe400078e0a00 */
[----:B------:R-:W-:Y:S01]  /*1440*/  @!P2 IMAD.MOV R23, RZ, RZ, -R23 ;  /* 0x000000ffff17a224 */ /* 0x000fe200078e0a17 */
[C---:B------:R-:W-:Y:S01]  /*1450*/  ISETP.GT.U32.AND P5, PT, R0.reuse, R35, PT ;  /* 0x000000230000720c */ /* 0x040fe20003fa4070 */
[----:B------:R-:W-:Y:S01]  /*1460*/  IMAD R33, R0, R12, R33 ;  /* 0x0000000c00217224 */ /* 0x000fe200078e0221 */
[----:B------:R-:W-:Y:S01]  /*1470*/  ISETP.GE.AND P2, PT, R14, RZ, PT ;  /* 0x000000ff0e00720c */ /* 0x000fe20003f46270 */
[----:B------:R-:W-:Y:S01]  /*1480*/  @!P3 IMAD.MOV R19, RZ, RZ, -R19 ;  /* 0x000000ffff13b224 */ /* 0x000fe200078e0a13 */
[----:B------:R-:W-:Y:S01]  /*1490*/  LOP3.LUT R14, R10, 0x1e, RZ, 0xfc, !PT ;  /* 0x0000001e0a0e7812 */ /* 0x000fe200078efcff */
[----:B------:R-:W-:Y:S01]  /*14a0*/  IMAD.HI.U32 R12, R8, R37, RZ ;  /* 0x00000025080c7227 */ /* 0x000fe200078e00ff */
[----:B------:R-:W-:-:S02]  /*14b0*/  ISETP.GT.U32.AND P3, PT, R0, R27, PT ;  /* 0x0000001b0000720c */ /* 0x000fc40003f64070 */
[----:B------:R-:W-:Y:S01]  /*14c0*/  IABS R39, R14 ;  /* 0x0000000e00277213 */ /* 0x000fe20000000000 */
[----:B------:R-:W-:Y:S01]  /*14d0*/  @!P6 IMAD.IADD R25, R25, 0x1, -R0 ;  /* 0x000000011919e824 */ /* 0x000fe200078e0a00 */
[C---:B------:R-:W-:Y:S01]  /*14e0*/  ISETP.GT.U32.AND P6, PT, R0.reuse, R31, PT ;  /* 0x0000001f0000720c */ /* 0x040fe20003fc4070 */
[----:B------:R-:W-:Y:S02]  /*14f0*/  IMAD.MOV R12, RZ, RZ, -R12 ;  /* 0x000000ffff0c7224 */ /* 0x000fe400078e0a0c */
[----:B------:R-:W-:Y:S01]  /*1500*/  @!P1 IMAD.MOV R25, RZ, RZ, -R25 ;  /* 0x000000ffff199224 */ /* 0x000fe200078e0a19 */
[----:B------:R-:W-:Y:S01]  /*1510*/  ISETP.GT.U32.AND P1, PT, R0, R33, PT ;  /* 0x000000210000720c */ /* 0x000fe20003f24070 */
[----:B------:R-:W-:Y:S02]  /*1520*/  @!P5 IMAD.IADD R35, R35, 0x1, -R0 ;  /* 0x000000012323d824 */ /* 0x000fe400078e0a00 */
[----:B------:R-:W-:-:S03]  /*1530*/  IMAD.HI.U32 R2, R8, R39, RZ ;  /* 0x0000002708027227 */ /* 0x000fc600078e00ff */
[----:B------:R-:W-:Y:S01]  /*1540*/  ISETP.GT.U32.AND P5, PT, R0, R35, PT ;  /* 0x000000230000720c */ /* 0x000fe20003fa4070 */
[----:B------:R-:W-:Y:S02]  /*1550*/  IMAD.MOV R2, RZ, RZ, -R2 ;  /* 0x000000ffff027224 */ /* 0x000fe400078e0a02 */
[--C-:B------:R-:W-:Y:S01]  /*1560*/  @!P3 IMAD.IADD R27, R27, 0x1, -R0.reuse ;  /* 0x000000011b1bb824 */ /* 0x100fe200078e0a00 */
[----:B------:R-:W-:Y:S01]  /*1570*/  ISETP.GE.AND P3, PT, R16, RZ, PT ;  /* 0x000000ff1000720c */ /* 0x000fe20003f66270 */
[----:B------:R-:W-:Y:S01]  /*1580*/  IMAD R39, R0, R2, R39 ;  /* 0x0000000200277224 */ /* 0x000fe200078e0227 */
[----:B------:R-:W-:Y:S01]  /*1590*/  LOP3.LUT R2, R10, 0x22, RZ, 0xfc, !PT ;  /* 0x000000220a027812 */ /* 0x000fe200078efcff */
[--C-:B------:R-:W-:Y:S01]  /*15a0*/  @!P1 IMAD.IADD R33, R33, 0x1, -R0.reuse ;  /* 0x0000000121219824 */ /* 0x100fe200078e0a00 */
[----:B------:R-:W-:Y:S01]  /*15b0*/  @!P6 IADD3 R31, PT, PT, R31, -R0, RZ ;  /* 0x800000001f1fe210 */ /* 0x000fe20007ffe0ff */
[C---:B------:R-:W-:Y:S01]  /*15c0*/  IMAD R37, R0.reuse, R12, R37 ;  /* 0x0000000c00257224 */ /* 0x040fe200078e0225 */
[----:B------:R-:W-:Y:S01]  /*15d0*/  IABS R43, R2 ;  /* 0x00000002002b7213 */ /* 0x000fe20000000000 */
[----:B------:R-:W-:Y:S01]  /*15e0*/  @!P0 IMAD.MOV R27, RZ, RZ, -R27 ;  /* 0x000000ffff1b8224 */ /* 0x000fe200078e0a1b */
[C---:B------:R-:W-:Y:S01]  /*15f0*/  ISETP.GT.U32.AND P1, PT, R0.reuse, R33, PT ;  /* 0x000000210000720c */ /* 0x040fe20003f24070 */
[----:B------:R-:W-:Y:S01]  /*1600*/  @!P5 IMAD.IADD R35, R35, 0x1, -R0 ;  /* 0x000000012323d824 */ /* 0x000fe200078e0a00 */
[C---:B------:R-:W-:Y:S01]  /*1610*/  ISETP.GT.U32.AND P5, PT, R0.reuse, R39, PT ;  /* 0x000000270000720c */ /* 0x040fe20003fa4070 */
[----:B------:R-:W-:Y:S01]  /*1620*/  @!P4 IMAD.MOV R29, RZ, RZ, -R29 ;  /* 0x000000ffff1dc224 */ /* 0x000fe200078e0a1d */
[----:B------:R-:W-:-:S02]  /*1630*/  ISETP.GT.U32.AND P6, PT, R0, R31, PT ;  /* 0x0000001f0000720c */ /* 0x000fc40003fc4070 */
[----:B------:R-:W-:Y:S02]  /*1640*/  LOP3.LUT R16, R10, 0x20, RZ, 0xfc, !PT ;  /* 0x000000200a107812 */ /* 0x000fe400078efcff */
[----:B------:R-:W-:Y:S02]  /*1650*/  ISETP.GE.AND P0, PT, R18, RZ, PT ;  /* 0x000000ff1200720c */ /* 0x000fe40003f06270 */
[----:B------:R-:W-:Y:S02]  /*1660*/  IABS R41, R16 ;  /* 0x0000001000297213 */ /* 0x000fe40000000000 */
[----:B------:R-:W-:Y:S01]  /*1670*/  ISETP.GE.AND P4, PT, R20, RZ, PT ;  /* 0x000000ff1400720c */ /* 0x000fe20003f86270 */
[--C-:B------:R-:W-:Y:S01]  /*1680*/  @!P1 IMAD.IADD R33, R33, 0x1, -R0.reuse ;  /* 0x0000000121219824 */ /* 0x100fe200078e0a00 */
[----:B------:R-:W-:Y:S01]  /*1690*/  ISETP.GE.AND P1, PT, R16, RZ, PT ;  /* 0x000000ff1000720c */ /* 0x000fe20003f26270 */
[----:B------:R-:W-:Y:S01]  /*16a0*/  @!P5 IMAD.IADD R39, R39, 0x1, -R0 ;  /* 0x000000012727d824 */ /* 0x000fe200078e0a00 */
[----:B------:R-:W-:Y:S01]  /*16b0*/  LOP3.LUT R18, R10, 0x28, RZ, 0xfc, !PT ;  /* 0x000000280a127812 */ /* 0x000fe200078efcff */
[----:B------:R-:W-:Y:S01]  /*16c0*/  @!P3 IMAD.MOV R33, RZ, RZ, -R33 ;  /* 0x000000ffff21b224 */ /* 0x000fe200078e0a21 */
[----:B------:R-:W-:Y:S01]  /*16d0*/  ISETP.GE.AND P3, PT, R2, RZ, PT ;  /* 0x000000ff0200720c */ /* 0x000fe20003f66270 */
[----:B------:R-:W-:Y:S01]  /*16e0*/  IMAD.HI.U32 R2, R8, R43, RZ ;  /* 0x0000002b08027227 */ /* 0x000fe200078e00ff */
[----:B------:R-:W-:-:S02]  /*16f0*/  ISETP.GT.U32.AND P5, PT, R0, R39, PT ;  /* 0x000000270000720c */ /* 0x000fc40003fa4070 */
[----:B------:R-:W-:Y:S01]  /*1700*/  IABS R49, R18 ;  /* 0x0000001200317213 */ /* 0x000fe20000000000 */
[----:B------:R-:W-:Y:S01]  /*1710*/  IMAD.MOV R2, RZ, RZ, -R2 ;  /* 0x000000ffff027224 */ /* 0x000fe200078e0a02 */
[----:B------:R-:W-:Y:S01]  /*1720*/  LOP3.LUT R20, R10, 0x2a, RZ, 0xfc, !PT ;  /* 0x0000002a0a147812 */ /* 0x000fe200078efcff */
[--C-:B------:R-:W-:Y:S01]  /*1730*/  @!P6 IMAD.IADD R31, R31, 0x1, -R0.reuse ;  /* 0x000000011f1fe824 */ /* 0x100fe200078e0a00 */
[C---:B------:R-:W-:Y:S01]  /*1740*/  ISETP.GT.U32.AND P6, PT, R0.reuse, R37, PT ;  /* 0x000000250000720c */ /* 0x040fe20003fc4070 */
[----:B------:R-:W-:Y:S01]  /*1750*/  IMAD R43, R0, R2, R43 ;  /* 0x00000002002b7224 */ /* 0x000fe200078e022b */
[----:B------:R-:W-:Y:S01]  /*1760*/  IABS R51, R20 ;  /* 0x0000001400337213 */ /* 0x000fe20000000000 */
[----:B------:R-:W-:Y:S01]  /*1770*/  IMAD.HI.U32 R12, R8, R41, RZ ;  /* 0x00000029080c7227 */ /* 0x000fe200078e00ff */
[----:B------:R-:W-:Y:S02]  /*1780*/  @!P2 IADD3 R31, PT, PT, -R31, RZ, RZ ;  /* 0x000000ff1f1fa210 */ /* 0x000fe40007ffe1ff */
[----:B------:R-:W-:Y:S01]  /*1790*/  ISETP.GE.AND P2, PT, R14, RZ, PT ;  /* 0x000000ff0e00720c */ /* 0x000fe20003f46270 */
[----:B------:R-:W-:Y:S01]  /*17a0*/  @!P5 IMAD.IADD R39, R39, 0x1, -R0 ;  /* 0x000000012727d824 */ /* 0x000fe200078e0a00 */
[----:B------:R-:W-:Y:S01]  /*17b0*/  ISETP.GT.U32.AND P5, PT, R0, R43, PT ;  /* 0x0000002b0000720c */ /* 0x000fe20003fa4070 */
[----:B------:R-:W-:Y:S01]  /*17c0*/  IMAD.MOV R12, RZ, RZ, -R12 ;  /* 0x000000ffff0c7224 */ /* 0x000fe200078e0a0c */
[----:B------:R-:W-:Y:S01]  /*17d0*/  LOP3.LUT R14, R10, 0x26, RZ, 0xfc, !PT ;  /* 0x000000260a0e7812 */ /* 0x000fe200078efcff */
[----:B------:R-:W-:-:S02]  /*17e0*/  @!P0 IMAD.MOV R35, RZ, RZ, -R35 ;  /* 0x000000ffff238224 */ /* 0x000fc400078e0a23 */
[----:B------:R-:W-:Y:S01]  /*17f0*/  IMAD R41, R0, R12, R41 ;  /* 0x0000000c00297224 */ /* 0x000fe200078e0229 */
[----:B------:R-:W-:Y:S01]  /*1800*/  LOP3.LUT R12, R10, 0x24, RZ, 0xfc, !PT ;  /* 0x000000240a0c7812 */ /* 0x000fe200078efcff */
[--C-:B------:R-:W-:Y:S01]  /*1810*/  @!P6 IMAD.IADD R37, R37, 0x1, -R0.reuse ;  /* 0x000000012525e824 */ /* 0x100fe200078e0a00 */
[----:B------:R-:W-:Y:S02]  /*1820*/  IABS R47, R14 ;  /* 0x0000000e002f7213 */ /* 0x000fe40000000000 */
[----:B------:R-:W-:Y:S01]  /*1830*/  IABS R45, R12 ;  /* 0x0000000c002d7213 */ /* 0x000fe20000000000 */
[----:B------:R-:W-:Y:S01]  /*1840*/  @!P2 IMAD.MOV R39, RZ, RZ, -R39 ;  /* 0x000000ffff27a224 */ /* 0x000fe200078e0a27 */
[C---:B------:R-:W-:Y:S01]  /*1850*/  ISETP.GT.U32.AND P6, PT, R0.reuse, R37, PT ;  /* 0x000000250000720c */ /* 0x040fe20003fc4070 */
[----:B------:R-:W-:Y:S01]  /*1860*/  @!P5 IMAD.IADD R43, R43, 0x1, -R0 ;  /* 0x000000012b2bd824 */ /* 0x000fe200078e0a00 */
[----:B------:R-:W-:Y:S01]  /*1870*/  ISETP.GT.U32.AND P0, PT, R0, R41, PT ;  /* 0x000000290000720c */ /* 0x000fe20003f04070 */
[----:B------:R-:W-:-:S03]  /*1880*/  IMAD.HI.U32 R2, R8, R45, RZ ;  /* 0x0000002d08027227 */ /* 0x000fc600078e00ff */
[----:B------:R-:W-:Y:S01]  /*1890*/  ISETP.GT.U32.AND P5, PT, R0, R43, PT ;  /* 0x0000002b0000720c */ /* 0x000fe20003fa4070 */
[----:B------:R-:W-:Y:S02]  /*18a0*/  IMAD.MOV R16, RZ, RZ, -R2 ;  /* 0x000000ffff107224 */ /* 0x000fe400078e0a02 */
[----:B------:R-:W-:-:S04]  /*18b0*/  IMAD.HI.U32 R2, R8, R51, RZ ;  /* 0x0000003308027227 */ /* 0x000fc800078e00ff */
[----:B------:R-:W-:Y:S01]  /*18c0*/  IMAD R45, R0, R16, R45 ;  /* 0x00000010002d7224 */ /* 0x000fe200078e022d */
[----:B------:R-:W-:Y:S01]  /*18d0*/  @!P6 IADD3 R37, PT, PT, R37, -R0, RZ ;  /* 0x800000002525e210 */ /* 0x000fe20007ffe0ff */
[----:B------:R-:W-:Y:S01]  /*18e0*/  @!P0 IMAD.IADD R41, R41, 0x1, -R0 ;  /* 0x0000000129298824 */ /* 0x000fe200078e0a00 */
[----:B------:R-:W-:Y:S01]  /*18f0*/  ISETP.GE.AND P6, PT, R12, RZ, PT ;  /* 0x000000ff0c00720c */ /* 0x000fe20003fc6270 */
[----:B------:R-:W-:-:S03]  /*1900*/  IMAD.HI.U32 R12, R8, R47, RZ ;  /* 0x0000002f080c7227 */ /* 0x000fc600078e00ff */
[C---:B------:R-:W-:Y:S01]  /*1910*/  ISETP.GT.U32.AND P0, PT, R0.reuse, R41, PT ;  /* 0x000000290000720c */ /* 0x040fe20003f04070 */
[----:B------:R-:W-:Y:S01]  /*1920*/  @!P5 IMAD.IADD R43, R43, 0x1, -R0 ;  /* 0x000000012b2bd824 */ /* 0x000fe200078e0a00 */
[----:B------:R-:W-:Y:S01]  /*1930*/  ISETP.GT.U32.AND P5, PT, R0, R45, PT ;  /* 0x0000002d0000720c */ /* 0x000fe20003fa4070 */
[----:B------:R-:W-:Y:S01]  /*1940*/  @!P4 IMAD.MOV R37, RZ, RZ, -R37 ;  /* 0x000000ffff25c224 */ /* 0x000fe200078e0a25 */
[----:B------:R-:W-:Y:S01]  /*1950*/  IADD3 R12, PT, PT, -R12, RZ, RZ ;  /* 0x000000ff0c0c7210 */ /* 0x000fe20007ffe1ff */
[----:B------:R-:W-:Y:S01]  /*1960*/  IMAD.MOV R2, RZ, RZ, -R2 ;  /* 0x000000ffff027224 */ /* 0x000fe200078e0a02 */
[----:B------:R-:W-:Y:S01]  /*1970*/  ISETP.GE.AND P4, PT, R14, RZ, PT ;  /* 0x000000ff0e00720c */ /* 0x000fe20003f86270 */
[----:B------:R-:W-:-:S04]  /*1980*/  IMAD.HI.U32 R14, R8, R49, RZ ;  /* 0x00000031080e7227 */ /* 0x000fc800078e00ff */
[C---:B------:R-:W-:Y:S02]  /*1990*/  IMAD R47, R0.reuse, R12, R47 ;  /* 0x0000000c002f7224 */ /* 0x040fe400078e022f */
[----:B------:R-:W-:Y:S02]  /*19a0*/  IMAD.MOV R14, RZ, RZ, -R14 ;  /* 0x000000ffff0e7224 */ /* 0x000fe400078e0a0e */
[--C-:B------:R-:W-:Y:S01]  /*19b0*/  @!P5 IMAD.IADD R45, R45, 0x1, -R0.reuse ;  /* 0x000000012d2dd824 */ /* 0x100fe200078e0a00 */
[----:B------:R-:W-:Y:S01]  /*19c0*/  ISETP.GT.U32.AND P5, PT, R0, R47, PT ;  /* 0x0000002f0000720c */ /* 0x000fe20003fa4070 */
[----:B------:R-:W-:Y:S01]  /*19d0*/  @!P0 IMAD.IADD R41, R41, 0x1, -R0 ;  /* 0x0000000129298824 */ /* 0x000fe200078e0a00 */
[----:B------:R-:W-:Y:S01]  /*19e0*/  ISETP.GE.AND P0, PT, R18, RZ, PT ;  /* 0x000000ff1200720c */ /* 0x000fe20003f06270 */
[----:B------:R-:W-:Y:S01]  /*19f0*/  IMAD R49, R0, R14, R49 ;  /* 0x0000000e00317224 */ /* 0x000fe200078e0231 */
[----:B------:R-:W-:Y:S01]  /*1a00*/  LOP3.LUT R18, R10, 0x2c, RZ, 0xfc, !PT ;  /* 0x0000002c0a127812 */ /* 0x000fe200078efcff */
[C---:B------:R-:W-:Y:S01]  /*1a10*/  IMAD R51, R0.reuse, R2, R51 ;  /* 0x0000000200337224 */ /* 0x040fe200078e0233 */
[----:B------:R-:W-:Y:S01]  /*1a20*/  ISETP.GT.U32.AND P2, PT, R0, R45, PT ;  /* 0x0000002d0000720c */ /* 0x000fe20003f44070 */
[----:B------:R-:W-:Y:S01]  /*1a30*/  IMAD.HI.U32 R16, R8, R61, RZ ;  /* 0x0000003d08107227 */ /* 0x000fe200078e00ff */
[----:B------:R-:W-:-:S03]  /*1a40*/  IABS R53, R18 ;  /* 0x0000001200357213 */ /* 0x000fc60000000000 */
[----:B------:R-:W-:Y:S02]  /*1a50*/  @!P1 IMAD.MOV R41, RZ, RZ, -R41 ;  /* 0x000000ffff299224 */ /* 0x000fe400078e0a29 */
[----:B------:R-:W-:Y:S01]  /*1a60*/  @!P5 IMAD.IADD R47, R47, 0x1, -R0 ;  /* 0x000000012f2fd824 */ /* 0x000fe200078e0a00 */
[----:B------:R-:W-:Y:S01]  /*1a70*/  ISETP.GT.U32.AND P5, PT, R0, R49, PT ;  /* 0x000000310000720c */ /* 0x000fe20003fa4070 */
[----:B------:R-:W-:-:S03]  /*1a80*/  IMAD.HI.U32 R2, R8, R53, RZ ;  /* 0x0000003508027227 */ /* 0x000fc600078e00ff */
[C---:B------:R-:W-:Y:S01]  /*1a90*/  ISETP.GT.U32.AND P1, PT, R0.reuse, R47, PT ;  /* 0x0000002f0000720c */ /* 0x040fe20003f24070 */
[----:B------:R-:W-:Y:S02]  /*1aa0*/  IMAD.MOV R2, RZ, RZ, -R2 ;  /* 0x000000ffff027224 */ /* 0x000fe400078e0a02 */
[----:B------:R-:W-:Y:S02]  /*1ab0*/  IMAD.MOV R16, RZ, RZ, -R16 ;  /* 0x000000ffff107224 */ /* 0x000fe400078e0a10 */
[----:B------:R-:W-:Y:S02]  /*1ac0*/  IMAD R53, R0, R2, R53 ;  /* 0x0000000200357224 */ /* 0x000fe400078e0235 */
[----:B------:R-:W-:-:S04]  /*1ad0*/  IMAD.HI.U32 R2, R8, R55, RZ ;  /* 0x0000003708027227 */ /* 0x000fc800078e00ff */
[----:B------:R-:W-:Y:S02]  /*1ae0*/  @!P5 IMAD.IADD R49, R49, 0x1, -R0 ;  /* 0x000000013131d824 */ /* 0x000fe400078e0a00 */
[----:B------:R-:W-:Y:S02]  /*1af0*/  IMAD.MOV R2, RZ, RZ, -R2 ;  /* 0x000000ffff027224 */ /* 0x000fe400078e0a02 */
[----:B------:R-:W-:Y:S01]  /*1b00*/  IMAD.HI.U32 R14, R8, R59, RZ ;  /* 0x0000003b080e7227 */ /* 0x000fe200078e00ff */
[----:B------:R-:W-:-:S03]  /*1b10*/  ISETP.GT.U32.AND P5, PT, R0, R49, PT ;  /* 0x000000310000720c */ /* 0x000fc60003fa4070 */
[----:B------:R-:W-:Y:S01]  /*1b20*/  @!P3 IMAD.MOV R43, RZ, RZ, -R43 ;  /* 0x000000ffff2bb224 */ /* 0x000fe200078e0a2b */
[----:B------:R-:W-:Y:S01]  /*1b30*/  ISETP.GT.U32.AND P3, PT, R0, R51, PT ;  /* 0x000000330000720c */ /* 0x000fe20003f64070 */
[----:B------:R-:W-:Y:S01]  /*1b40*/  IMAD.HI.U32 R12, R8, R57, RZ ;  /* 0x00000039080c7227 */ /* 0x000fe200078e00ff */
[----:B------:R-:W-:-:S03]  /*1b50*/  IADD3 R14, PT, PT, -R14, RZ, RZ ;  /* 0x000000ff0e0e7210 */ /* 0x000fc60007ffe1ff */
[C---:B------:R-:W-:Y:S02]  /*1b60*/  IMAD R55, R0.reuse, R2, R55 ;  /* 0x0000000200377224 */ /* 0x040fe400078e0237 */
[----:B------:R-:W-:Y:S01]  /*1b70*/  IMAD R61, R0, R16, R61 ;  /* 0x00000010003d7224 */ /* 0x000fe200078e023d */
[----:B------:R-:W-:Y:S01]  /*1b80*/  LOP3.LUT R16, R10, 0x38, RZ, 0xfc, !PT ;  /* 0x000000380a107812 */ /* 0x000fe200078efcff */
[----:B------:R-:W-:-:S03]  /*1b90*/  IMAD.HI.U32 R2, R8, R63, RZ ;  /* 0x0000003f08027227 */ /* 0x000fc600078e00ff */
[----:B------:R-:W-:Y:S01]  /*1ba0*/  IABS R65, R16 ;  /* 0x0000001000417213 */ /* 0x000fe20000000000 */
[----:B------:R-:W-:Y:S02]  /*1bb0*/  IMAD.MOV R12, RZ, RZ, -R12 ;  /* 0x000000ffff0c7224 */ /* 0x000fe400078e0a0c */
[----:B------:R-:W-:Y:S02]  /*1bc0*/  IMAD.MOV R2, RZ, RZ, -R2 ;  /* 0x000000ffff027224 */ /* 0x000fe400078e0a02 */
[C---:B------:R-:W-:Y:S02]  /*1bd0*/  IMAD R57, R0.reuse, R12, R57 ;  /* 0x0000000c00397224 */ /* 0x040fe400078e0239 */
[----:B------:R-:W-:Y:S01]  /*1be0*/  IMAD R59, R0, R14, R59 ;  /* 0x0000000e003b7224 */ /* 0x000fe200078e023b */
[----:B------:R-:W-:Y:S01]  /*1bf0*/  LOP3.LUT R14, R10, 0x3c, RZ, 0xfc, !PT ;  /* 0x0000003c0a0e7812 */ /* 0x000fe200078efcff */
[--C-:B------:R-:W-:Y:S01]  /*1c00*/  @!P1 IMAD.IADD R47, R47, 0x1, -R0.reuse ;  /* 0x000000012f2f9824 */ /* 0x100fe200078e0a00 */
[C---:B------:R-:W-:Y:S01]  /*1c10*/  ISETP.GT.U32.AND P1, PT, R0.reuse, R55, PT ;  /* 0x000000370000720c */ /* 0x040fe20003f24070 */
[----:B------:R-:W-:Y:S01]  /*1c20*/  @!P2 IMAD.IADD R45, R45, 0x1, -R0 ;  /* 0x000000012d2da824 */ /* 0x000fe200078e0a00 */
[C---:B------:R-:W-:Y:S01]  /*1c30*/  ISETP.GT.U32.AND P2, PT, R0.reuse, R53, PT ;  /* 0x000000350000720c */ /* 0x040fe20003f44070 */
[----:B------:R-:W-:Y:S01]  /*1c40*/  IMAD R63, R0, R2, R63 ;  /* 0x00000002003f7224 */ /* 0x000fe200078e023f */
[----:B------:R-:W-:Y:S01]  /*1c50*/  IABS R69, R14 ;  /* 0x0000000e00457213 */ /* 0x000fe20000000000 */
[----:B------:R-:W-:-:S04]  /*1c60*/  IMAD.HI.U32 R2, R8, R65, RZ ;  /* 0x0000004108027227 */ /* 0x000fc800078e00ff */
[--C-:B------:R-:W-:Y:S01]  /*1c70*/  @!P5 IMAD.IADD R49, R49, 0x1, -R0.reuse ;  /* 0x000000013131d824 */ /* 0x100fe200078e0a00 */
[C---:B------:R-:W-:Y:S01]  /*1c80*/  ISETP.GT.U32.AND P5, PT, R0.reuse, R57, PT ;  /* 0x000000390000720c */ /* 0x040fe20003fa4070 */
[--C-:B------:R-:W-:Y:S01]  /*1c90*/  @!P3 IMAD.IADD R51, R51, 0x1, -R0.reuse ;  /* 0x000000013333b824 */ /* 0x100fe200078e0a00 */
[----:B------:R-:W-:Y:S01]  /*1ca0*/  ISETP.GT.U32.AND P3, PT, R0, R59, PT ;  /* 0x0000003b0000720c */ /* 0x000fe20003f64070 */
[----:B------:R-:W-:Y:S01]  /*1cb0*/  @!P1 IMAD.IADD R55, R55, 0x1, -R0 ;  /* 0x0000000137379824 */ /* 0x000fe200078e0a00 */
[----:B------:R-:W-:Y:S01]  /*1cc0*/  IADD3 R2, PT, PT, -R2, RZ, RZ ;  /* 0x000000ff02027210 */ /* 0x000fe20007ffe1ff */
[----:B------:R-:W-:Y:S01]  /*1cd0*/  IMAD.HI.U32 R10, R8, R67, RZ ;  /* 0x00000043080a7227 */ /* 0x000fe200078e00ff */
[----:B------:R-:W-:Y:S02]  /*1ce0*/  @!P2 IADD3 R53, PT, PT, R53, -R0, RZ ;  /* 0x800000003535a210 */ /* 0x000fe40007ffe0ff */
[C---:B------:R-:W-:Y:S01]  /*1cf0*/  ISETP.GT.U32.AND P2, PT, R0.reuse, R51, PT ;  /* 0x000000330000720c */ /* 0x040fe20003f44070 */
[----:B------:R-:W-:Y:S01]  /*1d00*/  IMAD R65, R0, R2, R65 ;  /* 0x0000000200417224 */ /* 0x000fe200078e0241 */
[----:B------:R-:W-:Y:S01]  /*1d10*/  LOP3.LUT R2, R36, 0x7f, RZ, 0xc0, !PT ;  /* 0x0000007f24027812 */ /* 0x000fe200078ec0ff */
[----:B------:R-:W-:Y:S01]  /*1d20*/  IMAD.HI.U32 R8, R8, R69, RZ ;  /* 0x0000004508087227 */ /* 0x000fe200078e00ff */
[----:B------:R-:W-:-:S03]  /*1d30*/  ISETP.GT.U32.AND P1, PT, R0, R53, PT ;  /* 0x000000350000720c */ /* 0x000fc60003f24070 */
[--C-:B------:R-:W-:Y:S01]  /*1d40*/  @!P5 IMAD.IADD R57, R57, 0x1, -R0.reuse ;  /* 0x000000013939d824 */ /* 0x100fe200078e0a00 */
[C---:B------:R-:W-:Y:S01]  /*1d50*/  ISETP.GT.U32.AND P5, PT, R0.reuse, R55, PT ;  /* 0x000000370000720c */ /* 0x040fe20003fa4070 */
[----:B------:R-:W-:Y:S02]  /*1d60*/  @!P3 IMAD.IADD R59, R59, 0x1, -R0 ;  /* 0x000000013b3bb824 */ /* 0x000fe400078e0a00 */
[----:B------:R-:W-:Y:S01]  /*1d70*/  IMAD R40, R7, 0x100, R2 ;  /* 0x0000010007287824 */ /* 0x000fe200078e0202 */
[C---:B------:R-:W-:Y:S01]  /*1d80*/  ISETP.GT.U32.AND P3, PT, R0.reuse, R57, PT ;  /* 0x000000390000720c */ /* 0x040fe20003f64070 */
[----:B------:R-:W-:Y:S02]  /*1d90*/  IMAD.MOV R8, RZ, RZ, -R8 ;  /* 0x000000ffff087224 */ /* 0x000fe400078e0a08 */
[----:B------:R-:W-:Y:S01]  /*1da0*/  @!P6 IMAD.MOV R45, RZ, RZ, -R45 ;  /* 0x000000ffff2de224 */ /* 0x000fe200078e0a2d */
[----:B------:R-:W-:Y:S01]  /*1db0*/  ISETP.GT.U32.AND P6, PT, R0, R59, PT ;  /* 0x0000003b0000720c */ /* 0x000fe20003fc4070 */
[----:B------:R-:W-:Y:S01]  /*1dc0*/  IMAD.MOV R10, RZ, RZ, -R10 ;  /* 0x000000ffff0a7224 */ /* 0x000fe200078e0a0a */
[----:B------:R-:W-:Y:S01]  /*1dd0*/  @!P1 IADD3 R53, PT, PT, R53, -R0, RZ ;  /* 0x8000000035359210 */ /* 0x000fe20007ffe0ff */
[----:B------:R-:W-:Y:S01]  /*1de0*/  VIADD R38, R40, 0x80 ;  /* 0x0000008028267836 */ /* 0x000fe20000000000 */
[C---:B------:R-:W-:Y:S01]  /*1df0*/  ISETP.GT.U32.AND P1, PT, R0.reuse, R63, PT ;  /* 0x0000003f0000720c */ /* 0x040fe20003f24070 */
[C---:B------:R-:W-:Y:S01]  /*1e00*/  IMAD R69, R0.reuse, R8, R69 ;  /* 0x0000000800457224 */ /* 0x040fe200078e0245 */
[----:B------:R-:W-:Y:S01]  /*1e10*/  IABS R8, R40 ;  /* 0x0000002800087213 */ /* 0x000fe20000000000 */
[C---:B------:R-:W-:Y:S01]  /*1e20*/  IMAD R67, R0.reuse, R10, R67 ;  /* 0x0000000a00437224 */ /* 0x040fe200078e0243 */
[----:B------:R-:W-:Y:S01]  /*1e30*/  IABS R10, R38 ;  /* 0x00000026000a7213 */ /* 0x000fe20000000000 */
[--C-:B------:R-:W-:Y:S01]  /*1e40*/  @!P2 IMAD.IADD R51, R51, 0x1, -R0.reuse ;  /* 0x000000013333a824 */ /* 0x100fe200078e0a00 */
[C---:B------:R-:W-:Y:S01]  /*1e50*/  ISETP.GT.U32.AND P2, PT, R0.reuse, R61, PT ;  /* 0x0000003d0000720c */ /* 0x040fe20003f44070 */
[--C-:B------:R-:W-:Y:S01]  /*1e60*/  @!P5 IMAD.IADD R55, R55, 0x1, -R0.reuse ;  /* 0x000000013737d824 */ /* 0x100fe200078e0a00 */
[----:B------:R-:W-:Y:S01]  /*1e70*/  ISETP.GT.U32.AND P5, PT, R0, R65, PT ;  /* 0x000000410000720c */ /* 0x000fe20003fa4070 */
[C---:B------:R-:W-:Y:S01]  /*1e80*/  IMAD.HI.U32 R7, R6.reuse, R8, RZ ;  /* 0x0000000806077227 */ /* 0x040fe200078e00ff */
[----:B------:R-:W-:Y:S03]  /*1e90*/  STL [R1+0xc], R40 ;  /* 0x00000c2801007387 */ /* 0x000fe60000100800 */
[----:B------:R-:W-:Y:S01]  /*1ea0*/  IMAD.HI.U32 R6, R6, R10, RZ ;  /* 0x0000000a06067227 */ /* 0x000fe200078e00ff */
[----:B------:R1:W-:Y:S03]  /*1eb0*/  STL [R1+0xd0], R38 ;  /* 0x0000d02601007387 */ /* 0x0003e60000100800 */
[--C-:B------:R-:W-:Y:S01]  /*1ec0*/  @!P6 IMAD.IADD R59, R59, 0x1, -R0.reuse ;  /* 0x000000013b3be824 */ /* 0x100fe200078e0a00 */
[----:B------:R-:W-:Y:S01]  /*1ed0*/  ISETP.GE.AND P6, PT, R20, RZ, PT ;  /* 0x000000ff1400720c */ /* 0x000fe20003fc6270 */
[----:B------:R-:W-:Y:S01]  /*1ee0*/  IMAD.MOV R7, RZ, RZ, -R7 ;  /* 0x000000ffff077224 */ /* 0x000fe200078e0a07 */
[----:B------:R-:W-:Y:S01]  /*1ef0*/  IADD3 R12, PT, PT, -R6, RZ, RZ ;  /* 0x000000ff060c7210 */ /* 0x000fe20007ffe1ff */
[----:B------:R-:W-:Y:S01]  /*1f00*/  @!P2 IMAD.IADD R61, R61, 0x1, -R0 ;  /* 0x000000013d3da824 */ /* 0x000fe200078e0a00 */
[----:B------:R-:W-:Y:S01]  /*1f10*/  ISETP.GT.U32.AND P2, PT, R0, R69, PT ;  /* 0x000000450000720c */ /* 0x000fe20003f44070 */
[----:B------:R-:W-:-:S02]  /*1f20*/  IMAD R6, R3, R7, R8 ;  /* 0x0000000703067224 */ /* 0x000fc400078e0208 */
[----:B------:R-:W-:Y:S01]  /*1f30*/  IMAD R8, R3, R12, R10 ;  /* 0x0000000c03087224 */ /* 0x000fe200078e020a */
[----:B------:R-:W-:Y:S01]  /*1f40*/  LOP3.LUT R12, R36, 0x3f, RZ, 0xc0, !PT ;  /* 0x0000003f240c7812 */ /* 0x000fe200078ec0ff */
[--C-:B------:R-:W-:Y:S01]  /*1f50*/  @!P1 IMAD.IADD R63, R63, 0x1, -R0.reuse ;  /* 0x000000013f3f9824 */ /* 0x100fe200078e0a00 */
[----:B------:R-:W-:Y:S01]  /*1f60*/  ISETP.GE.AND P1, PT, R18, RZ, PT ;  /* 0x000000ff1200720c */ /* 0x000fe20003f26270 */
[--C-:B------:R-:W-:Y:S01]  /*1f70*/  @!P5 IMAD.IADD R65, R65, 0x1, -R0.reuse ;  /* 0x000000014141d824 */ /* 0x100fe200078e0a00 */
[----:B------:R-:W-:Y:S01]  /*1f80*/  ISETP.GE.AND P5, PT, R22, RZ, PT ;  /* 0x000000ff1600720c */ /* 0x000fe20003fa6270 */
[--C-:B------:R-:W-:Y:S01]  /*1f90*/  @!P3 IMAD.IADD R57, R57, 0x1, -R0.reuse ;  /* 0x000000013939b824 */ /* 0x100fe200078e0a00 */
[C---:B------:R-:W-:Y:S01]  /*1fa0*/  ISETP.GT.U32.AND P3, PT, R0.reuse, R67, PT ;  /* 0x000000430000720c */ /* 0x040fe20003f64070 */
[----:B------:R-:W-:Y:S01]  /*1fb0*/  @!P0 IMAD.MOV R49, RZ, RZ, -R49 ;  /* 0x000000ffff318224 */ /* 0x000fe200078e0a31 */
[----:B------:R-:W-:Y:S01]  /*1fc0*/  ISETP.GT.U32.AND P0, PT, R3, R8, PT ;  /* 0x000000080300720c */ /* 0x000fe20003f04070 */
[----:B------:R-:W-:Y:S01]  /*1fd0*/  @!P6 IMAD.MOV R51, RZ, RZ, -R51 ;  /* 0x000000ffff33e224 */ /* 0x000fe200078e0a33 */
[C---:B------:R-:W-:Y:S01]  /*1fe0*/  ISETP.GT.U32.AND P6, PT, R0.reuse, R65, PT ;  /* 0x000000410000720c */ /* 0x040fe20003fc4070 */
[----:B------:R-:W-:Y:S01]  /*1ff0*/  @!P2 IMAD.IADD R69, R69, 0x1, -R0 ;  /* 0x000000014545a824 */ /* 0x000fe200078e0a00 */
[----:B------:R-:W-:Y:S01]  /*2000*/  ISETP.GT.U32.AND P2, PT, R3, R6, PT ;  /* 0x000000060300720c */ /* 0x000fe20003f44070 */
[----:B------:R-:W-:Y:S01]  /*2010*/  @!P4 IMAD.MOV R47, RZ, RZ, -R47 ;  /* 0x000000ffff2fc224 */ /* 0x000fe200078e0a2f */
[C---:B------:R-:W-:Y:S01]  /*2020*/  ISETP.GT.U32.AND P4, PT, R0.reuse, R61, PT ;  /* 0x0000003d0000720c */ /* 0x040fe20003f84070 */
[----:B------:R-:W-:Y:S01]  /*2030*/  @!P1 IMAD.MOV R53, RZ, RZ, -R53 ;  /* 0x000000ffff359224 */ /* 0x000fe200078e0a35 */
[----:B------:R-:W-:Y:S01]  /*2040*/  ISETP.GT.U32.AND P1, PT, R0, R63, PT ;  /* 0x0000003f0000720c */ /* 0x000fe20003f24070 */
[----:B------:R-:W-:-:S02]  /*2050*/  @!P5 IMAD.MOV R55, RZ, RZ, -R55 ;  /* 0x000000ffff37d224 */ /* 0x000fc400078e0a37 */
[--C-:B------:R-:W-:Y:S01]  /*2060*/  @!P3 IMAD.IADD R67, R67, 0x1, -R0.reuse ;  /* 0x000000014343b824 */ /* 0x100fe200078e0a00 */
[----:B------:R-:W-:Y:S01]  /*2070*/  ISETP.GE.AND P3, PT, R24, RZ, PT ;  /* 0x000000ff1800720c */ /* 0x000fe20003f66270 */
[----:B------:R-:W-:Y:S02]  /*2080*/  @!P0 IMAD.IADD R8, R8, 0x1, -R3 ;  /* 0x0000000108088824 */ /* 0x000fe400078e0a03 */
[--C-:B------:R-:W-:Y:S01]  /*2090*/  @!P6 IMAD.IADD R65, R65, 0x1, -R0.reuse ;  /* 0x000000014141e824 */ /* 0x100fe200078e0a00 */
[----:B------:R-:W-:Y:S01]  /*20a0*/  ISETP.GE.AND P6, PT, R30, RZ, PT ;  /* 0x000000ff1e00720c */ /* 0x000fe20003fc6270 */
[----:B----4-:R-:W-:Y:S01]  /*20b0*/  VIADD R10, R135, 0xffffffff ;  /* 0xffffffff870a7836 */ /* 0x010fe20000000000 */
[----:B------:R-:W-:Y:S01]  /*20c0*/  ISETP.GT.U32.AND P0, PT, R3, R8, PT ;  /* 0x000000080300720c */ /* 0x000fe20003f04070 */
[--C-:B------:R-:W-:Y:S01]  /*20d0*/  @!P4 IMAD.IADD R61, R61, 0x1, -R0.reuse ;  /* 0x000000013d3dc824 */ /* 0x100fe200078e0a00 */
[----:B------:R-:W-:Y:S01]  /*20e0*/  @!P2 IADD3 R6, PT, PT, R6, -R3, RZ ;  /* 0x800000030606a210 */ /* 0x000fe20007ffe0ff */
[----:B------:R-:W-:Y:S01]  /*20f0*/  @!P1 IMAD.IADD R63, R63, 0x1, -R0 ;  /* 0x000000013f3f9824 */ /* 0x000fe200078e0a00 */
[----:B------:R-:W-:-:S02]  /*2100*/  ISETP.GT.U32.AND P2, PT, R0, R69, PT ;  /* 0x000000450000720c */ /* 0x000fc40003f44070 */
[----:B------:R-:W-:Y:S01]  /*2110*/  ISETP.GE.AND P1, PT, R28, RZ, PT ;  /* 0x000000ff1c00720c */ /* 0x000fe20003f26270 */
[----:B------:R-:W-:Y:S01]  /*2120*/  @!P3 IMAD.MOV R57, RZ, RZ, -R57 ;  /* 0x000000ffff39b224 */ /* 0x000fe200078e0a39 */
[----:B------:R-:W-:Y:S02]  /*2130*/  ISETP.GT.U32.AND P3, PT, R3, R6, PT ;  /* 0x000000060300720c */ /* 0x000fe40003f64070 */
[----:B------:R-:W-:Y:S01]  /*2140*/  ISETP.GT.U32.AND P5, PT, R0, R67, PT ;  /* 0x000000430000720c */ /* 0x000fe20003fa4070 */
[----:B------:R-:W-:Y:S01]  /*2150*/  @!P6 IMAD.MOV R63, RZ, RZ, -R63 ;  /* 0x000000ffff3fe224 */ /* 0x000fe200078e0a3f */
[----:B------:R-:W-:Y:S01]  /*2160*/  ISETP.GE.AND P6, PT, R38, RZ, PT ;  /* 0x000000ff2600720c */ /* 0x000fe20003fc6270 */
[----:B------:R-:W-:Y:S01]  /*2170*/  @!P0 IMAD.IADD R8, R8, 0x1, -R3 ;  /* 0x0000000108088824 */ /* 0x000fe200078e0a03 */
[----:B------:R-:W-:Y:S02]  /*2180*/  ISETP.GE.AND P0, PT, R40, RZ, PT ;  /* 0x000000ff2800720c */ /* 0x000fe40003f06270 */
[----:B------:R-:W-:Y:S01]  /*2190*/  ISETP.GE.AND P4, PT, R26, RZ, PT ;  /* 0x000000ff1a00720c */ /* 0x000fe20003f86270 */
[----:B------:R-:W-:Y:S01]  /*21a0*/  @!P2 IMAD.IADD R69, R69, 0x1, -R0 ;  /* 0x000000014545a824 */ /* 0x000fe200078e0a00 */
[----:B------:R-:W-:Y:S01]  /*21b0*/  ISETP.GE.AND P2, PT, R32, RZ, PT ;  /* 0x000000ff2000720c */ /* 0x000fe20003f46270 */
[----:B------:R-:W-:Y:S01]  /*21c0*/  @!P1 IMAD.MOV R61, RZ, RZ, -R61 ;  /* 0x000000ffff3d9224 */ /* 0x000fe200078e0a3d */
[----:B------:R-:W-:-:S02]  /*21d0*/  ISETP.NE.AND P1, PT, R4, RZ, PT ;  /* 0x000000ff0400720c */ /* 0x000fc40003f25270 */
[----:B------:R-:W-:Y:S01]  /*21e0*/  @!P3 IADD3 R6, PT, PT, R6, -R3, RZ ;  /* 0x800000030606b210 */ /* 0x000fe20007ffe0ff */
[----:B------:R-:W-:Y:S01]  /*21f0*/  @!P5 IMAD.IADD R67, R67, 0x1, -R0 ;  /* 0x000000014343d824 */ /* 0x000fe200078e0a00 */
[----:B------:R-:W-:Y:S01]  /*2200*/  LOP3.LUT R3, RZ, R4, RZ, 0x33, !PT ;  /* 0x00000004ff037212 */ /* 0x000fe200078e33ff */
[----:B------:R-:W-:Y:S01]  /*2210*/  @!P6 IMAD.MOV R8, RZ, RZ, -R8 ;  /* 0x000000ffff08e224 */ /* 0x000fe200078e0a08 */
[----:B------:R-:W-:Y:S02]  /*2220*/  LOP3.LUT R0, RZ, R5, RZ, 0x33, !PT ;  /* 0x00000005ff007212 */ /* 0x000fe400078e33ff */
[----:B------:R-:W-:Y:S01]  /*2230*/  @!P0 IADD3 R6, PT, PT, -R6, RZ, RZ ;  /* 0x000000ff06068210 */ /* 0x000fe20007ffe1ff */
[----:B------:R-:W-:Y:S01]  /*2240*/  @!P4 IMAD.MOV R59, RZ, RZ, -R59 ;  /* 0x000000ffff3bc224 */ /* 0x000fe200078e0a3b */
[C---:B------:R-:W-:Y:S01]  /*2250*/  SEL R73, R3.reuse, R8, !P1 ;  /* 0x0000000803497207 */ /* 0x040fe20004800000 */
[----:B------:R-:W-:Y:S01]  /*2260*/  @!P2 IMAD.MOV R67, RZ, RZ, -R67 ;  /* 0x000000ffff43a224 */ /* 0x000fe200078e0a43 */
[----:B------:R-:W-:Y:S01]  /*2270*/  SEL R4, R3, R6, !P1 ;  /* 0x0000000603047207 */ /* 0x000fe20004800000 */
[----:B------:R-:W-:Y:S01]  /*2280*/  IMAD R3, R12, UR7, RZ ;  /* 0x000000070c037c24 */ /* 0x000fe2000f8e02ff */
[----:B------:R-:W-:Y:S01]  /*2290*/  ISETP.NE.AND P4, PT, R5, RZ, PT ;  /* 0x000000ff0500720c */ /* 0x000fe20003f85270 */
[C---:B------:R-:W-:Y:S01]  /*22a0*/  VIADD R6, R135.reuse, 0xfffffffe ;  /* 0xfffffffe87067836 */ /* 0x040fe20000000000 */
[----:B------:R-:W-:Y:S01]  /*22b0*/  ISETP.GE.AND P5, PT, R16, RZ, PT ;  /* 0x000000ff1000720c */ /* 0x000fe20003fa6270 */
[----:B------:R-:W-:Y:S01]  /*22c0*/  VIADD R8, R135, 0xfffffffd ;  /* 0xfffffffd87087836 */ /* 0x000fe20000000000 */
[----:B------:R-:W-:-:S02]  /*22d0*/  SEL R9, R0, R9, !P4 ;  /* 0x0000000900097207 */ /* 0x000fc40006000000 */
[C---:B------:R-:W-:Y:S02]  /*22e0*/  LEA R68, P2, R3.reuse, UR14, 0x2 ;  /* 0x0000000e03447c11 */ /* 0x040fe4000f8410ff */
[C---:B------:R-:W-:Y:S02]  /*22f0*/  SEL R19, R0.reuse, R19, !P4 ;  /* 0x0000001300137207 */ /* 0x040fe40006000000 */
[C---:B------:R-:W-:Y:S02]  /*2300*/  SEL R21, R0.reuse, R21, !P4 ;  /* 0x0000001500157207 */ /* 0x040fe40006000000 */
[C---:B------:R-:W-:Y:S02]  /*2310*/  SEL R23, R0.reuse, R23, !P4 ;  /* 0x0000001700177207 */ /* 0x040fe40006000000 */
[C---:B------:R-:W-:Y:S01]  /*2320*/  SEL R25, R0.reuse, R25, !P4 ;  /* 0x0000001900197207 */ /* 0x040fe20006000000 */
[----:B------:R-:W-:Y:S01]  /*2330*/  @!P5 IMAD.MOV R65, RZ, RZ, -R65 ;  /* 0x000000ffff41d224 */ /* 0x000fe200078e0a41 */
[----:B------:R-:W-:Y:S01]  /*2340*/  LEA.HI.X.SX32 R72, R3, UR15, 0x2, P2 ;  /* 0x0000000f03487c11 */ /* 0x000fe200090f16ff */
[----:B------:R-:W-:Y:S01]  /*2350*/  IMAD R3, R9, UR16, RZ ;  /* 0x0000001009037c24 */ /* 0x000fe2000f8e02ff */
[C---:B------:R-:W-:Y:S01]  /*2360*/  SEL R27, R0.reuse, R27, !P4 ;  /* 0x0000001b001b7207 */ /* 0x040fe20006000000 */
[----:B------:R-:W-:Y:S01]  /*2370*/  IMAD R9, R19, UR16, RZ ;  /* 0x0000001013097c24 */ /* 0x000fe2000f8e02ff */
[C---:B------:R-:W-:Y:S01]  /*2380*/  SEL R29, R0.reuse, R29, !P4 ;  /* 0x0000001d001d7207 */ /* 0x040fe20006000000 */
[----:B------:R-:W-:Y:S01]  /*2390*/  IMAD R19, R21, UR16, RZ ;  /* 0x0000001015137c24 */ /* 0x000fe2000f8e02ff */
[----:B------:R-:W-:Y:S01]  /*23a0*/  SEL R31, R0, R31, !P4 ;  /* 0x0000001f001f7207 */ /* 0x000fe20006000000 */
[----:B------:R-:W-:Y:S01]  /*23b0*/  IMAD R21, R23, UR16, RZ ;  /* 0x0000001017157c24 */ /* 0x000fe2000f8e02ff */
[----:B------:R-:W-:Y:S01]  /*23c0*/  ISETP.GE.AND P3, PT, R14, RZ, PT ;  /* 0x000000ff0e00720c */ /* 0x000fe20003f66270 */
[----:B------:R-:W-:Y:S01]  /*23d0*/  IMAD R23, R25, UR16, RZ ;  /* 0x0000001019177c24 */ /* 0x000fe2000f8e02ff */
[C---:B------:R-:W-:Y:S01]  /*23e0*/  SEL R33, R0.reuse, R33, !P4 ;  /* 0x0000002100217207 */ /* 0x040fe20006000000 */
        /* <DEDUP_REMOVED lines=22> */
[----:B------:R-:W-:Y:S01]  /*2550*/  @!P3 IMAD.MOV R69, RZ, RZ, -R69 ;  /* 0x000000ffff45b224 */ /* 0x000fe200078e0a45 */
        /* <DEDUP_REMOVED lines=22> */
[----:B------:R-:W-:Y:S01]  /*26c0*/  SEL R0, R0, R71, !P4 ;  /* 0x0000004700007207 */ /* 0x000fe20006000000 */
[----:B------:R-:W-:Y:S01]  /*26d0*/  IMAD R7, R7, UR16, RZ ;  /* 0x0000001007077c24 */ /* 0x000fe2000f8e02ff */
[----:B------:R-:W-:Y:S01]  /*26e0*/  ISETP.GE.U32.AND P0, PT, R6, 0x7fffffbf, PT ;  /* 0x7fffffbf0600780c */ /* 0x000fe20003f06070 */
[----:B------:R-:W-:Y:S01]  /*26f0*/  VIADD R6, R135, 0xfffffffc ;  /* 0xfffffffc87067836 */ /* 0x000fe20000000000 */
[----:B------:R-:W-:Y:S01]  /*2700*/  ISETP.GE.U32.AND P6, PT, R8, 0x7fffffbe, PT ;  /* 0x7fffffbe0800780c */ /* 0x000fe20003fc6070 */
[----:B------:R-:W-:Y:S01]  /*2710*/  IMAD R67, R69, UR16, RZ ;  /* 0x0000001045437c24 */ /* 0x000fe2000f8e02ff */
[-C--:B------:R-:W-:Y:S01]  /*2720*/  LEA R70, P2, R3, R68.reuse, 0x2 ;  /* 0x0000004403467211 */ /* 0x080fe200078410ff */
[----:B------:R-:W-:Y:S01]  /*2730*/  IMAD R69, R0, UR16, RZ ;  /* 0x0000001000457c24 */ /* 0x000fe2000f8e02ff */
[----:B------:R-:W-:Y:S01]  /*2740*/  ISETP.GE.U32.AND P4, PT, R6, 0x7fffffbd, PT ;  /* 0x7fffffbd0600780c */ /* 0x000fe20003f86070 */
[----:B------:R-:W-:Y:S01]  /*2750*/  IMAD R0, R4, UR11, RZ ;  /* 0x0000000b04007c24 */ /* 0x000fe2000f8e02ff */
[----:B------:R-:W-:Y:S01]  /*2760*/  LEA R4, P5, R5, R68, 0x2 ;  /* 0x0000004405047211 */ /* 0x000fe200078a10ff */
[----:B------:R-:W-:Y:S01]  /*2770*/  IMAD R6, R13, UR16, RZ ;  /* 0x000000100d067c24 */ /* 0x000fe2000f8e02ff */
[----:B------:R-:W-:Y:S01]  /*2780*/  ISETP.GE.U32.AND P1, PT, R10, 0x7fffffc0, PT ;  /* 0x7fffffc00a00780c */ /* 0x000fe20003f26070 */
[----:B------:R-:W-:Y:S01]  /*2790*/  IMAD R8, R17, UR16, RZ ;  /* 0x0000001011087c24 */ /* 0x000fe2000f8e02ff */
[-C--:B------:R-:W-:Y:S01]  /*27a0*/  LEA.HI.X.SX32 R71, R3, R72.reuse, 0x2, P2 ;  /* 0x0000004803477211 */ /* 0x080fe200010f16ff */
[----:B------:R-:W-:Y:S01]  /*27b0*/  IMAD R3, R73, UR11, RZ ;  /* 0x0000000b49037c24 */ /* 0x000fe2000f8e02ff */
[----:B------:R-:W-:Y:S01]  /*27c0*/  LEA.HI.X.SX32 R5, R5, R72, 0x2, P5 ;  /* 0x0000004805057211 */ /* 0x000fe200028f16ff */
[----:B------:R-:W-:Y:S01]  /*27d0*/  ULOP3.LUT UR11, UR4, 0x600000, URZ, 0xc0, !UPT ;  /* 0x00600000040b7892 */ /* 0x000fe2000f8ec0ff */
[----:B------:R-:W-:-:S02]  /*27e0*/  LEA R10, P2, R6, R68, 0x2 ;  /* 0x00000044060a7211 */ /* 0x000fc400078410ff */
[-C--:B------:R-:W-:Y:S02]  /*27f0*/  LEA R14, P5, R8, R68.reuse, 0x2 ;  /* 0x00000044080e7211 */ /* 0x080fe400078a10ff */
[----:B------:R-:W-:Y:S02]  /*2800*/  LEA R12, P3, R7, R68, 0x2 ;  /* 0x00000044070c7211 */ /* 0x000fe400078610ff */
[-C--:B------:R-:W-:Y:S02]  /*2810*/  LEA.HI.X.SX32 R11, R6, R72.reuse, 0x2, P2 ;  /* 0x00000048060b7211 */ /* 0x080fe400010f16ff */
[----:B------:R-:W-:Y:S02]  /*2820*/  LEA.HI.X.SX32 R15, R8, R72, 0x2, P5 ;  /* 0x00000048080f7211 */ /* 0x000fe400028f16ff */
[-C--:B------:R-:W-:Y:S02]  /*2830*/  LEA R16, P2, R9, R68.reuse, 0x2 ;  /* 0x0000004409107211 */ /* 0x080fe400078410ff */
[----:B------:R-:W-:-:S02]  /*2840*/  LEA R20, P5, R21, R68, 0x2 ;  /* 0x0000004415147211 */ /* 0x000fc400078a10ff */
[----:B------:R-:W-:Y:S02]  /*2850*/  LEA.HI.X.SX32 R13, R7, R72, 0x2, P3 ;  /* 0x00000048070d7211 */ /* 0x000fe400018f16ff */
        /* <DEDUP_REMOVED lines=16> */
[----:B-1----:R-:W-:-:S02]  /*2960*/  LEA R38, P5, R39, R68, 0x2 ;  /* 0x0000004427267211 */ /* 0x002fc400078a10ff */
        /* <DEDUP_REMOVED lines=28> */
[----:B------:R-:W-:Y:S02]  /*2b30*/  LEA R64, P2, R65, R68, 0x2 ;  /* 0x0000004441407211 */ /* 0x000fe400078410ff */
[----:B------:R-:W-:-:S02]  /*2b40*/  LEA R6, P5, R0, UR12, 0x2 ;  /* 0x0000000c00067c11 */ /* 0x000fc4000f8a10ff */
[----:B------:R-:W-:Y:S02]  /*2b50*/  LEA.HI.X.SX32 R61, R61, R72, 0x2, P3 ;  /* 0x000000483d3d7211 */ /* 0x000fe400018f16ff */
[----:B------:R-:W-:Y:S02]  /*2b60*/  LEA R66, P3, R67, R68, 0x2 ;  /* 0x0000004443427211 */ /* 0x000fe400078610ff */
[----:B------:R-:W-:Y:S02]  /*2b70*/  LEA.HI.X.SX32 R65, R65, R72, 0x2, P2 ;  /* 0x0000004841417211 */ /* 0x000fe400010f16ff */
[----:B------:R-:W-:Y:S02]  /*2b80*/  LEA.HI.X.SX32 R7, R0, UR13, 0x2, P5 ;  /* 0x0000000d00077c11 */ /* 0x000fe4000a8f16ff */
[----:B------:R-:W-:Y:S02]  /*2b90*/  LEA R68, P2, R69, R68, 0x2 ;  /* 0x0000004445447211 */ /* 0x000fe400078410ff */
[----:B------:R-:W-:Y:S01]  /*2ba0*/  LEA R8, P5, R3, UR12, 0x2 ;  /* 0x0000000c03087c11 */ /* 0x000fe2000f8a10ff */
[----:B------:R-:W-:Y:S01]  /*2bb0*/  UMOV UR12, 0x1 ;  /* 0x00000001000c7882 */ /* 0x000fe20000000000 */
[----:B------:R-:W-:-:S02]  /*2bc0*/  LEA.HI.X.SX32 R67, R67, R72, 0x2, P3 ;  /* 0x0000004843437211 */ /* 0x000fc400018f16ff */
[----:B------:R-:W-:Y:S01]  /*2bd0*/  LEA.HI.X.SX32 R69, R69, R72, 0x2, P2 ;  /* 0x0000004845457211 */ /* 0x000fe200010f16ff */
[----:B------:R-:W-:Y:S01]  /*2be0*/  VIADD R72, R135, 0xfffffffa ;  /* 0xfffffffa87487836 */ /* 0x000fe20000000000 */
[----:B------:R-:W-:Y:S01]  /*2bf0*/  LEA.HI.X.SX32 R9, R3, UR13, 0x2, P5 ;  /* 0x0000000d03097c11 */ /* 0x000fe2000a8f16ff */
[----:B------:R-:W-:Y:S01]  /*2c00*/  VIADD R3, R135, 0xfffffffb ;  /* 0xfffffffb87037836 */ /* 0x000fe20000000000 */
[----:B------:R-:W-:Y:S01]  /*2c10*/  ISETP.NE.U32.AND P3, PT, R2, RZ, PT ;  /* 0x000000ff0200720c */ /* 0x000fe20003f65070 */
[----:B------:R-:W-:-:S12]  /*2c20*/  BRA.U UP0, `(.L_x_5) ;  /* 0x0000000100187547 */ /* 0x000fd8000b800000 */
[----:B------:R-:W-:Y:S01]  /*2c30*/  ELECT P2, URZ, PT ;  /* 0x0000000000ff782f */ /* 0x000fe20003840000 */
[----:B------:R-:W-:Y:S01]  /*2c40*/  HFMA2 R0, -RZ, RZ, 0, 5.9604644775390625e-08 ;  /* 0x00000001ff007431 */ /* 0x000fe200000001ff */
[----:B------:R-:W-:Y:S01]  /*2c50*/  UMOV UR4, 0x40 ;  /* 0x0000004000047882 */ /* 0x000fe20000000000 */
[----:B------:R-:W-:Y:S01]  /*2c60*/  UVIRTCOUNT.DEALLOC.SMPOOL 0x80 ;  /* 0x000000800000784c */ /* 0x000fe20000000000 */
[----:B------:R-:W-:-:S09]  /*2c70*/  ULEA UR4, UR5, UR4, 0x18 ;  /* 0x0000000405047291 */ /* 0x000fd2000f8ec0ff */
[----:B------:R1:W-:Y:S03]  /*2c80*/  @P2 STS.U8 [UR4], R0 ;  /* 0x00000000ff002988 */ /* 0x0003e60008000004 */
.L_x_5:
[----:B------:R-:W-:Y:S01]  /*2c90*/  UIADD3 UR11, UPT, UPT, UR10, UR11, URZ ;  /* 0x0000000b0a0b7290 */ /* 0x000fe2000fffe0ff */
[----:B------:R-:W-:Y:S01]  /*2ca0*/  ISETP.GE.U32.AND P5, PT, R3, 0x7fffffbc, PT ;  /* 0x7fffffbc0300780c */ /* 0x000fe20003fa6070 */
[----:B------:R-:W-:Y:S01]  /*2cb0*/  VOTEU.ALL UP1, P3 ;  /* 0x0000000000ff7886 */ /* 0x000fe20001820000 */
[----:B------:R-:W-:Y:S01]  /*2cc0*/  UIADD3 UR4, UPT, UPT, UR9, 0x40000, URZ ;  /* 0x0004000009047890 */ /* 0x000fe2000fffe0ff */
[----:B------:R-:W-:Y:S01]  /*2cd0*/  IMAD.U32 R3, RZ, RZ, UR6 ;  /* 0x00000006ff037e24 */ /* 0x000fe2000f8e00ff */
[----:B------:R-:W-:Y:S01]  /*2ce0*/  USHF.L.U32 UR5, UR6, 0x1, URZ ;  /* 0x0000000106057899 */ /* 0x000fe200080006ff */
[----:B------:R-:W-:Y:S01]  /*2cf0*/  LEA R134, R2, UR9, 0x2 ;  /* 0x0000000902867c11 */ /* 0x000fe2000f8e10ff */
[----:B------:R-:W-:Y:S01]  /*2d00*/  VOTEU.ALL UP2, P3 ;  /* 0x0000000000ff7886 */ /* 0x000fe20001840000 */
[----:B------:R-:W-:-:S04]  /*2d10*/  @!UP1 UIADD3 UR14, UPT, UPT, -UR12, 0x100000, URZ ;  /* 0x001000000c0e9890 */ /* 0x000fc8000fffe1ff */
[----:B------:R-:W-:Y:S02]  /*2d20*/  @!UP1 USHF.L.U32 UR15, UR14, 0xb, URZ ;  /* 0x0000000b0e0f9899 */ /* 0x000fe400080006ff */
[----:B------:R-:W-:Y:S01]  /*2d30*/  @!UP1 USHF.L.U32 UR14, UR14, 0x1, URZ ;  /* 0x000000010e0e9899 */ /* 0x000fe200080006ff */
[----:B------:R-:W-:Y:S01]  /*2d40*/  STTM.x128 tmem[UR11], RZ ;  /* 0x000000ff000079ed */ /* 0x000fe200083c000b */
[----:B------:R-:W2:Y:S01]  /*2d50*/  FENCE.VIEW.ASYNC.T ;  /* 0x00000000000073c6 */ /* 0x000ea20000000200 */
[----:B------:R-:W-:-:S04]  /*2d60*/  @!UP1 UIADD3 UR12, UPT, UPT, -UR12, 0x100000, URZ ;  /* 0x001000000c0c9890 */ /* 0x000fc8000fffe1ff */
[----:B------:R-:W-:Y:S02]  /*2d70*/  @!UP1 USHF.L.U32 UR13, UR12, 0xb, URZ ;  /* 0x0000000b0c0d9899 */ /* 0x000fe400080006ff */
[----:B------:R-:W-:Y:S01]  /*2d80*/  @!UP1 USHF.L.U32 UR12, UR12, 0x1, URZ ;  /* 0x000000010c0c9899 */ /* 0x000fe200080006ff */
[----:B--2---:R-:W-:Y:S01]  /*2d90*/  BAR.SYNC.DEFER_BLOCKING 0x0 ;  /* 0x0000000000007b1d */ /* 0x004fe20000010000 */
[----:B------:R-:W-:Y:S01]  /*2da0*/  IMAD.WIDE R132, R3, 0x4, R6 ;  /* 0x0000000403847825 */ /* 0x000fe200078e0206 */
[----:B------:R-:W-:-:S03]  /*2db0*/  ISETP.GE.U32.AND P2, PT, R72, 0x7fffffbb, PT ;  /* 0x7fffffbb4800780c */ /* 0x000fc60003f46070 */
[----:B------:R-:W-:Y:S01]  /*2dc0*/  IMAD.WIDE R74, R3, 0x4, R8 ;  /* 0x00000004034a7825 */ /* 0x000fe200078e0208 */
[----:B------:R-:W-:-:S03]  /*2dd0*/  VOTEU.ALL UP1, P3 ;  /* 0x0000000000ff7886 */ /* 0x000fc60001820000 */
[----:B------:R-:W-:Y:S01]  /*2de0*/  IMAD.U32 R3, RZ, RZ, UR5 ;  /* 0x00000005ff037e24 */ /* 0x000fe2000f8e00ff */
[----:B------:R-:W-:Y:S01]  /*2df0*/  UIMAD UR5, UR6, 0x3, URZ ;  /* 0x00000003060578a4 */ /* 0x000fe2000f8e02ff */
[----:B-1----:R-:W-:Y:S02]  /*2e00*/  VIADD R0, R135, 0xfffffff9 ;  /* 0xfffffff987007836 */ /* 0x002fe40000000000 */
[----:B------:R-:W-:-:S04]  /*2e10*/  IMAD.WIDE R76, R3, 0x4, R6 ;  /* 0x00000004034c7825 */ /* 0x000fc800078e0206 */
[----:B------:R-:W-:-:S04]  /*2e20*/  IMAD.WIDE R78, R3, 0x4, R8 ;  /* 0x00000004034e7825 */ /* 0x000fc800078e0208 */
[----:B------:R-:W-:Y:S01]  /*2e30*/  IMAD.U32 R3, RZ, RZ, UR5 ;  /* 0x00000005ff037e24 */ /* 0x000fe2000f8e00ff */
[----:B------:R-:W-:Y:S01]  /*2e40*/  USHF.L.U32 UR5, UR6, 0x2, URZ ;  /* 0x0000000206057899 */ /* 0x000fe200080006ff */
[----:B------:R1:W-:Y:S04]  /*2e50*/  STL.64 [R1+0x50], R78 ;  /* 0x0000504e01007387 */ /* 0x0003e80000100a00 */
[----:B------:R-:W2:Y:S02]  /*2e60*/  FENCE.VIEW.ASYNC.S ;  /* 0x00000000000073c6 */ /* 0x000ea40000000000 */
[----:B--2---:R2:W3:Y:S01]  /*2e70*/  @!UP1 SYNCS.EXCH.64 URZ, [UR4], UR14 ;  /* 0x0000000e04ff95b2 */ /* 0x0044e20008000100 */
[----:B------:R-:W-:Y:S01]  /*2e80*/  IMAD.WIDE R72, R3, 0x4, R8 ;  /* 0x0000000403487825 */ /* 0x000fe200078e0208 */
[----:B---3--:R-:W-:Y:S03]  /*2e90*/  BAR.SYNC.DEFER_BLOCKING 0x0 ;  /* 0x0000000000007b1d */ /* 0x008fe60000010000 */
[----:B------:R-:W-:-:S02]  /*2ea0*/  IMAD.MOV.U32 R2, RZ, RZ, R252 ;  /* 0x000000ffff027224 */ /* 0x000fc400078e00fc */
[C---:B------:R-:W-:Y:S01]  /*2eb0*/  VIADD R252, R135.reuse, 0xffffffbf ;  /* 0xffffffbf87fc7836 */ /* 0x040fe20000000000 */
[----:B--2---:R-:W-:Y:S01]  /*2ec0*/  UIMAD UR14, UR6, 0x3c, URZ ;  /* 0x0000003c060e78a4 */ /* 0x004fe2000f8e02ff */
[----:B------:R2:W3:Y:S02]  /*2ed0*/  @!UP2 SYNCS.EXCH.64 URZ, [UR9+0x40008], UR12 ;  /* 0x0400080c09ffa5b2 */ /* 0x0004e40008000100 */
[----:B------:R-:W-:Y:S01]  /*2ee0*/  @!PT LDS RZ, [RZ] ;  /* 0x00000000fffff984 */ /* 0x000fe20000000800 */
[----:B------:R-:W-:Y:S01]  /*2ef0*/  @!PT LDS RZ, [RZ] ;  /* 0x00000000fffff984 */ /* 0x000fe20000000800 */
[----:B------:R-:W-:Y:S01]  /*2f00*/  @!PT LDS RZ, [RZ] ;  /* 0x00000000fffff984 */ /* 0x000fe20000000800 */
[----:B---3--:R-:W-:Y:S04]  /*2f10*/  LDGSTS.E [R134], desc[UR28][R6.64], !P1 ;  /* 0x0000000006867fae */ /* 0x008fe8000c9a101c */
[----:B------:R-:W-:Y:S01]  /*2f20*/  LDGSTS.E [R134+0x200], desc[UR28][R8.64], !P1 ;  /* 0x0020000008867fae */ /* 0x000fe2000c9a101c */
[----:B------:R-:W-:Y:S01]  /*2f30*/  ISETP.GE.U32.AND P1, PT, R0, 0x7fffffba, PT ;  /* 0x7fffffba0000780c */ /* 0x000fe20003f26070 */
[----:B------:R-:W-:-:S02]  /*2f40*/  VIADD R0, R135, 0xfffffff8 ;  /* 0xfffffff887007836 */ /* 0x000fc40000000000 */
[----:B------:R-:W-:Y:S01]  /*2f50*/  LDGSTS.E [R134+0x400], desc[UR28][R132.64], !P0 ;  /* 0x0040000084867fae */ /* 0x000fe2000c1a101c */
[----:B--2---:R-:W-:-:S03]  /*2f60*/  UIMAD UR12, UR6, 0x37, URZ ;  /* 0x00000037060c78a4 */ /* 0x004fc6000f8e02ff */
[----:B------:R-:W-:Y:S01]  /*2f70*/  LDGSTS.E [R134+0x600], desc[UR28][R74.64], !P0 ;  /* 0x006000004a867fae */ /* 0x000fe2000c1a101c */
[----:B------:R-:W-:Y:S01]  /*2f80*/  ISETP.GE.U32.AND P0, PT, R0, 0x7fffffb9, PT ;  /* 0x7fffffb90000780c */ /* 0x000fe20003f06070 */
[C---:B------:R-:W-:Y:S01]  /*2f90*/  VIADD R0, R135.reuse, 0xfffffff7 ;  /* 0xfffffff787007836 */ /* 0x040fe20000000000 */
[----:B------:R-:W-:Y:S01]  /*2fa0*/  UIMAD UR13, UR6, 0x3b, URZ ;  /* 0x0000003b060d78a4 */ /* 0x000fe2000f8e02ff */
[----:B------:R-:W-:Y:S04]  /*2fb0*/  LDGSTS.E [R134+0x800], desc[UR28][R76.64], !P6 ;  /* 0x008000004c867fae */ /* 0x000fe8000f1a101c */
[----:B------:R1:W-:Y:S01]  /*2fc0*/  LDGSTS.E [R134+0xa00], desc[UR28][R78.64], !P6 ;  /* 0x00a000004e867fae */ /* 0x0003e2000f1a101c */
[----:B------:R-:W-:Y:S01]  /*2fd0*/  ISETP.GE.U32.AND P6, PT, R0, 0x7fffffb8, PT ;  /* 0x7fffffb80000780c */ /* 0x000fe20003fc6070 */
[----:B------:R-:W-:-:S02]  /*2fe0*/  VIADD R0, R135, 0xfffffff6 ;  /* 0xfffffff687007836 */ /* 0x000fc40000000000 */
[----:B-1----:R-:W-:Y:S01]  /*2ff0*/  IMAD.WIDE R78, R3, 0x4, R6 ;  /* 0x00000004034e7825 */ /* 0x002fe200078e0206 */
[----:B------:R-:W-:Y:S01]  /*3000*/  MOV R3, UR5 ;  /* 0x0000000500037c02 */ /* 0x000fe20008000f00 */
[----:B------:R-:W-:-:S03]  /*3010*/  UIMAD UR5, UR6, 0x5, URZ ;  /* 0x00000005060578a4 */ /* 0x000fc6000f8e02ff */
[----:B------:R1:W-:Y:S04]  /*3020*/  STL.64 [R1+0x48], R78 ;  /* 0x0000484e01007387 */ /* 0x0003e80000100a00 */
[----:B------:R1:W-:Y:S04]  /*3030*/  LDGSTS.E [R134+0xc00], desc[UR28][R78.64], !P4 ;  /* 0x00c000004e867fae */ /* 0x0003e8000e1a101c */
[----:B------:R2:W-:Y:S04]  /*3040*/  STL.64 [R1+0x40], R72 ;  /* 0x0000404801007387 */ /* 0x0005e80000100a00 */
[----:B------:R2:W-:Y:S01]  /*3050*/  LDGSTS.E [R134+0xe00], desc[UR28][R72.64], !P4 ;  /* 0x00e0000048867fae */ /* 0x0005e2000e1a101c */
[----:B------:R-:W-:Y:S01]  /*3060*/  ISETP.GE.U32.AND P4, PT, R0, 0x7fffffb7, PT ;  /* 0x7fffffb70000780c */ /* 0x000fe20003f86070 */
[----:B------:R-:W-:-:S02]  /*3070*/  VIADD R0, R135, 0xfffffff5 ;  /* 0xfffffff587007836 */ /* 0x000fc40000000000 */
[----:B-1----:R-:W-:-:S05]  /*3080*/  IMAD.WIDE R78, R3, 0x4, R6 ;  /* 0x00000004034e7825 */ /* 0x002fca00078e0206 */
[----:B------:R1:W-:Y:S01]  /*3090*/  STL.64 [R1+0x38], R78 ;  /* 0x0000384e01007387 */ /* 0x0003e20000100a00 */
[----:B--2---:R-:W-:-:S03]  /*30a0*/  IMAD.WIDE R72, R3, 0x4, R8 ;  /* 0x0000000403487825 */ /* 0x004fc600078e0208 */
[----:B------:R1:W-:Y:S01]  /*30b0*/  LDGSTS.E [R134+0x1000], desc[UR28][R78.64], !P5 ;  /* 0x010000004e867fae */ /* 0x0003e2000e9a101c */
[----:B------:R-:W-:Y:S01]  /*30c0*/  IMAD.U32 R3, RZ, RZ, UR5 ;  /* 0x00000005ff037e24 */ /* 0x000fe2000f8e00ff */
[----:B------:R-:W-:Y:S02]  /*30d0*/  UIMAD UR5, UR6, 0x6, URZ ;  /* 0x00000006060578a4 */ /* 0x000fe4000f8e02ff */
        /* <DEDUP_REMOVED lines=12> */
[----:B------:R-:W-:Y:S01]  /*31a0*/  IMAD.U32 R249, RZ, RZ, UR5 ;  /* 0x00000005fff97e24 */ /* 0x000fe2000f8e00ff */
[----:B------:R-:W-:Y:S01]  /*31b0*/  USHF.L.U32 UR5, UR6, 0x3, URZ ;  /* 0x0000000306057899 */ /* 0x000fe200080006ff */
[----:B-1----:R-:W-:Y:S01]  /*31c0*/  IMAD.WIDE R78, R3, 0x4, R6 ;  /* 0x00000004034e7825 */ /* 0x002fe200078e0206 */
[----:B------:R-:W-:-:S03]  /*31d0*/  ISETP.GE.U32.AND P2, PT, R0, 0x7fffffb5, PT ;  /* 0x7fffffb50000780c */ /* 0x000fc60003f46070 */
[C---:B------:R-:W-:Y:S01]  /*31e0*/  IMAD.WIDE R250, R249.reuse, 0x4, R6 ;  /* 0x00000004f9fa7825 */ /* 0x040fe200078e0206 */
[----:B------:R-:W-:Y:S01]  /*31f0*/  MOV R245, UR5 ;  /* 0x0000000500f57c02 */ /* 0x000fe20008000f00 */
[----:B------:R-:W-:Y:S01]  /*3200*/  UIMAD UR5, UR6, 0x9, URZ ;  /* 0x00000009060578a4 */ /* 0x000fe2000f8e02ff */
[----:B------:R-:W-:Y:S01]  /*3210*/  STL.64 [R1+0x18], R78 ;  /* 0x0000184e01007387 */ /* 0x000fe20000100a00 */
[----:B------:R-:W-:-:S03]  /*3220*/  IMAD.WIDE R248, R249, 0x4, R8 ;  /* 0x00000004f9f87825 */ /* 0x000fc600078e0208 */
[----:B------:R-:W-:Y:S01]  /*3230*/  LDGSTS.E [R134+0x1800], desc[UR28][R78.64], !P1 ;  /* 0x018000004e867fae */ /* 0x000fe2000c9a101c */
[----:B------:R-:W-:Y:S01]  /*3240*/  IMAD.U32 R241, RZ, RZ, UR5 ;  /* 0x00000005fff17e24 */ /* 0x000fe2000f8e00ff */
[----:B------:R-:W-:Y:S01]  /*3250*/  UIMAD UR5, UR6, 0xa, URZ ;  /* 0x0000000a060578a4 */ /* 0x000fe2000f8e02ff */
[----:B--2---:R-:W-:-:S04]  /*3260*/  IMAD.WIDE R72, R3, 0x4, R8 ;  /* 0x0000000403487825 */ /* 0x004fc800078e0208 */
[----:B------:R-:W-:Y:S01]  /*3270*/  VIADD R0, R135, 0xfffffff3 ;  /* 0xfffffff387007836 */ /* 0x000fe20000000000 */
[----:B------:R1:W-:Y:S01]  /*3280*/  STL.64 [R1+0x10], R72 ;  /* 0x0000104801007387 */ /* 0x0003e20000100a00 */
[----:B------:R-:W-:-:S03]  /*3290*/  IMAD.WIDE R246, R245, 0x4, R6 ;  /* 0x00000004f5f67825 */ /* 0x000fc600078e0206 */
[----:B------:R1:W-:Y:S01]  /*32a0*/  LDGSTS.E [R134+0x1a00], desc[UR28][R72.64], !P1 ;  /* 0x01a0000048867fae */ /* 0x0003e2000c9a101c */
[----:B------:R-:W-:Y:S01]  /*32b0*/  ISETP.GE.U32.AND P1, PT, R0, 0x7fffffb4, PT ;  /* 0x7fffffb40000780c */ /* 0x000fe20003f26070 */
[----:B------:R-:W-:Y:S02]  /*32c0*/  VIADD R0, R135, 0xfffffff2 ;  /* 0xfffffff287007836 */ /* 0x000fe40000000000 */
[----:B------:R-:W-:Y:S01]  /*32d0*/  LDGSTS.E [R134+0x1c00], desc[UR28][R250.64], !P0 ;  /* 0x01c00000fa867fae */ /* 0x000fe2000c1a101c */
[----:B------:R-:W-:-:S03]  /*32e0*/  IMAD.WIDE R244, R245, 0x4, R8 ;  /* 0x00000004f5f47825 */ /* 0x000fc600078e0208 */
[----:B------:R-:W-:Y:S01]  /*32f0*/  STL.64 [R1+0x540], R250 ;  /* 0x000540fa01007387 */ /* 0x000fe20000100a00 */
[----:B------:R-:W-:Y:S01]  /*3300*/  IMAD.WIDE R242, R241, 0x4, R6 ;  /* 0x00000004f1f27825 */ /* 0x000fe200078e0206 */
[----:B-1----:R-:W-:Y:S01]  /*3310*/  MOV R73, UR5 ;  /* 0x0000000500497c02 */ /* 0x002fe20008000f00 */
[----:B------:R-:W-:Y:S01]  /*3320*/  UIMAD UR5, UR6, 0xb, URZ ;  /* 0x0000000b060578a4 */ /* 0x000fe2000f8e02ff */
[----:B------:R1:W-:Y:S01]  /*3330*/  LDGSTS.E [R134+0x1e00], desc[UR28][R248.64], !P0 ;  /* 0x01e00000f8867fae */ /* 0x0003e2000c1a101c */
[----:B------:R-:W-:Y:S01]  /*3340*/  ISETP.GE.U32.AND P0, PT, R0, 0x7fffffb3, PT ;  /* 0x7fffffb30000780c */ /* 0x000fe20003f06070 */
[----:B------:R-:W-:Y:S02]  /*3350*/  VIADD R0, R135, 0xfffffff1 ;  /* 0xfffffff187007836 */ /* 0x000fe40000000000 */
[----:B------:R1:W-:Y:S01]  /*3360*/  STL.64 [R1+0x548], R248 ;  /* 0x000548f801007387 */ /* 0x0003e20000100a00 */
[----:B------:R-:W-:-:S03]  /*3370*/  IMAD.WIDE R240, R241, 0x4, R8 ;  /* 0x00000004f1f07825 */ /* 0x000fc600078e0208 */
[----:B------:R-:W-:Y:S01]  /*3380*/  LDGSTS.E [R134+0x2000], desc[UR28][R246.64], !P6 ;  /* 0x02000000f6867fae */ /* 0x000fe2000f1a101c */
[----:B------:R-:W-:-:S03]  /*3390*/  IMAD.WIDE R238, R73, 0x4, R6 ;  /* 0x0000000449ee7825 */ /* 0x000fc600078e0206 */
[----:B------:R2:W-:Y:S01]  /*33a0*/  LDGSTS.E [R134+0x2200], desc[UR28][R244.64], !P6 ;  /* 0x02200000f4867fae */ /* 0x0005e2000f1a101c */
[----:B------:R-:W-:Y:S01]  /*33b0*/  ISETP.GE.U32.AND P6, PT, R0, 0x7fffffb2, PT ;  /* 0x7fffffb20000780c */ /* 0x000fe20003fc6070 */
[----:B------:R-:W-:Y:S02]  /*33c0*/  VIADD R0, R135, 0xfffffff0 ;  /* 0xfffffff087007836 */ /* 0x000fe40000000000 */
[----:B-1----:R-:W-:Y:S01]  /*33d0*/  IMAD.MOV.U32 R249, RZ, RZ, R77 ;  /* 0x000000fffff97224 */ /* 0x002fe200078e004d */
[----:B------:R-:W-:Y:S01]  /*33e0*/  LDGSTS.E [R134+0x2400], desc[UR28][R242.64], !P4 ;  /* 0x02400000f2867fae */ /* 0x000fe2000e1a101c */
[----:B------:R-:W-:Y:S01]  /*33f0*/  IMAD.U32 R77, RZ, RZ, UR5 ;  /* 0x00000005ff4d7e24 */ /* 0x000fe2000f8e00ff */
[----:B------:R-:W-:Y:S01]  /*3400*/  UIMAD UR5, UR6, 0xc, URZ ;  /* 0x0000000c060578a4 */ /* 0x000fe2000f8e02ff */
[----:B------:R-:W-:Y:S01]  /*3410*/  IMAD.WIDE R72, R73, 0x4, R8 ;  /* 0x0000000449487825 */ /* 0x000fe200078e0208 */
[----:B------:R-:W-:Y:S01]  /*3420*/  LDGSTS.E [R134+0x2600], desc[UR28][R240.64], !P4 ;  /* 0x02600000f0867fae */ /* 0x000fe2000e1a101c */
[----:B------:R-:W-:-:S02]  /*3430*/  ISETP.GE.U32.AND P4, PT, R0, 0x7fffffb1, PT ;  /* 0x7fffffb10000780c */ /* 0x000fc40003f86070 */
[----:B------:R-:W-:Y:S01]  /*3440*/  VIADD R0, R135, 0xffffffef ;  /* 0xffffffef87007836 */ /* 0x000fe20000000000 */
[----:B------:R-:W-:Y:S01]  /*3450*/  LDGSTS.E [R134+0x2800], desc[UR28][R238.64], !P5 ;  /* 0x02800000ee867fae */ /* 0x000fe2000e9a101c */
[----:B------:R-:W-:Y:S01]  /*3460*/  IMAD.U32 R81, RZ, RZ, UR5 ;  /* 0x00000005ff517e24 */ /* 0x000fe2000f8e00ff */
[----:B------:R-:W-:Y:S01]  /*3470*/  UIMAD UR5, UR6, 0xd, URZ ;  /* 0x0000000d060578a4 */ /* 0x000fe2000f8e02ff */
[----:B------:R-:W-:Y:S01]  /*3480*/  IMAD.MOV.U32 R250, RZ, RZ, R74 ;  /* 0x000000fffffa7224 */ /* 0x000fe200078e004a */
[----:B------:R-:W-:Y:S01]  /*3490*/  LDGSTS.E [R134+0x2a00], desc[UR28][R72.64], !P5 ;  /* 0x02a0000048867fae */ /* 0x000fe2000e9a101c */
[----:B------:R-:W-:Y:S01]  /*34a0*/  IMAD.MOV.U32 R251, RZ, RZ, R75 ;  /* 0x000000fffffb7224 */ /* 0x000fe200078e004b */
[----:B------:R-:W-:Y:S01]  /*34b0*/  ISETP.GE.U32.AND P5, PT, R0, 0x7fffffb0, PT ;  /* 0x7fffffb00000780c */ /* 0x000fe20003fa6070 */
[----:B------:R-:W-:Y:S01]  /*34c0*/  IMAD.MOV.U32 R248, RZ, RZ, R76 ;  /* 0x000000fffff87224 */ /* 0x000fe200078e004c */
[----:B------:R-:W-:Y:S01]  /*34d0*/  STL.64 [R1+0x550], R246 ;  /* 0x000550f601007387 */ /* 0x000fe20000100a00 */
[----:B------:R-:W-:Y:S01]  /*34e0*/  IMAD.U32 R85, RZ, RZ, UR5 ;  /* 0x00000005ff557e24 */ /* 0x000fe2000f8e00ff */
[----:B------:R-:W-:Y:S01]  /*34f0*/  UIMAD UR5, UR6, 0xe, URZ ;  /* 0x0000000e060578a4 */ /* 0x000fe2000f8e02ff */
[C---:B------:R-:W-:Y:S01]  /*3500*/  IMAD.WIDE R74, R77.reuse, 0x4, R6 ;  /* 0x000000044d4a7825 */ /* 0x040fe200078e0206 */
[----:B------:R2:W-:Y:S03]  /*3510*/  STL.64 [R1+0x558], R244 ;  /* 0x000558f401007387 */ /* 0x0005e60000100a00 */
[----:B------:R-:W-:Y:S01]  /*3520*/  IMAD.WIDE R76, R77, 0x4, R8 ;  /* 0x000000044d4c7825 */ /* 0x000fe200078e0208 */
[----:B------:R-:W-:Y:S01]  /*3530*/  MOV R89, UR5 ;  /* 0x0000000500597c02 */ /* 0x000fe20008000f00 */
[----:B------:R-:W-:Y:S01]  /*3540*/  UIMAD UR5, UR6, 0xf, URZ ;  /* 0x0000000f060578a4 */ /* 0x000fe2000f8e02ff */
[----:B------:R1:W-:Y:S01]  /*3550*/  LDGSTS.E [R134+0x2c00], desc[UR28][R74.64], !P2 ;  /* 0x02c000004a867fae */ /* 0x0003e2000d1a101c */
[----:B------:R-:W-:-:S02]  /*3560*/  VIADD R0, R135, 0xffffffee ;  /* 0xffffffee87007836 */ /* 0x000fc40000000000 */
[C---:B------:R-:W-:Y:S01]  /*3570*/  IMAD.WIDE R78, R81.reuse, 0x4, R6 ;  /* 0x00000004514e7825 */ /* 0x040fe200078e0206 */
[----:B------:R-:W-:Y:S02]  /*3580*/  LDGSTS.E [R134+0x2e00], desc[UR28][R76.64], !P2 ;  /* 0x02e000004c867fae */ /* 0x000fe4000d1a101c */
[----:B------:R-:W-:Y:S01]  /*3590*/  ISETP.GE.U32.AND P2, PT, R0, 0x7fffffaf, PT ;  /* 0x7fffffaf0000780c */ /* 0x000fe20003f46070 */
[----:B------:R-:W-:Y:S01]  /*35a0*/  IMAD.U32 R93, RZ, RZ, UR5 ;  /* 0x00000005ff5d7e24 */ /* 0x000fe2000f8e00ff */
[----:B------:R-:W-:Y:S01]  /*35b0*/  USHF.L.U32 UR5, UR6, 0x4, URZ ;  /* 0x0000000406057899 */ /* 0x000fe200080006ff */
[----:B------:R-:W-:Y:S01]  /*35c0*/  IMAD.WIDE R80, R81, 0x4, R8 ;  /* 0x0000000451507825 */ /* 0x000fe200078e0208 */
[----:B------:R-:W-:Y:S03]  /*35d0*/  LDGSTS.E [R134+0x3000], desc[UR28][R78.64], !P1 ;  /* 0x030000004e867fae */ /* 0x000fe6000c9a101c */
[----:B------:R-:W-:Y:S01]  /*35e0*/  VIADD R0, R135, 0xffffffed ;  /* 0xffffffed87007836 */ /* 0x000fe20000000000 */
[----:B------:R-:W-:Y:S01]  /*35f0*/  LDGSTS.E [R134+0x3200], desc[UR28][R80.64], !P1 ;  /* 0x0320000050867fae */ /* 0x000fe2000c9a101c */
[----:B------:R-:W-:Y:S01]  /*3600*/  IMAD.U32 R97, RZ, RZ, UR5 ;  /* 0x00000005ff617e24 */ /* 0x000fe2000f8e00ff */
[----:B------:R-:W-:Y:S01]  /*3610*/  UIMAD UR5, UR6, 0x11, URZ ;  /* 0x00000011060578a4 */ /* 0x000fe2000f8e02ff */
[C---:B------:R-:W-:Y:S01]  /*3620*/  IMAD.WIDE R82, R85.reuse, 0x4, R6 ;  /* 0x0000000455527825 */ /* 0x040fe200078e0206 */
[----:B------:R-:W-:Y:S01]  /*3630*/  ISETP.GE.U32.AND P1, PT, R0, 0x7fffffae, PT ;  /* 0x7fffffae0000780c */ /* 0x000fe20003f26070 */
[----:B------:R-:W-:Y:S02]  /*3640*/  STL.64 [R1+0x560], R242 ;  /* 0x000560f201007387 */ /* 0x000fe40000100a00 */
[----:B------:R-:W-:-:S02]  /*3650*/  IMAD.WIDE R84, R85, 0x4, R8 ;  /* 0x0000000455547825 */ /* 0x000fc400078e0208 */
[----:B------:R-:W-:Y:S02]  /*3660*/  LDGSTS.E [R134+0x3400], desc[UR28][R82.64], !P0 ;  /* 0x0340000052867fae */ /* 0x000fe4000c1a101c */
[----:B------:R-:W-:Y:S01]  /*3670*/  IMAD.U32 R101, RZ, RZ, UR5 ;  /* 0x00000005ff657e24 */ /* 0x000fe2000f8e00ff */
[----:B------:R-:W-:Y:S01]  /*3680*/  UIMAD UR5, UR6, 0x12, URZ ;  /* 0x00000012060578a4 */ /* 0x000fe2000f8e02ff */
[----:B------:R-:W-:Y:S01]  /*3690*/  VIADD R0, R135, 0xffffffec ;  /* 0xffffffec87007836 */ /* 0x000fe20000000000 */
[----:B------:R-:W-:Y:S01]  /*36a0*/  LDGSTS.E [R134+0x3600], desc[UR28][R84.64], !P0 ;  /* 0x0360000054867fae */ /* 0x000fe2000c1a101c */
[----:B------:R-:W-:-:S03]  /*36b0*/  IMAD.WIDE R86, R89, 0x4, R6 ;  /* 0x0000000459567825 */ /* 0x000fc600078e0206 */
[----:B------:R-:W-:Y:S01]  /*36c0*/  MOV R105, UR5 ;  /* 0x0000000500697c02 */ /* 0x000fe20008000f00 */
[----:B------:R-:W-:Y:S01]  /*36d0*/  UIMAD UR5, UR6, 0x13, URZ ;  /* 0x00000013060578a4 */ /* 0x000fe2000f8e02ff */
[----:B------:R-:W-:Y:S01]  /*36e0*/  ISETP.GE.U32.AND P0, PT, R0, 0x7fffffad, PT ;  /* 0x7fffffad0000780c */ /* 0x000fe20003f06070 */
[----:B------:R-:W-:Y:S01]  /*36f0*/  IMAD.WIDE R88, R89, 0x4, R8 ;  /* 0x0000000459587825 */ /* 0x000fe200078e0208 */
[----:B------:R-:W-:Y:S03]  /*3700*/  LDGSTS.E [R134+0x3800], desc[UR28][R86.64], !P6 ;  /* 0x0380000056867fae */ /* 0x000fe6000f1a101c */
[----:B------:R-:W-:Y:S01]  /*3710*/  IMAD.U32 R109, RZ, RZ, UR5 ;  /* 0x00000005ff6d7e24 */ /* 0x000fe2000f8e00ff */
[----:B------:R-:W-:Y:S01]  /*3720*/  UIMAD UR5, UR6, 0x14, URZ ;  /* 0x00000014060578a4 */ /* 0x000fe2000f8e02ff */
[----:B------:R-:W-:Y:S01]  /*3730*/  VIADD R0, R135, 0xffffffeb ;  /* 0xffffffeb87007836 */ /* 0x000fe20000000000 */
[----:B------:R-:W-:Y:S01]  /*3740*/  LDGSTS.E [R134+0x3a00], desc[UR28][R88.64], !P6 ;  /* 0x03a0000058867fae */ /* 0x000fe2000f1a101c */
[----:B------:R-:W-:-:S03]  /*3750*/  IMAD.WIDE R90, R93, 0x4, R6 ;  /* 0x000000045d5a7825 */ /* 0x000fc600078e0206 */
[----:B------:R-:W-:Y:S01]  /*3760*/  ISETP.GE.U32.AND P6, PT, R0, 0x7fffffac, PT ;  /* 0x7fffffac0000780c */ /* 0x000fe20003fc6070 */
[----:B------:R-:W-:Y:S01]  /*3770*/  IMAD.U32 R113, RZ, RZ, UR5 ;  /* 0x00000005ff717e24 */ /* 0x000fe2000f8e00ff */
[----:B------:R-:W-:Y:S01]  /*3780*/  UIMAD UR5, UR6, 0x15, URZ ;  /* 0x00000015060578a4 */ /* 0x000fe2000f8e02ff */
        /* <DEDUP_REMOVED lines=9> */
[----:B------:R-:W-:Y:S01]  /*3820*/  IMAD.WIDE R96, R97, 0x4, R8 ;  /* 0x0000000461607825 */ /* 0x000fe200078e0208 */
[----:B------:R-:W-:Y:S01]  /*3830*/  MOV R121, UR5 ;  /* 0x0000000500797c02 */ /* 0x000fe20008000f00 */
[----:B------:R-:W-:Y:S01]  /*3840*/  UIMAD UR5, UR6, 0x17, URZ ;  /* 0x00000017060578a4 */ /* 0x000fe2000f8e02ff */
[----:B------:R-:W-:Y:S01]  /*3850*/  LDGSTS.E [R134+0x4000], desc[UR28][R94.64], !P5 ;  /* 0x040000005e867fae */ /* 0x000fe2000e9a101c */
[----:B------:R-:W-:-:S02]  /*3860*/  VIADD R0, R135, 0xffffffe9 ;  /* 0xffffffe987007836 */ /* 0x000fc40000000000 */
[C---:B------:R-:W-:Y:S01]  /*3870*/  IMAD.WIDE R98, R101.reuse, 0x4, R6 ;  /* 0x0000000465627825 */ /* 0x040fe200078e0206 */
[----:B------:R-:W-:Y:S02]  /*3880*/  LDGSTS.E [R134+0x4200], desc[UR28][R96.64], !P5 ;  /* 0x0420000060867fae */ /* 0x000fe4000e9a101c */
[----:B------:R-:W-:Y:S01]  /*3890*/  ISETP.GE.U32.AND P5, PT, R0, 0x7fffffaa, PT ;  /* 0x7fffffaa0000780c */ /* 0x000fe20003fa6070 */
        /* <DEDUP_REMOVED lines=11> */
[----:B------:R-:W-:Y:S02]  /*3950*/  VIADD R0, R135, 0xffffffe7 ;  /* 0xffffffe787007836 */ /* 0x000fe40000000000 */
[----:B------:R-:W-:Y:S01]  /*3960*/  IMAD.U32 R129, RZ, RZ, UR5 ;  /* 0x00000005ff817e24 */ /* 0x000fe2000f8e00ff */
[----:B------:R-:W-:Y:S01]  /*3970*/  LDGSTS.E [R134+0x4a00], desc[UR28][R104.64], !P1 ;  /* 0x04a0000068867fae */ /* 0x000fe2000c9a101c */
[C---:B------:R-:W-:Y:S01]  /*3980*/  IMAD.WIDE R106, R109.reuse, 0x4, R6 ;  /* 0x000000046d6a7825 */ /* 0x040fe200078e0206 */
[----:B------:R-:W-:Y:S01]  /*3990*/  UIMAD UR5, UR6, 0x19, URZ ;  /* 0x00000019060578a4 */ /* 0x000fe2000f8e02ff */
[----:B------:R-:W-:Y:S01]  /*39a0*/  ISETP.GE.U32.AND P1, PT, R0, 0x7fffffa8, PT ;  /* 0x7fffffa80000780c */ /* 0x000fe20003f26070 */
[----:B------:R-:W-:Y:S01]  /*39b0*/  STL.64 [R1+0x578], R72 ;  /* 0x0005784801007387 */ /* 0x000fe20000100a00 */
[----:B------:R-:W-:-:S03]  /*39c0*/  IMAD.WIDE R108, R109, 0x4, R8 ;  /* 0x000000046d6c7825 */ /* 0x000fc600078e0208 */
[----:B------:R-:W-:Y:S01]  /*39d0*/  LDGSTS.E [R134+0x4c00], desc[UR28][R106.64], !P0 ;  /* 0x04c000006a867fae */ /* 0x000fe2000c1a101c */
[----:B------:R-:W-:Y:S02]  /*39e0*/  VIADD R0, R135, 0xffffffe6 ;  /* 0xffffffe687007836 */ /* 0x000fe40000000000 */
[C---:B------:R-:W-:Y:S01]  /*39f0*/  IMAD.WIDE R110, R113.reuse, 0x4, R6 ;  /* 0x00000004716e7825 */ /* 0x040fe200078e0206 */
[----:B------:R-:W-:Y:S02]  /*3a00*/  LDGSTS.E [R134+0x4e00], desc[UR28][R108.64], !P0 ;  /* 0x04e000006c867fae */ /* 0x000fe4000c1a101c */
[----:B------:R-:W-:Y:S01]  /*3a10*/  ISETP.GE.U32.AND P0, PT, R0, 0x7fffffa7, PT ;  /* 0x7fffffa70000780c */ /* 0x000fe20003f06070 */
[----:B------:R-:W-:Y:S01]  /*3a20*/  IMAD.U32 R137, RZ, RZ, UR5 ;  /* 0x00000005ff897e24 */ /* 0x000fe2000f8e00ff */
[----:B------:R-:W-:Y:S01]  /*3a30*/  UIMAD UR5, UR6, 0x1a, URZ ;  /* 0x0000001a060578a4 */ /* 0x000fe2000f8e02ff */
[----:B------:R-:W-:Y:S01]  /*3a40*/  IMAD.WIDE R112, R113, 0x4, R8 ;  /* 0x0000000471707825 */ /* 0x000fe200078e0208 */
[----:B------:R-:W-:Y:S03]  /*3a50*/  LDGSTS.E [R134+0x5000], desc[UR28][R110.64], !P6 ;  /* 0x050000006e867fae */ /* 0x000fe6000f1a101c */
[----:B------:R-:W-:Y:S01]  /*3a60*/  VIADD R0, R135, 0xffffffe5 ;  /* 0xffffffe587007836 */ /* 0x000fe20000000000 */
[----:B------:R-:W-:Y:S01]  /*3a70*/  LDGSTS.E [R134+0x5200], desc[UR28][R112.64], !P6 ;  /* 0x0520000070867fae */ /* 0x000fe2000f1a101c */
[C---:B------:R-:W-:Y:S01]  /*3a80*/  IMAD.WIDE R114, R117.reuse, 0x4, R6 ;  /* 0x0000000475727825 */ /* 0x040fe200078e0206 */
[----:B------:R-:W-:Y:S01]  /*3a90*/  MOV R141, UR5 ;  /* 0x00000005008d7c02 */ /* 0x000fe20008000f00 */
[----:B------:R-:W-:Y:S01]  /*3aa0*/  UIMAD UR5, UR6, 0x1b, URZ ;  /* 0x0000001b060578a4 */ /* 0x000fe2000f8e02ff */
[----:B------:R-:W-:Y:S01]  /*3ab0*/  ISETP.GE.U32.AND P6, PT, R0, 0x7fffffa6, PT ;  /* 0x7fffffa60000780c */ /* 0x000fe20003fc6070 */
[----:B------:R-:W-:Y:S01]  /*3ac0*/  IMAD.WIDE R116, R117, 0x4, R8 ;  /* 0x0000000475747825 */ /* 0x000fe200078e0208 */
[----:B------:R-:W-:Y:S03]  /*3ad0*/  LDGSTS.E [R134+0x5400], desc[UR28][R114.64], !P4 ;  /* 0x0540000072867fae */ /* 0x000fe6000e1a101c */
[----:B------:R-:W-:Y:S01]  /*3ae0*/  VIADD R0, R135, 0xffffffe4 ;  /* 0xffffffe487007836 */ /* 0x000fe20000000000 */
[----:B------:R-:W-:Y:S01]  /*3af0*/  LDGSTS.E [R134+0x5600], desc[UR28][R116.64], !P4 ;  /* 0x0560000074867fae */ /* 0x000fe2000e1a101c */
[----:B------:R-:W-:-:S03]  /*3b00*/  IMAD.WIDE R118, R121, 0x4, R6 ;  /* 0x0000000479767825 */ /* 0x000fc600078e0206 */
        /* <DEDUP_REMOVED lines=9> */
[----:B------:R1:W-:Y:S02]  /*3ba0*/  STL.64 [R1+0x580], R74 ;  /* 0x0005804a01007387 */ /* 0x0003e40000100a00 */
[----:B------:R-:W-:-:S02]  /*3bb0*/  IMAD.WIDE R124, R125, 0x4, R8 ;  /* 0x000000047d7c7825 */ /* 0x000fc400078e0208 */
[----:B------:R-:W-:Y:S02]  /*3bc0*/  LDGSTS.E [R134+0x5c00], desc[UR28][R122.64], !P2 ;  /* 0x05c000007a867fae */ /* 0x000fe4000d1a101c */
[----:B------:R-:W-:Y:S02]  /*3bd0*/  VIADD R0, R135, 0xffffffe2 ;  /* 0xffffffe287007836 */ /* 0x000fe40000000000 */
[----:B------:R-:W-:Y:S01]  /*3be0*/  IMAD.U32 R149, RZ, RZ, UR5 ;  /* 0x00000005ff957e24 */ /* 0x000fe2000f8e00ff */
[----:B------:R-:W-:Y:S01]  /*3bf0*/  UIMAD UR5, UR6, 0x1d, URZ ;  /* 0x0000001d060578a4 */ /* 0x000fe2000f8e02ff */
[----:B------:R-:W-:Y:S01]  /*3c00*/  LDGSTS.E [R134+0x5e00], desc[UR28][R124.64], !P2 ;  /* 0x05e000007c867fae */ /* 0x000fe2000d1a101c */
[C---:B------:R-:W-:Y:S01]  /*3c10*/  IMAD.WIDE R126, R129.reuse, 0x4, R6 ;  /* 0x00000004817e7825 */ /* 0x040fe200078e0206 */
[----:B------:R-:W-:Y:S02]  /*3c20*/  ISETP.GE.U32.AND P2, PT, R0, 0x7fffffa3, PT ;  /* 0x7fffffa30000780c */ /* 0x000fe40003f46070 */
[----:B------:R-:W-:Y:S01]  /*3c30*/  STL.64 [R1+0x588], R76 ;  /* 0x0005884c01007387 */ /* 0x000fe20000100a00 */
[----:B------:R-:W-:-:S03]  /*3c40*/  IMAD.WIDE R128, R129, 0x4, R8 ;  /* 0x0000000481807825 */ /* 0x000fc600078e0208 */
[----:B------:R-:W-:Y:S01]  /*3c50*/  LDGSTS.E [R134+0x6000], desc[UR28][R126.64], !P1 ;  /* 0x060000007e867fae */ /* 0x000fe2000c9a101c */
[----:B------:R-:W-:Y:S02]  /*3c60*/  VIADD R0, R135, 0xffffffe1 ;  /* 0xffffffe187007836 */ /* 0x000fe40000000000 */
[----:B------:R-:W-:Y:S01]  /*3c70*/  IMAD.U32 R153, RZ, RZ, UR5 ;  /* 0x00000005ff997e24 */ /* 0x000fe2000f8e00ff */
[----:B------:R-:W-:Y:S01]  /*3c80*/  UIMAD UR5, UR6, 0x1e, URZ ;  /* 0x0000001e060578a4 */ /* 0x000fe2000f8e02ff */
[----:B------:R-:W-:Y:S01]  /*3c90*/  LDGSTS.E [R134+0x6200], desc[UR28][R128.64], !P1 ;  /* 0x0620000080867fae */ /* 0x000fe2000c9a101c */
[C---:B------:R-:W-:Y:S01]  /*3ca0*/  IMAD.WIDE R130, R137.reuse, 0x4, R6 ;  /* 0x0000000489827825 */ /* 0x040fe200078e0206 */
[----:B------:R-:W-:Y:S02]  /*3cb0*/  ISETP.GE.U32.AND P1, PT, R0, 0x7fffffa2, PT ;  /* 0x7fffffa20000780c */ /* 0x000fe40003f26070 */
[----:B------:R-:W-:Y:S01]  /*3cc0*/  STL.64 [R1+0x590], R78 ;  /* 0x0005904e01007387 */ /* 0x000fe20000100a00 */
        /* <DEDUP_REMOVED lines=12> */
[----:B------:R-:W-:-:S03]  /*3d90*/  IMAD.WIDE R142, R145, 0x4, R6 ;  /* 0x00000004918e7825 */ /* 0x000fc600078e0206 */
[----:B------:R-:W-:Y:S01]  /*3da0*/  ISETP.GE.U32.AND P6, PT, R0, 0x7fffffa0, PT ;  /* 0x7fffffa00000780c */ /* 0x000fe20003fc6070 */
[----:B------:R-:W-:Y:S01]  /*3db0*/  IMAD.U32 R161, RZ, RZ, UR5 ;  /* 0x00000005ffa17e24 */ /* 0x000fe2000f8e00ff */
[----:B------:R-:W-:Y:S01]  /*3dc0*/  USHF.L.U32 UR5, UR6, 0x5, URZ ;  /* 0x0000000506057899 */ /* 0x000fe200080006ff */
        /* <DEDUP_REMOVED lines=20> */
[----:B------:R-:W-:Y:S01]  /*3f10*/  IMAD.WIDE R154, R157, 0x4, R6 ;  /* 0x000000049d9a7825 */ /* 0x000fe200078e0206 */
[----:B------:R-:W-:-:S03]  /*3f20*/  ISETP.GE.U32.AND P2, PT, R0, 0x7fffff9d, PT ;  /* 0x7fffff9d0000780c */ /* 0x000fc60003f46070 */
[----:B------:R-:W-:Y:S01]  /*3f30*/  IMAD.WIDE R156, R157, 0x4, R8 ;  /* 0x000000049d9c7825 */ /* 0x000fe200078e0208 */
[----:B------:R-:W-:Y:S01]  /*3f40*/  MOV R173, UR5 ;  /* 0x0000000500ad7c02 */ /* 0x000fe20008000f00 */
[----:B------:R-:W-:Y:S01]  /*3f50*/  UIMAD UR5, UR6, 0x23, URZ ;  /* 0x00000023060578a4 */ /* 0x000fe2000f8e02ff */
[----:B------:R-:W-:Y:S01]  /*3f60*/  LDGSTS.E [R134+0x7800], desc[UR28][R154.64], !P1 ;  /* 0x078000009a867fae */ /* 0x000fe2000c9a101c */
[----:B------:R-:W-:Y:S02]  /*3f70*/  VIADD R0, R135, 0xffffffdb ;  /* 0xffffffdb87007836 */ /* 0x000fe40000000000 */
        /* <DEDUP_REMOVED lines=66> */
[----:B------:R-:W-:Y:S01]  /*43a0*/  LDGSTS.E [R134+0x9c00], desc[UR28][R190.64], !P4 ;  /* 0x09c00000be867fae */ /* 0x000fe2000e1a101c */
[----:B------:R-:W-:Y:S01]  /*43b0*/  MOV R205, UR5 ;  /* 0x0000000500cd7c02 */ /* 0x000fe20008000f00 */
        /* <DEDUP_REMOVED lines=39> */
[C---:B------:R-:W-:Y:S02]  /*4630*/  VIADD R0, R135.reuse, 0xffffffcd ;  /* 0xffffffcd87007836 */ /* 0x040fe40000000000 */
[----:B------:R-:W-:Y:S01]  /*4640*/  IMAD.WIDE R214, R216, 0x4, R6 ;  /* 0x00000004d8d67825 */ /* 0x000fe200078e0206 */
        /* <DEDUP_REMOVED lines=28> */
[C---:B------:R-:W-:Y:S01]  /*4810*/  VIADD R0, R135.reuse, 0xffffffc9 ;  /* 0xffffffc987007836 */ /* 0x040fe20000000000 */
[----:B------:R-:W-:Y:S01]  /*4820*/  LDGSTS.E [R134+0xc200], desc[UR28][R228.64], !P1 ;  /* 0x0c200000e4867fae */ /* 0x000fe2000c9a101c */
[----:B------:R-:W-:Y:S01]  /*4830*/  IMAD.WIDE R230, R232, 0x4, R6 ;  /* 0x00000004e8e67825 */ /* 0x000fe200078e0206 */
        /* <DEDUP_REMOVED lines=15> */
[----:B--2---:R-:W-:-:S03]  /*4930*/  IMAD.WIDE R244, R0, 0x4, R6 ;  /* 0x0000000400f47825 */ /* 0x004fc600078e0206 */
[----:B------:R-:W-:Y:S01]  /*4940*/  ISETP.GE.U32.AND P6, PT, R3, 0x7fffff88, PT ;  /* 0x7fffff880300780c */ /* 0x000fe20003fc6070 */
[----:B------:R-:W-:Y:S01]  /*4950*/  IMAD.WIDE R246, R0, 0x4, R8 ;  /* 0x0000000400f67825 */ /* 0x000fe200078e0208 */
[----:B------:R2:W-:Y:S03]  /*4960*/  LDGSTS.E [R134+0xcc00], desc[UR28][R244.64], !P4 ;  /* 0x0cc00000f4867fae */ /* 0x0005e6000e1a101c */
[----:B------:R-:W-:Y:S01]  /*4970*/  IMAD.U32 R0, RZ, RZ, UR5 ;  /* 0x00000005ff007e24 */ /* 0x000fe2000f8e00ff */
[----:B------:R-:W-:Y:S01]  /*4980*/  UIMAD UR5, UR6, 0x35, URZ ;  /* 0x00000035060578a4 */ /* 0x000fe2000f8e02ff */
[----:B------:R-:W-:Y:S01]  /*4990*/  VIADD R3, R135, 0xffffffc6 ;  /* 0xffffffc687037836 */ /* 0x000fe20000000000 */
[----:B------:R3:W-:Y:S01]  /*49a0*/  LDGSTS.E [R134+0xce00], desc[UR28][R246.64], !P4 ;  /* 0x0ce00000f6867fae */ /* 0x0007e2000e1a101c */
[----:B-1----:R-:W-:-:S03]  /*49b0*/  IMAD.WIDE R74, R0, 0x4, R6 ;  /* 0x00000004004a7825 */ /* 0x002fc600078e0206 */
[----:B------:R-:W-:Y:S01]  /*49c0*/  ISETP.GE.U32.AND P4, PT, R3, 0x7fffff87, PT ;  /* 0x7fffff870300780c */ /* 0x000fe20003f86070 */
[----:B------:R-:W-:Y:S01]  /*49d0*/  IMAD.WIDE R72, R0, 0x4, R8 ;  /* 0x0000000400487825 */ /* 0x000fe200078e0208 */
[----:B------:R2:W-:Y:S03]  /*49e0*/  STL.64 [R1+0x70], R244 ;  /* 0x000070f401007387 */ /* 0x0005e60000100a00 */
[----:B------:R-:W-:Y:S01]  /*49f0*/  IMAD.U32 R0, RZ, RZ, UR5 ;  /* 0x00000005ff007e24 */ /* 0x000fe2000f8e00ff */
[----:B------:R-:W-:Y:S01]  /*4a00*/  UIMAD UR5, UR6, 0x36, URZ ;  /* 0x00000036060578a4 */ /* 0x000fe2000f8e02ff */
[C---:B------:R-:W-:Y:S01]  /*4a10*/  VIADD R3, R135.reuse, 0xffffffc5 ;  /* 0xffffffc587037836 */ /* 0x040fe20000000000 */
[----:B------:R3:W-:Y:S04]  /*4a20*/  STL.64 [R1+0x78], R246 ;  /* 0x000078f601007387 */ /* 0x0007e80000100a00 */
[----:B------:R1:W-:Y:S01]  /*4a30*/  STL.64 [R1+0x80], R74 ;  /* 0x0000804a01007387 */ /* 0x0003e20000100a00 */
[----:B--2---:R-:W-:-:S03]  /*4a40*/  VIADD R244, R135, 0xffffffbb ;  /* 0xffffffbb87f47836 */ /* 0x004fc60000000000 */
[----:B------:R1:W-:Y:S04]  /*4a50*/  LDGSTS.E [R134+0xd000], desc[UR28][R74.64], !P5 ;  /* 0x0d0000004a867fae */ /* 0x0003e8000e9a101c */
[----:B------:R2:W-:Y:S01]  /*4a60*/  STL.64 [R1+0x88], R72 ;  /* 0x0000884801007387 */ /* 0x0005e20000100a00 */
[----:B---3--:R-:W-:Y:S01]  /*4a70*/  IMAD.MOV.U32 R246, RZ, RZ, R248 ;  /* 0x000000fffff67224 */ /* 0x008fe200078e00f8 */
[----:B------:R-:W-:Y:S01]  /*4a80*/  MOV R247, R249 ;  /* 0x000000f900f77202 */ /* 0x000fe20000000f00 */
[----:B------:R-:W-:Y:S01]  /*4a90*/  IMAD.MOV.U32 R248, RZ, RZ, R250 ;  /* 0x000000fffff87224 */ /* 0x000fe200078e00fa */
[----:B------:R2:W-:Y:S01]  /*4aa0*/  LDGSTS.E [R134+0xd200], desc[UR28][R72.64], !P5 ;  /* 0x0d20000048867fae */ /* 0x0005e2000e9a101c */
[----:B------:R-:W-:Y:S01]  /*4ab0*/  ISETP.GE.U32.AND P5, PT, R3, 0x7fffff86, PT ;  /* 0x7fffff860300780c */ /* 0x000fe20003fa6070 */
[----:B------:R-:W-:-:S02]  /*4ac0*/  VIADD R3, R135, 0xffffffc4 ;  /* 0xffffffc487037836 */ /* 0x000fc40000000000 */
[C---:B-1----:R-:W-:Y:S01]  /*4ad0*/  IMAD.WIDE R74, R0.reuse, 0x4, R6 ;  /* 0x00000004004a7825 */ /* 0x042fe200078e0206 */
[----:B------:R-:W1:Y:S03]  /*4ae0*/  S2R R245, SR_TID.X ;  /* 0x0000000000f57919 */ /* 0x000e660000002100 */
[----:B------:R-:W-:Y:S01]  /*4af0*/  IMAD.MOV.U32 R250, RZ, RZ, R132 ;  /* 0x000000fffffa7224 */ /* 0x000fe200078e0084 */
[----:B------:R3:W-:Y:S01]  /*4b00*/  LDGSTS.E [R134+0xd400], desc[UR28][R74.64], !P2 ;  /* 0x0d4000004a867fae */ /* 0x0007e2000d1a101c */
[----:B------:R-:W-:Y:S02]  /*4b10*/  IMAD.U32 R132, RZ, RZ, UR13 ;  /* 0x0000000dff847e24 */ /* 0x000fe4000f8e00ff */
[----:B--2---:R-:W-:Y:S01]  /*4b20*/  IMAD.WIDE R72, R0, 0x4, R8 ;  /* 0x0000000400487825 */ /* 0x004fe200078e0208 */
[----:B------:R-:W-:Y:S01]  /*4b30*/  MOV R0, UR5 ;  /* 0x0000000500007c02 */ /* 0x000fe20008000f00 */
[----:B------:R-:W-:Y:S01]  /*4b40*/  UIMAD UR5, UR6, 0x38, URZ ;  /* 0x00000038060578a4 */ /* 0x000fe2000f8e02ff */
[----:B------:R3:W-:Y:S01]  /*4b50*/  STL.64 [R1+0x90], R74 ;  /* 0x0000904a01007387 */ /* 0x0007e20000100a00 */
[----:B------:R-:W-:-:S02]  /*4b60*/  IMAD.MOV.U32 R249, RZ, RZ, R251 ;  /* 0x000000fffff97224 */ /* 0x000fc400078e00fb */
[C---:B------:R-:W-:Y:S01]  /*4b70*/  IMAD.WIDE R78, R0.reuse, 0x4, R6 ;  /* 0x00000004004e7825 */ /* 0x040fe200078e0206 */
[----:B------:R2:W-:Y:S01]  /*4b80*/  LDGSTS.E [R134+0xd600], desc[UR28][R72.64], !P2 ;  /* 0x0d60000048867fae */ /* 0x0005e2000d1a101c */
[----:B------:R-:W-:Y:S02]  /*4b90*/  ISETP.GE.U32.AND P2, PT, R3, 0x7fffff85, PT ;  /* 0x7fffff850300780c */ /* 0x000fe40003f46070 */
[----:B------:R-:W-:Y:S01]  /*4ba0*/  IMAD.WIDE R76, R0, 0x4, R8 ;  /* 0x00000004004c7825 */ /* 0x000fe200078e0208 */
[----:B------:R-:W-:Y:S03]  /*4bb0*/  LDGSTS.E [R134+0xd800], desc[UR28][R78.64], !P1 ;  /* 0x0d8000004e867fae */ /* 0x000fe6000c9a101c */
[----:B------:R-:W-:Y:S01]  /*4bc0*/  IMAD.U32 R3, RZ, RZ, UR12 ;  /* 0x0000000cff037e24 */ /* 0x000fe2000f8e00ff */
[----:B------:R2:W-:Y:S01]  /*4bd0*/  STL.64 [R1+0x98], R72 ;  /* 0x0000984801007387 */ /* 0x0005e20000100a00 */
[----:B------:R-:W-:Y:S01]  /*4be0*/  VIADD R0, R135, 0xffffffc3 ;  /* 0xffffffc387007836 */ /* 0x000fe20000000000 */
[----:B------:R-:W-:Y:S01]  /*4bf0*/  UIMAD UR12, UR6, 0x3a, URZ ;  /* 0x0000003a060c78a4 */ /* 0x000fe2000f8e02ff */
[----:B---3--:R-:W-:Y:S01]  /*4c00*/  IMAD.WIDE R74, R3, 0x4, R6 ;  /* 0x00000004034a7825 */ /* 0x008fe200078e0206 */
[----:B------:R-:W-:Y:S02]  /*4c10*/  LDGSTS.E [R134+0xda00], desc[UR28][R76.64], !P1 ;  /* 0x0da000004c867fae */ /* 0x000fe4000c9a101c */
[----:B------:R-:W-:Y:S01]  /*4c20*/  ISETP.GE.U32.AND P1, PT, R0, 0x7fffff84, PT ;  /* 0x7fffff840000780c */ /* 0x000fe20003f26070 */
[----:B------:R-:W-:Y:S01]  /*4c30*/  IMAD.U32 R0, RZ, RZ, UR5 ;  /* 0x00000005ff007e24 */ /* 0x000fe2000f8e00ff */
[----:B------:R-:W-:Y:S01]  /*4c40*/  STL.64 [R1+0xa0], R78 ;  /* 0x0000a04e01007387 */ /* 0x000fe20000100a00 */
[----:B------:R-:W-:Y:S01]  /*4c50*/  UIMAD UR5, UR6, 0x39, URZ ;  /* 0x00000039060578a4 */ /* 0x000fe2000f8e02ff */
[----:B------:R-:W-:Y:S01]  /*4c60*/  IMAD.MOV.U32 R251, RZ, RZ, R133 ;  /* 0x000000fffffb7224 */ /* 0x000fe200078e0085 */
[----:B-1----:R-:W-:Y:S01]  /*4c70*/  LOP3.LUT R245, R245, 0x3f, RZ, 0xc0, !PT ;  /* 0x0000003ff5f57812 */ /* 0x002fe200078ec0ff */
[----:B--2---:R-:W-:Y:S01]  /*4c80*/  IMAD.WIDE R72, R3, 0x4, R8 ;  /* 0x0000000403487825 */ /* 0x004fe200078e0208 */
[----:B------:R-:W-:Y:S03]  /*4c90*/  STL.64 [R1+0xa8], R76 ;  /* 0x0000a84c01007387 */ /* 0x000fe60000100a00 */
[C---:B------:R-:W-:Y:S01]  /*4ca0*/  VIADD R3, R135.reuse, 0xffffffc2 ;  /* 0xffffffc287037836 */ /* 0x040fe20000000000 */
[----:B------:R1:W-:Y:S01]  /*4cb0*/  STL.64 [R1+0xb0], R74 ;  /* 0x0000b04a01007387 */ /* 0x0003e20000100a00 */
[----:B------:R-:W-:-:S03]  /*4cc0*/  VIADD R133, R135, 0xffffffc0 ;  /* 0xffffffc087857836 */ /* 0x000fc60000000000 */
[----:B------:R1:W-:Y:S04]  /*4cd0*/  LDGSTS.E [R134+0xdc00], desc[UR28][R74.64], !P0 ;  /* 0x0dc000004a867fae */ /* 0x0003e8000c1a101c */
[----:B------:R2:W-:Y:S04]  /*4ce0*/  STL.64 [R1+0xb8], R72 ;  /* 0x0000b84801007387 */ /* 0x0005e80000100a00 */
[----:B------:R2:W-:Y:S01]  /*4cf0*/  LDGSTS.E [R134+0xde00], desc[UR28][R72.64], !P0 ;  /* 0x0de0000048867fae */ /* 0x0005e2000c1a101c */
[----:B------:R-:W-:Y:S02]  /*4d00*/  ISETP.GE.U32.AND P0, PT, R3, 0x7fffff83, PT ;  /* 0x7fffff830300780c */ /* 0x000fe40003f06070 */
[----:B------:R-:W-:Y:S01]  /*4d10*/  MOV R3, UR12 ;  /* 0x0000000c00037c02 */ /* 0x000fe20008000f00 */
[----:B-1----:R-:W-:Y:S01]  /*4d20*/  IMAD.WIDE R74, R0, 0x4, R6 ;  /* 0x00000004004a7825 */ /* 0x002fe200078e0206 */
[----:B------:R-:W-:-:S03]  /*4d30*/  UIMAD UR12, UR6, 0x3e, URZ ;  /* 0x0000003e060c78a4 */ /* 0x000fc6000f8e02ff */
[----:B------:R-:W-:Y:S01]  /*4d40*/  IMAD.WIDE R78, R3, 0x4, R6 ;  /* 0x00000004034e7825 */ /* 0x000fe200078e0206 */
[----:B------:R1:W-:Y:S03]  /*4d50*/  LDGSTS.E [R134+0xe000], desc[UR28][R74.64], !P6 ;  /* 0x0e0000004a867fae */ /* 0x0003e6000f1a101c */
[--C-:B--2---:R-:W-:Y:S01]  /*4d60*/  IMAD.WIDE R72, R0, 0x4, R8.reuse ;  /* 0x0000000400487825 */ /* 0x104fe200078e0208 */
[----:B------:R1:W-:Y:S03]  /*4d70*/  STL.64 [R1+0xc0], R74 ;  /* 0x0000c04a01007387 */ /* 0x0003e60000100a00 */
[----:B------:R-:W-:Y:S01]  /*4d80*/  VIADD R0, R135, 0xffffffc1 ;  /* 0xffffffc187007836 */ /* 0x000fe20000000000 */
[----:B------:R2:W-:Y:S01]  /*4d90*/  LDGSTS.E [R134+0xe200], desc[UR28][R72.64], !P6 ;  /* 0x0e20000048867fae */ /* 0x0005e2000f1a101c */
[----:B------:R-:W-:-:S03]  /*4da0*/  IMAD.WIDE R76, R3, 0x4, R8 ;  /* 0x00000004034c7825 */ /* 0x000fc600078e0208 */
[----:B------:R-:W-:Y:S01]  /*4db0*/  ISETP.GE.U32.AND P6, PT, R0, 0x7fffff82, PT ;  /* 0x7fffff820000780c */ /* 0x000fe20003fc6070 */
[----:B------:R-:W-:Y:S01]  /*4dc0*/  IMAD.U32 R0, RZ, RZ, UR5 ;  /* 0x00000005ff007e24 */ /* 0x000fe2000f8e00ff */
[----:B------:R2:W-:Y:S01]  /*4dd0*/  STL.64 [R1+0xc8], R72 ;  /* 0x0000c84801007387 */ /* 0x0005e20000100a00 */
[----:B------:R-:W-:Y:S01]  /*4de0*/  UIMAD UR5, UR6, 0x3d, URZ ;  /* 0x0000003d060578a4 */ /* 0x000fe2000f8e02ff */
[----:B------:R-:W-:Y:S02]  /*4df0*/  IMAD.U32 R3, RZ, RZ, UR12 ;  /* 0x0000000cff037e24 */ /* 0x000fe4000f8e00ff */
[----:B-1----:R-:W-:-:S05]  /*4e00*/  IMAD.WIDE R74, R0, 0x4, R6 ;  /* 0x00000004004a7825 */ /* 0x002fca00078e0206 */
[----:B------:R1:W-:Y:S01]  /*4e10*/  STL.64 [R1+0xd8], R74 ;  /* 0x0000d84a01007387 */ /* 0x0003e20000100a00 */
[----:B--2---:R-:W-:-:S03]  /*4e20*/  IMAD.WIDE R72, R0, 0x4, R8 ;  /* 0x0000000400487825 */ /* 0x004fc600078e0208 */
[----:B------:R1:W-:Y:S01]  /*4e30*/  LDGSTS.E [R134+0xe400], desc[UR28][R74.64], !P4 ;  /* 0x0e4000004a867fae */ /* 0x0003e2000e1a101c */
[----:B------:R-:W-:-:S03]  /*4e40*/  IMAD.U32 R0, RZ, RZ, UR14 ;  /* 0x0000000eff007e24 */ /* 0x000fc6000f8e00ff */
[----:B------:R2:W-:Y:S04]  /*4e50*/  STL.64 [R1+0xe0], R72 ;  /* 0x0000e04801007387 */ /* 0x0005e80000100a00 */
[----:B------:R2:W-:Y:S01]  /*4e60*/  LDGSTS.E [R134+0xe600], desc[UR28][R72.64], !P4 ;  /* 0x0e60000048867fae */ /* 0x0005e2000e1a101c */
[----:B------:R-:W-:Y:S01]  /*4e70*/  ISETP.GE.U32.AND P4, PT, R133, 0x7fffff81, PT ;  /* 0x7fffff818500780c */ /* 0x000fe20003f86070 */
[C---:B-1----:R-:W-:Y:S02]  /*4e80*/  IMAD.WIDE R74, R132.reuse, 0x4, R6 ;  /* 0x00000004844a7825 */ /* 0x042fe400078e0206 */
[----:B------:R-:W-:Y:S04]  /*4e90*/  STL.64 [R1+0xe8], R78 ;  /* 0x0000e84e01007387 */ /* 0x000fe80000100a00 */
[----:B------:R-:W-:Y:S01]  /*4ea0*/  LDGSTS.E [R134+0xe800], desc[UR28][R78.64], !P5 ;  /* 0x0e8000004e867fae */ /* 0x000fe2000e9a101c */
[----:B--2---:R-:W-:-:S03]  /*4eb0*/  IMAD.WIDE R72, R132, 0x4, R8 ;  /* 0x0000000484487825 */ /* 0x004fc600078e0208 */
[----:B------:R1:W-:Y:S01]  /*4ec0*/  STL.64 [R1+0xf0], R76 ;  /* 0x0000f04c01007387 */ /* 0x0003e20000100a00 */
[----:B------:R-:W-:-:S03]  /*4ed0*/  VIADD R132, R135, 0xffffffbd ;  /* 0xffffffbd87847836 */ /* 0x000fc60000000000 */
[----:B------:R1:W-:Y:S01]  /*4ee0*/  LDGSTS.E [R134+0xea00], desc[UR28][R76.64], !P5 ;  /* 0x0ea000004c867fae */ /* 0x0003e2000e9a101c */
[----:B------:R-:W-:-:S03]  /*4ef0*/  ISETP.GE.AND P5, PT, R245, R133, PT ;  /* 0x00000085f500720c */ /* 0x000fc60003fa6270 */
[----:B------:R2:W-:Y:S04]  /*4f00*/  STL.64 [R1+0xf8], R74 ;  /* 0x0000f84a01007387 */ /* 0x0005e80000100a00 */
[----:B------:R2:W-:Y:S04]  /*4f10*/  LDGSTS.E [R134+0xec00], desc[UR28][R74.64], !P2 ;  /* 0x0ec000004a867fae */ /* 0x0005e8000d1a101c */
[----:B------:R3:W-:Y:S01]  /*4f20*/  STL.64 [R1+0x100], R72 ;  /* 0x0001004801007387 */ /* 0x0007e20000100a00 */
[----:B-1----:R-:W-:Y:S02]  /*4f30*/  VIADD R76, R135, 0x3f ;  /* 0x0000003f874c7836 */ /* 0x002fe40000000000 */
[----:B------:R-:W-:Y:S01]  /*4f40*/  IMAD.MOV.U32 R77, RZ, RZ, R249 ;  /* 0x000000ffff4d7224 */ /* 0x000fe200078e00f9 */
[----:B------:R3:W-:Y:S01]  /*4f50*/  LDGSTS.E [R134+0xee00], desc[UR28][R72.64], !P2 ;  /* 0x0ee0000048867fae */ /* 0x0007e2000d1a101c */
[----:B------:R-:W-:-:S02]  /*4f60*/  ISETP.GE.U32.AND P2, PT, R252, 0x7fffff80, PT ;  /* 0x7fffff80fc00780c */ /* 0x000fc40003f46070 */
[----:B------:R-:W-:Y:S01]  /*4f70*/  SEL R252, RZ, 0x4, P5 ;  /* 0x00000004fffc7807 */ /* 0x000fe20002800000 */
[----:B--2---:R-:W-:Y:S01]  /*4f80*/  IMAD.WIDE R74, R0, 0x4, R6 ;  /* 0x00000004004a7825 */ /* 0x004fe200078e0206 */
[----:B------:R-:W-:-:S04]  /*4f90*/  ISETP.GE.AND P5, PT, R245, R135, PT ;  /* 0x00000087f500720c */ /* 0x000fc80003fa6270 */
[----:B------:R1:W-:Y:S01]  /*4fa0*/  LDGSTS.E [R134+0xf000], desc[UR28][R74.64], !P1 ;  /* 0x0f0000004a867fae */ /* 0x0003e2000c9a101c */
[----:B---3--:R-:W-:-:S03]  /*4fb0*/  IMAD.WIDE R72, R0, 0x4, R8 ;  /* 0x0000000400487825 */ /* 0x008fc600078e0208 */
[----:B------:R1:W-:Y:S01]  /*4fc0*/  STL.64 [R1+0x108], R74 ;  /* 0x0001084a01007387 */ /* 0x0003e20000100a00 */
[----:B------:R-:W-:-:S03]  /*4fd0*/  VIADD R0, R135, 0xffffffbe ;  /* 0xffffffbe87007836 */ /* 0x000fc60000000000 */
[----:B------:R2:W-:Y:S02]  /*4fe0*/  LDGSTS.E [R134+0xf200], desc[UR28][R72.64], !P1 ;  /* 0x0f20000048867fae */ /* 0x0005e4000c9a101c */
[----:B------:R-:W-:Y:S01]  /*4ff0*/  ISETP.GE.U32.AND P1, PT, R0, 0x7fffff7f, PT ;  /* 0x7fffff7f0000780c */ /* 0x000fe20003f26070 */
[----:B------:R-:W-:Y:S01]  /*5000*/  IMAD.U32 R0, RZ, RZ, UR5 ;  /* 0x00000005ff007e24 */ /* 0x000fe2000f8e00ff */
[----:B------:R-:W-:Y:S01]  /*5010*/  UIMAD UR5, UR6, 0x3f, URZ ;  /* 0x0000003f060578a4 */ /* 0x000fe2000f8e02ff */
[----:B------:R2:W-:Y:S01]  /*5020*/  STL.64 [R1+0x110], R72 ;  /* 0x0001104801007387 */ /* 0x0005e20000100a00 */
[----:B-1----:R-:W-:Y:S01]  /*5030*/  IMAD.WIDE R74, R3, 0x4, R6 ;  /* 0x00000004034a7825 */ /* 0x002fe200078e0206 */
[----:B------:R-:W-:-:S03]  /*5040*/  USHF.L.U32 UR6, UR6, 0x6, URZ ;  /* 0x0000000606067899 */ /* 0x000fc600080006ff */
[----:B------:R-:W-:-:S04]  /*5050*/  IMAD.WIDE R238, R0, 0x4, R6 ;  /* 0x0000000400ee7825 */ /* 0x000fc800078e0206 */
[--C-:B------:R-:W-:Y:S01]  /*5060*/  IMAD.WIDE R78, R0, 0x4, R8.reuse ;  /* 0x00000004004e7825 */ /* 0x100fe200078e0208 */
[----:B------:R-:W-:Y:S01]  /*5070*/  LDGSTS.E [R134+0xf400], desc[UR28][R238.64], !P0 ;  /* 0x0f400000ee867fae */ /* 0x000fe2000c1a101c */
[----:B------:R-:W-:Y:S02]  /*5080*/  MOV R0, UR5 ;  /* 0x0000000500007c02 */ /* 0x000fe40008000f00 */
[----:B--2---:R-:W-:Y:S01]  /*5090*/  IMAD.WIDE R72, R3, 0x4, R8 ;  /* 0x0000000403487825 */ /* 0x004fe200078e0208 */
[----:B------:R1:W-:Y:S01]  /*50a0*/  LDGSTS.E [R134+0xf600], desc[UR28][R78.64], !P0 ;  /* 0x0f6000004e867fae */ /* 0x0003e2000c1a101c */
[----:B------:R-:W-:Y:S02]  /*50b0*/  ISETP.GT.AND P0, PT, R76, 0x3f, PT ;  /* 0x0000003f4c00780c */ /* 0x000fe40003f04270 */
[----:B------:R-:W-:Y:S01]  /*50c0*/  IMAD.MOV.U32 R76, RZ, RZ, R248 ;  /* 0x000000ffff4c7224 */ /* 0x000fe200078e00f8 */
[----:B------:R-:W-:Y:S01]  /*50d0*/  STL.64 [R1+0x118], R238 ;  /* 0x000118ee01007387 */ /* 0x000fe20000100a00 */
[----:B------:R-:W-:-:S03]  /*50e0*/  SEL R3, RZ, 0x4, !P0 ;  /* 0x00000004ff037807 */ /* 0x000fc60004000000 */
[----:B------:R1:W-:Y:S04]  /*50f0*/  STL.64 [R1+0x128], R78 ;  /* 0x0001284e01007387 */ /* 0x0003e80000100a00 */
[----:B------:R2:W-:Y:S04]  /*5100*/  STL.64 [R1+0x120], R74 ;  /* 0x0001204a01007387 */ /* 0x0005e80000100a00 */
[----:B------:R2:W-:Y:S04]  /*5110*/  LDGSTS.E [R134+0xf800], desc[UR28][R74.64], !P6 ;  /* 0x0f8000004a867fae */ /* 0x0005e8000f1a101c */
[----:B------:R3:W-:Y:S01]  /*5120*/  STL.64 [R1+0x138], R72 ;  /* 0x0001384801007387 */ /* 0x0007e20000100a00 */
[----:B-1----:R-:W-:-:S02]  /*5130*/  IMAD.MOV.U32 R78, RZ, RZ, R250 ;  /* 0x000000ffff4e7224 */ /* 0x002fc400078e00fa */
[----:B------:R-:W-:Y:S01]  /*5140*/  IMAD.MOV.U32 R79, RZ, RZ, R251 ;  /* 0x000000ffff4f7224 */ /* 0x000fe200078e00fb */
[----:B------:R3:W-:Y:S01]  /*5150*/  LDGSTS.E [R134+0xfa00], desc[UR28][R72.64], !P6 ;  /* 0x0fa0000048867fae */ /* 0x0007e2000f1a101c */
[----:B------:R-:W-:Y:S01]  /*5160*/  ISETP.GE.U32.AND P6, PT, R132, 0x7fffff7e, PT ;  /* 0x7fffff7e8400780c */ /* 0x000fe20003fc6070 */
[----:B------:R-:W-:Y:S02]  /*5170*/  VIADD R132, R135, 0xffffffbc ;  /* 0xffffffbc87847836 */ /* 0x000fe40000000000 */
[----:B--2---:R-:W-:-:S05]  /*5180*/  IMAD.WIDE R74, R0, 0x4, R6 ;  /* 0x00000004004a7825 */ /* 0x004fca00078e0206 */
[----:B------:R1:W-:Y:S01]  /*5190*/  STL.64 [R1+0x130], R74 ;  /* 0x0001304a01007387 */ /* 0x0003e20000100a00 */
[----:B---3--:R-:W-:Y:S01]  /*51a0*/  IMAD.WIDE R72, R0, 0x4, R8 ;  /* 0x0000000400487825 */ /* 0x008fe200078e0208 */
[----:B------:R-:W-:Y:S02]  /*51b0*/  SEL R0, R3, RZ, !P5 ;  /* 0x000000ff03007207 */ /* 0x000fe40006800000 */
[----:B------:R1:W-:Y:S01]  /*51c0*/  LDGSTS.E [R134+0xfc00], desc[UR28][R74.64], !P4 ;  /* 0x0fc000004a867fae */ /* 0x0003e2000e1a101c */
[----:B------:R-:W-:Y:S02]  /*51d0*/  LOP3.LUT R3, R2, 0x60, RZ, 0x3c, !PT ;  /* 0x0000006002037812 */ /* 0x000fe400078e3cff */
[----:B------:R-:W-:Y:S01]  /*51e0*/  ISETP.NE.U32.AND P5, PT, R0, RZ, PT ;  /* 0x000000ff0000720c */ /* 0x000fe20003fa5070 */
[----:B------:R2:W-:Y:S01]  /*51f0*/  STL.64 [R1+0x140], R72 ;  /* 0x0001404801007387 */ /* 0x0005e20000100a00 */
[----:B------:R-:W-:-:S03]  /*5200*/  IMAD.U32 R0, RZ, RZ, UR6 ;  /* 0x00000006ff007e24 */ /* 0x000fc6000f8e00ff */
[----:B------:R2:W-:Y:S01]  /*5210*/  LDGSTS.E [R134+0xfe00], desc[UR28][R72.64], !P4 ;  /* 0x0fe0000048867fae */ /* 0x0005e2000e1a101c */
[----:B------:R-:W-:-:S03]  /*5220*/  ISETP.GE.U32.AND P4, PT, R132, 0x7fffff7d, PT ;  /* 0x7fffff7d8400780c */ /* 0x000fc60003f86070 */
[----:B------:R-:W0:Y:S01]  /*5230*/  LDGDEPBAR ;  /* 0x00000000000079af */ /* 0x000e220000000000 */
[----:B-1----:R-:W-:Y:S01]  /*5240*/  MOV R74, R246 ;  /* 0x000000f6004a7202 */ /* 0x002fe20000000f00 */
[----:B------:R-:W-:Y:S01]  /*5250*/  IMAD.MOV.U32 R75, RZ, RZ, R247 ;  /* 0x000000ffff4b7224 */ /* 0x000fe200078e00f7 */
[C---:B--2---:R-:W-:Y:S02]  /*5260*/  LOP3.LUT R73, R2.reuse, 0x20, RZ, 0x3c, !PT ;  /* 0x0000002002497812 */ /* 0x044fe400078e3cff */
[C---:B------:R-:W-:Y:S01]  /*5270*/  LOP3.LUT R72, R2.reuse, 0x40, RZ, 0x3c, !PT ;  /* 0x0000004002487812 */ /* 0x040fe200078e3cff */
[----:B------:R-:W-:Y:S02]  /*5280*/  VIADD R2, R2, UR9 ;  /* 0x0000000902027c36 */ /* 0x000fe40008000000 */
[----:B------:R-:W-:Y:S01]  /*5290*/  VIADD R133, R73, UR9 ;  /* 0x0000000949857c36 */ /* 0x000fe20008000000 */
[----:B------:R-:W-:Y:S01]  /*52a0*/  STL [R1+0x53c], R73 ;  /* 0x00053c4901007387 */ /* 0x000fe20000100800 */
[----:B------:R-:W-:-:S03]  /*52b0*/  VIADD R132, R72, UR9 ;  /* 0x0000000948847c36 */ /* 0x000fc60008000000 */
[----:B------:R-:W-:Y:S04]  /*52c0*/  LDGSTS.E [R2+0x30000], desc[UR28][R70.64], P5 ;  /* 0x3000000046027fae */ /* 0x000fe8000a9a101c */
        /* <DEDUP_REMOVED lines=16> */
[----:B------:R-:W-:Y:S04]  /*53d0*/  STL [R1+0x538], R72 ;  /* 0x0005384801007387 */ /* 0x000fe80000100800 */
[----:B------:R-:W-:Y:S04]  /*53e0*/  LDGSTS.E [R132+0x30600], desc[UR28][R18.64], P5 ;  /* 0x3060000012847fae */ /* 0x000fe8000a9a101c */
[----:B------:R1:W-:Y:S04]  /*53f0*/  STL [R1+0x534], R3 ;  /* 0x0005340301007387 */ /* 0x0003e80000100800 */
[----:B------:R-:W-:Y:S04]  /*5400*/  LDGSTS.E [R132+0x30a00], desc[UR28][R26.64], P5 ;  /* 0x30a000001a847fae */ /* 0x000fe8000a9a101c */
[----:B------:R-:W-:Y:S01]  /*5410*/  LDGSTS.E [R132+0x30e00], desc[UR28][R34.64], P5 ;  /* 0x30e0000022847fae */ /* 0x000fe2000a9a101c */
[----:B-1----:R-:W-:-:S03]  /*5420*/  VIADD R3, R3, UR9 ;  /* 0x0000000903037c36 */ /* 0x002fc60008000000 */
        /* <DEDUP_REMOVED lines=12> */
[----:B------:R-:W0:Y:S04]  /*54f0*/  LDGDEPBAR ;  /* 0x00000000000079af */ /* 0x000e280000000000 */
[----:B------:R-:W2:Y:S01]  /*5500*/  LDL.LU.64 R72, [R1+0x50] ;  /* 0x0000500001487983 */ /* 0x000ea20000300a00 */
[C---:B------:R-:W-:Y:S01]  /*5510*/  IMAD.WIDE R246, R0.reuse, 0x4, R6 ;  /* 0x0000000400f67825 */ /* 0x040fe200078e0206 */
[----:B------:R-:W-:Y:S03]  /*5520*/  BAR.SYNC.DEFER_BLOCKING 0x0 ;  /* 0x0000000000007b1d */ /* 0x000fe60000010000 */
[----:B------:R-:W-:Y:S01]  /*5530*/  IMAD.WIDE R8, R0, 0x4, R8 ;  /* 0x0000000400087825 */ /* 0x000fe200078e0208 */
[----:B------:R-:W-:-:S02]  /*5540*/  ISETP.GE.U32.AND P5, PT, R244, 0x7fffff7c, PT ;  /* 0x7fffff7cf400780c */ /* 0x000fc40003fa6070 */
[----:B------:R-:W3:Y:S04]  /*5550*/  LDL.LU.64 R238, [R1+0x48] ;  /* 0x0000480001ee7983 */ /* 0x000ee80000300a00 */
[----:B------:R-:W4:Y:S04]  /*5560*/  LDL.LU.64 R240, [R1+0x40] ;  /* 0x0000400001f07983 */ /* 0x000f280000300a00 */
[----:B------:R-:W5:Y:S04]  /*5570*/  LDL.LU.64 R242, [R1+0x38] ;  /* 0x0000380001f27983 */ /* 0x000f680000300a00 */
[----:B------:R-:W-:Y:S04]  /*5580*/  STL [R1], R2 ;  /* 0x0000000201007387 */ /* 0x000fe80000100800 */
[----:B------:R-:W5:Y:S01]  /*5590*/  LDL.LU.64 R244, [R1+0x30] ;  /* 0x0000300001f47983 */ /* 0x000f620000300a00 */
[----:B------:R-:W-:-:S03]  /*55a0*/  IMAD.WIDE R78, R0, 0x4, R78 ;  /* 0x00000004004e7825 */ /* 0x000fc600078e024e */
[----:B------:R1:W-:Y:S01]  /*55b0*/  STL.64 [R1+0x2e8], R246 ;  /* 0x0002e8f601007387 */ /* 0x0003e20000100a00 */
[----:B------:R-:W-:-:S03]  /*55c0*/  IMAD.WIDE R76, R0, 0x4, R76 ;  /* 0x00000004004c7825 */ /* 0x000fc600078e024c */
[----:B------:R1:W-:Y:S01]  /*55d0*/  STL.64 [R1+0x2e0], R8 ;  /* 0x0002e00801007387 */ /* 0x0003e20000100a00 */
[----:B------:R-:W-:-:S03]  /*55e0*/  VIADD R6, R135, 0xffffffba ;  /* 0xffffffba87067836 */ /* 0x000fc60000000000 */
[----:B------:R-:W-:Y:S01]  /*55f0*/  @!PT LDS RZ, [RZ] ;  /* 0x00000000fffff984 */ /* 0x000fe20000000800 */
[----:B------:R-:W-:Y:S01]  /*5600*/  @!PT LDS RZ, [RZ] ;  /* 0x00000000fffff984 */ /* 0x000fe20000000800 */
[----:B------:R-:W-:Y:S01]  /*5610*/  @!PT LDS RZ, [RZ] ;  /* 0x00000000fffff984 */ /* 0x000fe20000000800 */
[----:B------:R1:W-:Y:S04]  /*5620*/  LDGSTS.E [R134+0x10000], desc[UR28][R246.64], !P2 ;  /* 0x10000000f6867fae */ /* 0x0003e8000d1a101c */
[----:B------:R2:W-:Y:S04]  /*5630*/  LDGSTS.E [R134+0x10200], desc[UR28][R8.64], !P2 ;  /* 0x1020000008867fae */ /* 0x0005e8000d1a101c */
[----:B-1----:R-:W5:Y:S04]  /*5640*/  LDL.LU.64 R246, [R1+0x28] ;  /* 0x0000280001f67983 */ /* 0x002f680000300a00 */
[----:B------:R-:W5:Y:S04]  /*5650*/  LDL.LU.64 R248, [R1+0x20] ;  /* 0x0000200001f87983 */ /* 0x000f680000300a00 */
[----:B------:R-:W5:Y:S04]  /*5660*/  LDL.LU.64 R250, [R1+0x18] ;  /* 0x0000180001fa7983 */ /* 0x000f680000300a00 */
[----:B------:R-:W5:Y:S01]  /*5670*/  LDL.LU.64 R8, [R1+0x10] ;  /* 0x0000100001087983 */ /* 0x000f620000300a00 */
[----:B------:R-:W-:Y:S01]  /*5680*/  IMAD.WIDE R74, R0, 0x4, R74 ;  /* 0x00000004004a7825 */ /* 0x000fe200078e024a */
[----:B------:R-:W-:-:S02]  /*5690*/  ISETP.GE.U32.AND P2, PT, R6, 0x7fffff7b, PT ;  /* 0x7fffff7b0600780c */ /* 0x000fc40003f46070 */
[----:B------:R1:W-:Y:S01]  /*56a0*/  STL.64 [R1+0x2d8], R78 ;  /* 0x0002d84e01007387 */ /* 0x0003e20000100a00 */
[C---:B------:R-:W-:Y:S01]  /*56b0*/  VIADD R7, R135.reuse, 0xffffffb9 ;  /* 0xffffffb987077836 */ /* 0x040fe20000000000 */
[----:B------:R-:W-:Y:S02]  /*56c0*/  IADD3 R6, PT, PT, R135, -0x48, RZ ;  /* 0xffffffb887067810 */ /* 0x000fe40007ffe0ff */
[----:B------:R1:W-:Y:S04]  /*56d0*/  STL.64 [R1+0x2d0], R76 ;  /* 0x0002d04c01007387 */ /* 0x0003e80000100a00 */
[----:B------:R-:W-:Y:S04]  /*56e0*/  LDGSTS.E [R134+0x10400], desc[UR28][R78.64], !P1 ;  /* 0x104000004e867fae */ /* 0x000fe8000c9a101c */
[----:B------:R2:W-:Y:S01]  /*56f0*/  LDGSTS.E [R134+0x10600], desc[UR28][R76.64], !P1 ;  /* 0x106000004c867fae */ /* 0x0005e2000c9a101c */
[----:B------:R-:W-:-:S03]  /*5700*/  ISETP.GE.U32.AND P1, PT, R7, 0x7fffff7a, PT ;  /* 0x7fffff7a0700780c */ /* 0x000fc60003f26070 */
[----:B------:R2:W-:Y:S04]  /*5710*/  LDGSTS.E [R134+0x10800], desc[UR28][R74.64], !P6 ;  /* 0x108000004a867fae */ /* 0x0005e8000f1a101c */
[----:B-1----:R-:W5:Y:S04]  /*5720*/  LDL.LU.64 R78, [R1+0x590] ;  /* 0x00059000014e7983 */ /* 0x002f680000300a00 */
[----:B------:R-:W5:Y:S04]  /*5730*/  LDL.LU.64 R76, [R1+0x588] ;  /* 0x00058800014c7983 */ /* 0x000f680000300a00 */
[----:B------:R1:W-:Y:S01]  /*5740*/  STL.64 [R1+0x2c8], R74 ;  /* 0x0002c84a01007387 */ /* 0x0003e20000100a00 */
[----:B--2---:R-:W-:-:S05]  /*5750*/  IMAD.WIDE R72, R0, 0x4, R72 ;  /* 0x0000000400487825 */ /* 0x004fca00078e0248 */
[----:B------:R2:W-:Y:S04]  /*5760*/  STL.64 [R1+0x2c0], R72 ;  /* 0x0002c04801007387 */ /* 0x0005e80000100a00 */
[----:B-1----:R-:W5:Y:S01]  /*5770*/  LDL.LU.64 R74, [R1+0x580] ;  /* 0x00058000014a7983 */ /* 0x002f620000300a00 */
[----:B---3--:R-:W-:-:S03]  /*5780*/  IMAD.WIDE R238, R0, 0x4, R238 ;  /* 0x0000000400ee7825 */ /* 0x008fc600078e02ee */
[----:B------:R-:W-:Y:S01]  /*5790*/  LDGSTS.E [R134+0x10a00], desc[UR28][R72.64], !P6 ;  /* 0x10a0000048867fae */ /* 0x000fe2000f1a101c */
[----:B----4-:R-:W-:-:S03]  /*57a0*/  IMAD.WIDE R240, R0, 0x4, R240 ;  /* 0x0000000400f07825 */ /* 0x010fc600078e02f0 */
[----:B------:R1:W-:Y:S01]  /*57b0*/  LDGSTS.E [R134+0x10c00], desc[UR28][R238.64], !P4 ;  /* 0x10c00000ee867fae */ /* 0x0003e2000e1a101c */
[----:B-----5:R-:W-:-:S03]  /*57c0*/  IMAD.WIDE R242, R0, 0x4, R242 ;  /* 0x0000000400f27825 */ /* 0x020fc600078e02f2 */
[----:B------:R3:W-:Y:S04]  /*57d0*/  LDGSTS.E [R134+0x10e00], desc[UR28][R240.64], !P4 ;  /* 0x10e00000f0867fae */ /* 0x0007e8000e1a101c */
[----:B--2---:R-:W2:Y:S01]  /*57e0*/  LDL.LU.64 R72, [R1+0x578] ;  /* 0x0005780001487983 */ /* 0x004ea20000300a00 */
[----:B------:R-:W-:-:S03]  /*57f0*/  IMAD.WIDE R244, R0, 0x4, R244 ;  /* 0x0000000400f47825 */ /* 0x000fc600078e02f4 */
[----:B------:R4:W-:Y:S04]  /*5800*/  STL.64 [R1+0x2b8], R238 ;  /* 0x0002b8ee01007387 */ /* 0x0009e80000100a00 */
[----:B------:R5:W-:Y:S04]  /*5810*/  STL.64 [R1+0x2b0], R240 ;  /* 0x0002b0f001007387 */ /* 0x000be80000100a00 */
[----:B------:R1:W-:Y:S04]  /*5820*/  LDGSTS.E [R134+0x11000], desc[UR28][R242.64], !P5 ;  /* 0x11000000f2867fae */ /* 0x0003e8000e9a101c */
[----:B----4-:R-:W1:Y:S04]  /*5830*/  LDL.LU.64 R238, [R1+0x570] ;  /* 0x0005700001ee7983 */ /* 0x010e680000300a00 */
[----:B-----5:R-:W3:Y:S04]  /*5840*/  LDL.LU.64 R240, [R1+0x568] ;  /* 0x0005680001f07983 */ /* 0x020ee80000300a00 */
[----:B------:R4:W-:Y:S01]  /*5850*/  STL.64 [R1+0x2a8], R242 ;  /* 0x0002a8f201007387 */ /* 0x0009e20000100a00 */
[----:B------:R-:W-:-:S03]  /*5860*/  IMAD.WIDE R246, R0, 0x4, R246 ;  /* 0x0000000400f67825 */ /* 0x000fc600078e02f6 */
[----:B------:R5:W-:Y:S01]  /*5870*/  STL.64 [R1+0x2a0], R244 ;  /* 0x0002a0f401007387 */ /* 0x000be20000100a00 */
[----:B------:R-:W-:-:S03]  /*5880*/  IMAD.WIDE R248, R0, 0x4, R248 ;  /* 0x0000000400f87825 */ /* 0x000fc600078e02f8 */
[----:B------:R-:W-:Y:S01]  /*5890*/  LDGSTS.E [R134+0x11200], desc[UR28][R244.64], !P5 ;  /* 0x11200000f4867fae */ /* 0x000fe2000e9a101c */
[----:B------:R-:W-:-:S03]  /*58a0*/  IMAD.WIDE R250, R0, 0x4, R250 ;  /* 0x0000000400fa7825 */ /* 0x000fc600078e02fa */
[----:B----4-:R-:W4:Y:S01]  /*58b0*/  LDL.LU.64 R242, [R1+0x560] ;  /* 0x0005600001f27983 */ /* 0x010f220000300a00 */
[----:B------:R-:W-:-:S03]  /*58c0*/  IMAD.WIDE R8, R0, 0x4, R8 ;  /* 0x0000000400087825 */ /* 0x000fc600078e0208 */
[----:B------:R-:W-:Y:S04]  /*58d0*/  LDGSTS.E [R134+0x11400], desc[UR28][R246.64], !P2 ;  /* 0x11400000f6867fae */ /* 0x000fe8000d1a101c */
[----:B-----5:R-:W5:Y:S04]  /*58e0*/  LDL.LU.64 R244, [R1+0x558] ;  /* 0x0005580001f47983 */ /* 0x020f680000300a00 */
[----:B------:R2:W-:Y:S04]  /*58f0*/  STL.64 [R1+0x298], R246 ;  /* 0x000298f601007387 */ /* 0x0005e80000100a00 */
[----:B------:R2:W-:Y:S04]  /*5900*/  STL.64 [R1+0x290], R248 ;  /* 0x000290f801007387 */ /* 0x0005e80000100a00 */
[----:B------:R-:W-:Y:S04]  /*5910*/  LDGSTS.E [R134+0x11600], desc[UR28][R248.64], !P2 ;  /* 0x11600000f8867fae */ /* 0x000fe8000d1a101c */
[----:B--2---:R-:W2:Y:S04]  /*5920*/  LDL.LU.64 R246, [R1+0x550] ;  /* 0x0005500001f67983 */ /* 0x004ea80000300a00 */
[----:B------:R-:W-:Y:S04]  /*5930*/  LDGSTS.E [R134+0x11800], desc[UR28][R250.64], !P1 ;  /* 0x11800000fa867fae */ /* 0x000fe8000c9a101c */
[----:B------:R-:W2:Y:S04]  /*5940*/  LDL.LU.64 R248, [R1+0x548] ;  /* 0x0005480001f87983 */ /* 0x000ea80000300a00 */
[----:B------:R1:W-:Y:S04]  /*5950*/  STL.64 [R1+0x18], R250 ;  /* 0x000018fa01007387 */ /* 0x0003e80000100a00 */
[----:B------:R5:W-:Y:S01]  /*5960*/  STL.64 [R1+0x288], R8 ;  /* 0x0002880801007387 */ /* 0x000be20000100a00 */
[----:B------:R-:W-:Y:S01]  /*5970*/  VIADD R7, R135, 0xffffffb7 ;  /* 0xffffffb787077836 */ /* 0x000fe20000000000 */
[----:B------:R-:W-:-:S02]  /*5980*/  ISETP.GE.U32.AND P6, PT, R6, 0x7fffff79, PT ;  /* 0x7fffff790600780c */ /* 0x000fc40003fc6070 */
[----:B------:R5:W-:Y:S04]  /*5990*/  LDGSTS.E [R134+0x11a00], desc[UR28][R8.64], !P1 ;  /* 0x11a0000008867fae */ /* 0x000be8000c9a101c */
[----:B-1----:R-:W2:Y:S01]  /*59a0*/  LDL.LU.64 R250, [R1+0x540] ;  /* 0x0005400001fa7983 */ /* 0x002ea20000300a00 */
[----:B------:R-:W-:Y:S01]  /*59b0*/  VIADD R6, R135, 0xffffffb6 ;  /* 0xffffffb687067836 */ /* 0x000fe20000000000 */
[----:B------:R-:W-:Y:S01]  /*59c0*/  ISETP.GE.U32.AND P4, PT, R7, 0x7fffff78, PT ;  /* 0x7fffff780700780c */ /* 0x000fe20003f86070 */
[----:B------:R-:W-:-:S03]  /*59d0*/  VIADD R7, R135, 0xffffffb5 ;  /* 0xffffffb587077836 */ /* 0x000fc60000000000 */
[----:B------:R-:W-:Y:S01]  /*59e0*/  ISETP.GE.U32.AND P5, PT, R6, 0x7fffff77, PT ;  /* 0x7fffff770600780c */ /* 0x000fe20003fa6070 */
[----:B------:R-:W-:Y:S01]  /*59f0*/  VIADD R6, R135, 0xffffffb4 ;  /* 0xffffffb487067836 */ /* 0x000fe20000000000 */
[----:B------:R-:W-:Y:S01]  /*5a00*/  ISETP.GE.U32.AND P2, PT, R7, 0x7fffff76, PT ;  /* 0x7fffff760700780c */ /* 0x000fe20003f46070 */
[----:B------:R-:W-:-:S03]  /*5a10*/  VIADD R7, R135, 0xffffffb3 ;  /* 0xffffffb387077836 */ /* 0x000fc60000000000 */
[----:B------:R-:W-:Y:S01]  /*5a20*/  ISETP.GE.U32.AND P1, PT, R6, 0x7fffff75, PT ;  /* 0x7fffff750600780c */ /* 0x000fe20003f26070 */
[----:B------:R-:W-:Y:S02]  /*5a30*/  VIADD R6, R135, 0xffffffb2 ;  /* 0xffffffb287067836 */ /* 0x000fe40000000000 */
[----:B------:R-:W-:-:S04]  /*5a40*/  IMAD.WIDE R76, R0, 0x4, R76 ;  /* 0x00000004004c7825 */ /* 0x000fc800078e024c */
[----:B------:R-:W-:-:S04]  /*5a50*/  IMAD.WIDE R74, R0, 0x4, R74 ;  /* 0x00000004004a7825 */ /* 0x000fc800078e024a */
[----:B------:R-:W-:-:S04]  /*5a60*/  IMAD.WIDE R238, R0, 0x4, R238 ;  /* 0x0000000400ee7825 */ /* 0x000fc800078e02ee */
[----:B---3--:R-:W-:-:S04]  /*5a70*/  IMAD.WIDE R240, R0, 0x4, R240 ;  /* 0x0000000400f07825 */ /* 0x008fc800078e02f0 */
[----:B----4-:R-:W-:-:S04]  /*5a80*/  IMAD.WIDE R242, R0, 0x4, R242 ;  /* 0x0000000400f27825 */ /* 0x010fc800078e02f2 */
[----:B-----5:R-:W-:-:S04]  /*5a90*/  IMAD.WIDE R8, R0, 0x4, R244 ;  /* 0x0000000400087825 */ /* 0x020fc800078e02f4 */
[----:B--2---:R-:W-:-:S04]  /*5aa0*/  IMAD.WIDE R246, R0, 0x4, R246 ;  /* 0x0000000400f67825 */ /* 0x004fc800078e02f6 */
[----:B------:R-:W-:-:S04]  /*5ab0*/  IMAD.WIDE R248, R0, 0x4, R248 ;  /* 0x0000000400f87825 */ /* 0x000fc800078e02f8 */
[----:B------:R-:W-:-:S05]  /*5ac0*/  IMAD.WIDE R250, R0, 0x4, R250 ;  /* 0x0000000400fa7825 */ /* 0x000fca00078e02fa */
[----:B------:R-:W-:Y:S04]  /*5ad0*/  LDGSTS.E [R134+0x11c00], desc[UR28][R250.64], !P6 ;  /* 0x11c00000fa867fae */ /* 0x000fe8000f1a101c */
[----:B------:R-:W-:Y:S04]  /*5ae0*/  STL.64 [R1+0x280], R250 ;  /* 0x000280fa01007387 */ /* 0x000fe80000100a00 */
[----:B------:R-:W-:Y:S01]  /*5af0*/  LDGSTS.E [R134+0x11e00], desc[UR28][R248.64], !P6 ;  /* 0x11e00000f8867fae */ /* 0x000fe2000f1a101c */
[----:B------:R-:W-:Y:S01]  /*5b00*/  ISETP.GE.U32.AND P6, PT, R7, 0x7fffff74, PT ;  /* 0x7fffff740700780c */ /* 0x000fe20003fc6070 */
[----:B------:R-:W-:-:S02]  /*5b10*/  VIADD R7, R135, 0xffffffb1 ;  /* 0xffffffb187077836 */ /* 0x000fc40000000000 */
[----:B------:R-:W-:Y:S04]  /*5b20*/  STL.64 [R1+0x278], R248 ;  /* 0x000278f801007387 */ /* 0x000fe80000100a00 */
[----:B------:R-:W-:Y:S04]  /*5b30*/  STL.64 [R1+0x270], R246 ;  /* 0x000270f601007387 */ /* 0x000fe80000100a00 */
[----:B------:R-:W-:Y:S04]  /*5b40*/  LDGSTS.E [R134+0x12000], desc[UR28][R246.64], !P4 ;  /* 0x12000000f6867fae */ /* 0x000fe8000e1a101c */
[----:B------:R1:W-:Y:S04]  /*5b50*/  STL.64 [R1+0x268], R8 ;  /* 0x0002680801007387 */ /* 0x0003e80000100a00 */
[----:B------:R1:W-:Y:S01]  /*5b60*/  LDGSTS.E [R134+0x12200], desc[UR28][R8.64], !P4 ;  /* 0x1220000008867fae */ /* 0x0003e2000e1a101c */
[----:B------:R-:W-:-:S02]  /*5b70*/  ISETP.GE.U32.AND P4, PT, R6, 0x7fffff73, PT ;  /* 0x7fffff730600780c */ /* 0x000fc40003f86070 */
[----:B------:R-:W-:Y:S01]  /*5b80*/  IADD3 R6, PT, PT, R135, -0x50, RZ ;  /* 0xffffffb087067810 */ /* 0x000fe20007ffe0ff */
[----:B------:R-:W-:Y:S04]  /*5b90*/  LDGSTS.E [R134+0x12400], desc[UR28][R242.64], !P5 ;  /* 0x12400000f2867fae */ /* 0x000fe8000e9a101c */
[----:B------:R-:W-:Y:S01]  /*5ba0*/  STL.64 [R1+0x260], R242 ;  /* 0x000260f201007387 */ /* 0x000fe20000100a00 */
[----:B-1----:R-:W-:-:S03]  /*5bb0*/  IMAD.WIDE R8, R0, 0x4, R72 ;  /* 0x0000000400087825 */ /* 0x002fc600078e0248 */
[----:B------:R-:W-:Y:S01]  /*5bc0*/  LDGSTS.E [R134+0x12600], desc[UR28][R240.64], !P5 ;  /* 0x12600000f0867fae */ /* 0x000fe2000e9a101c */
[----:B------:R-:W-:Y:S01]  /*5bd0*/  ISETP.GE.U32.AND P5, PT, R7, 0x7fffff72, PT ;  /* 0x7fffff720700780c */ /* 0x000fe20003fa6070 */
[----:B------:R-:W-:Y:S02]  /*5be0*/  VIADD R7, R135, 0xffffffaf ;  /* 0xffffffaf87077836 */ /* 0x000fe40000000000 */
[----:B------:R-:W-:Y:S01]  /*5bf0*/  STL.64 [R1+0x258], R240 ;  /* 0x000258f001007387 */ /* 0x000fe20000100a00 */
[----:B------:R-:W-:-:S03]  /*5c00*/  IMAD.WIDE R72, R0, 0x4, R78 ;  /* 0x0000000400487825 */ /* 0x000fc600078e024e */
[----:B------:R-:W-:Y:S04]  /*5c10*/  STL.64 [R1+0x250], R238 ;  /* 0x000250ee01007387 */ /* 0x000fe80000100a00 */
[----:B------:R-:W-:Y:S04]  /*5c20*/  LDGSTS.E [R134+0x12800], desc[UR28][R238.64], !P2 ;  /* 0x12800000ee867fae */ /* 0x000fe8000d1a101c */
[----:B------:R1:W-:Y:S04]  /*5c30*/  STL.64 [R1+0x248], R8 ;  /* 0x0002480801007387 */ /* 0x0003e80000100a00 */
[----:B------:R1:W-:Y:S01]  /*5c40*/  LDGSTS.E [R134+0x12a00], desc[UR28][R8.64], !P2 ;  /* 0x12a0000008867fae */ /* 0x0003e2000d1a101c */
[----:B------:R-:W-:Y:S01]  /*5c50*/  ISETP.GE.U32.AND P2, PT, R6, 0x7fffff71, PT ;  /* 0x7fffff710600780c */ /* 0x000fe20003f46070 */
[----:B------:R-:W-:-:S02]  /*5c60*/  VIADD R6, R135, 0xffffffae ;  /* 0xffffffae87067836 */ /* 0x000fc40000000000 */
[----:B------:R2:W-:Y:S04]  /*5c70*/  STL.64 [R1+0x240], R74 ;  /* 0x0002404a01007387 */ /* 0x0005e80000100a00 */
[----:B------:R2:W-:Y:S01]  /*5c80*/  LDGSTS.E [R134+0x12c00], desc[UR28][R74.64], !P1 ;  /* 0x12c000004a867fae */ /* 0x0005e2000c9a101c */
[----:B-1----:R-:W-:-:S03]  /*5c90*/  IMAD.WIDE R8, R0, 0x4, R80 ;  /* 0x0000000400087825 */ /* 0x002fc600078e0250 */
[----:B------:R1:W-:Y:S04]  /*5ca0*/  STL.64 [R1+0x238], R76 ;  /* 0x0002384c01007387 */ /* 0x0003e80000100a00 */
[----:B------:R1:W-:Y:S01]  /*5cb0*/  LDGSTS.E [R134+0x12e00], desc[UR28][R76.64], !P1 ;  /* 0x12e000004c867fae */ /* 0x0003e2000c9a101c */
[----:B------:R-:W-:Y:S01]  /*5cc0*/  ISETP.GE.U32.AND P1, PT, R7, 0x7fffff70, PT ;  /* 0x7fffff700700780c */ /* 0x000fe20003f26070 */
[----:B------:R-:W-:Y:S02]  /*5cd0*/  VIADD R7, R135, 0xffffffad ;  /* 0xffffffad87077836 */ /* 0x000fe40000000000 */
[C---:B--2---:R-:W-:Y:S01]  /*5ce0*/  IMAD.WIDE R74, R0.reuse, 0x4, R84 ;  /* 0x00000004004a7825 */ /* 0x044fe200078e0254 */
[----:B------:R2:W-:Y:S01]  /*5cf0*/  STL.64 [R1+0x230], R72 ;  /* 0x0002304801007387 */ /* 0x0005e20000100a00 */
[----:B------:R-:W3:Y:S03]  /*5d00*/  LDC R85, c[0x0][0x3a0] ;  /* 0x0000e800ff557b82 */ /* 0x000ee60000000800 */
[----:B------:R2:W-:Y:S01]  /*5d10*/  LDGSTS.E [R134+0x13000], desc[UR28][R72.64], !P6 ;  /* 0x1300000048867fae */ /* 0x0005e2000f1a101c */
[----:B-1----:R-:W-:-:S03]  /*5d20*/  IMAD.WIDE R76, R0, 0x4, R82 ;  /* 0x00000004004c7825 */ /* 0x002fc600078e0252 */
[----:B------:R1:W-:Y:S01]  /*5d30*/  STL.64 [R1+0x228], R8 ;  /* 0x0002280801007387 */ /* 0x0003e20000100a00 */
[----:B------:R-:W4:Y:S03]  /*5d40*/  LDC R84, c[0x0][0x3a0] ;  /* 0x0000e800ff547b82 */ /* 0x000f260000000800 */
[----:B------:R1:W-:Y:S01]  /*5d50*/  LDGSTS.E [R134+0x13200], desc[UR28][R8.64], !P6 ;  /* 0x1320000008867fae */ /* 0x0003e2000f1a101c */
[----:B------:R-:W-:Y:S01]  /*5d60*/  ISETP.GE.U32.AND P6, PT, R6, 0x7fffff6f, PT ;  /* 0x7fffff6f0600780c */ /* 0x000fe20003fc6070 */
[----:B------:R-:W-:Y:S02]  /*5d70*/  VIADD R6, R135, 0xffffffac ;  /* 0xffffffac87067836 */ /* 0x000fe40000000000 */
[C---:B--2---:R-:W-:Y:S01]  /*5d80*/  IMAD.WIDE R72, R0.reuse, 0x4, R86 ;  /* 0x0000000400487825 */ /* 0x044fe200078e0256 */
[----:B------:R2:W-:Y:S04]  /*5d90*/  STL.64 [R1+0x220], R76 ;  /* 0x0002204c01007387 */ /* 0x0005e80000100a00 */
[----:B------:R2:W-:Y:S01]  /*5da0*/  LDGSTS.E [R134+0x13400], desc[UR28][R76.64], !P4 ;  /* 0x134000004c867fae */ /* 0x0005e2000e1a101c */
[----:B-1----:R-:W-:-:S03]  /*5db0*/  IMAD.WIDE R8, R0, 0x4, R88 ;  /* 0x0000000400087825 */ /* 0x002fc600078e0258 */
[----:B------:R1:W-:Y:S01]  /*5dc0*/  STL.64 [R1+0x218], R74 ;  /* 0x0002184a01007387 */ /* 0x0003e20000100a00 */
[----:B------:R-:W5:Y:S03]  /*5dd0*/  LDC R88, c[0x0][0x3a0] ;  /* 0x0000e800ff587b82 */ /* 0x000f660000000800 */
        /* <DEDUP_REMOVED lines=8> */
[----:B------:R-:W3:Y:S03]  /*5e60*/  LDC R92, c[0x0][0x3a0] ;  /* 0x0000e800ff5c7b82 */ /* 0x000ee60000000800 */
        /* <DEDUP_REMOVED lines=22> */
[C---:B--2---:R-:W-:Y:S02]  /*5fd0*/  IMAD.WIDE R72, R0.reuse, 0x4, R102 ;  /* 0x0000000400487825 */ /* 0x044fe400078e0266 */
[----:B------:R2:W-:Y:S01]  /*5fe0*/  STL.64 [R1+0x1e0], R76 ;  /* 0x0001e04c01007387 */ /* 0x0005e20000100a00 */
[----:B------:R-:W-:Y:S01]  /*5ff0*/  IADD3 R6, PT, PT, R135, -0x58, RZ ;  /* 0xffffffa887067810 */ /* 0x000fe20007ffe0ff */
[----:B------:R-:W3:Y:S02]  /*6000*/  LDC R96, c[0x0][0x3a0] ;  /* 0x0000e800ff607b82 */ /* 0x000ee40000000800 */
[----:B------:R2:W-:Y:S01]  /*6010*/  LDGSTS.E [R134+0x14400], desc[UR28][R76.64], !P6 ;  /* 0x144000004c867fae */ /* 0x0005e2000f1a101c */
[----:B-1----:R-:W-:-:S03]  /*6020*/  IMAD.WIDE R8, R0, 0x4, R104 ;  /* 0x0000000400087825 */ /* 0x002fc600078e0268 */
[----:B------:R1:W-:Y:S02]  /*6030*/  STL.64 [R1+0x1d8], R74 ;  /* 0x0001d84a01007387 */ /* 0x0003e40000100a00 */
[----:B------:R-:W3:Y:S02]  /*6040*/  LDC R100, c[0x0][0x3a0] ;  /* 0x0000e800ff647b82 */ /* 0x000ee40000000800 */
[----:B------:R1:W-:Y:S01]  /*6050*/  LDGSTS.E [R134+0x14600], desc[UR28][R74.64], !P6 ;  /* 0x146000004a867fae */ /* 0x0003e2000f1a101c */
[----:B------:R-:W-:Y:S01]  /*6060*/  ISETP.GE.U32.AND P6, PT, R7, 0x7fffff6a, PT ;  /* 0x7fffff6a0700780c */ /* 0x000fe20003fc6070 */
[----:B------:R-:W-:Y:S02]  /*6070*/  VIADD R7, R135, 0xffffffa7 ;  /* 0xffffffa787077836 */ /* 0x000fe40000000000 */
[C---:B--2---:R-:W-:Y:S01]  /*6080*/  IMAD.WIDE R76, R0.reuse, 0x4, R106 ;  /* 0x00000004004c7825 */ /* 0x044fe200078e026a */
[----:B------:R2:W-:Y:S04]  /*6090*/  STL.64 [R1+0x1d0], R72 ;  /* 0x0001d04801007387 */ /* 0x0005e80000100a00 */
[----:B------:R2:W-:Y:S01]  /*60a0*/  LDGSTS.E [R134+0x14800], desc[UR28][R72.64], !P4 ;  /* 0x1480000048867fae */ /* 0x0005e2000e1a101c */
[----:B-1----:R-:W-:-:S03]  /*60b0*/  IMAD.WIDE R74, R0, 0x4, R108 ;  /* 0x00000004004a7825 */ /* 0x002fc600078e026c */
[----:B------:R1:W-:Y:S04]  /*60c0*/  STL.64 [R1+0x1c8], R8 ;  /* 0x0001c80801007387 */ /* 0x0003e80000100a00 */
[----:B------:R1:W-:Y:S01]  /*60d0*/  LDGSTS.E [R134+0x14a00], desc[UR28][R8.64], !P4 ;  /* 0x14a0000008867fae */ /* 0x0003e2000e1a101c */
[----:B------:R-:W-:Y:S01]  /*60e0*/  ISETP.GE.U32.AND P4, PT, R6, 0x7fffff69, PT ;  /* 0x7fffff690600780c */ /* 0x000fe20003f86070 */
[----:B--2---:R-:W-:Y:S02]  /*60f0*/  IMAD.WIDE R72, R0, 0x4, R110 ;  /* 0x0000000400487825 */ /* 0x004fe400078e026e */
[----:B------:R2:W-:Y:S02]  /*6100*/  STL.64 [R1+0x1c0], R76 ;  /* 0x0001c04c01007387 */ /* 0x0005e40000100a00 */
[----:B------:R-:W-:-:S02]  /*6110*/  VIADD R6, R135, 0xffffffa6 ;  /* 0xffffffa687067836 */ /* 0x000fc40000000000 */
[----:B------:R2:W-:Y:S01]  /*6120*/  LDGSTS.E [R134+0x14c00], desc[UR28][R76.64], !P5 ;  /* 0x14c000004c867fae */ /* 0x0005e2000e9a101c */
[----:B-1----:R-:W-:-:S03]  /*6130*/  IMAD.WIDE R8, R0, 0x4, R112 ;  /* 0x0000000400087825 */ /* 0x002fc600078e0270 */
[----:B------:R1:W-:Y:S04]  /*6140*/  STL.64 [R1+0x1b8], R74 ;  /* 0x0001b84a01007387 */ /* 0x0003e80000100a00 */
        /* <DEDUP_REMOVED lines=10> */
[C---:B--2---:R-:W-:Y:S02]  /*61f0*/  IMAD.WIDE R72, R0.reuse, 0x4, R118 ;  /* 0x0000000400487825 */ /* 0x044fe400078e0276 */
[----:B------:R2:W-:Y:S04]  /*6200*/  LDGSTS.E [R134+0x15400], desc[UR28][R76.64], !P1 ;  /* 0x154000004c867fae */ /* 0x0005e8000c9a101c */
[----:B------:R2:W-:Y:S01]  /*6210*/  STL.64 [R1+0x1a0], R76 ;  /* 0x0001a04c01007387 */ /* 0x0005e20000100a00 */
[----:B-1----:R-:W-:-:S03]  /*6220*/  IMAD.WIDE R8, R0, 0x4, R120 ;  /* 0x0000000400087825 */ /* 0x002fc600078e0278 */
[----:B------:R1:W-:Y:S01]  /*6230*/  LDGSTS.E [R134+0x15600], desc[UR28][R74.64], !P1 ;  /* 0x156000004a867fae */ /* 0x0003e2000c9a101c */
[----:B------:R-:W-:-:S03]  /*6240*/  ISETP.GE.U32.AND P1, PT, R7, 0x7fffff66, PT ;  /* 0x7fffff660700780c */ /* 0x000fc60003f26070 */
[----:B------:R1:W-:Y:S01]  /*6250*/  STL.64 [R1+0x198], R74 ;  /* 0x0001984a01007387 */ /* 0x0003e20000100a00 */
[----:B--2---:R-:W-:-:S03]  /*6260*/  IMAD.WIDE R76, R0, 0x4, R122 ;  /* 0x00000004004c7825 */ /* 0x004fc600078e027a */
[----:B------:R2:W-:Y:S04]  /*6270*/  STL.64 [R1+0x190], R72 ;  /* 0x0001904801007387 */ /* 0x0005e80000100a00 */
[----:B------:R2:W-:Y:S01]  /*6280*/  LDGSTS.E [R134+0x15800], desc[UR28][R72.64], !P6 ;  /* 0x1580000048867fae */ /* 0x0005e2000f1a101c */
[----:B-1----:R-:W-:-:S03]  /*6290*/  IMAD.WIDE R74, R0, 0x4, R124 ;  /* 0x00000004004a7825 */ /* 0x002fc600078e027c */
[----:B------:R1:W-:Y:S04]  /*62a0*/  STL.64 [R1+0x188], R8 ;  /* 0x0001880801007387 */ /* 0x0003e80000100a00 */
[----:B------:R1:W-:Y:S01]  /*62b0*/  LDGSTS.E [R134+0x15a00], desc[UR28][R8.64], !P6 ;  /* 0x15a0000008867fae */ /* 0x0003e2000f1a101c */
        /* <DEDUP_REMOVED lines=10> */
[----:B------:R1:W-:Y:S01]  /*6360*/  STL.64 [R1+0x178], R8 ;  /* 0x0001780801007387 */ /* 0x0003e20000100a00 */
[----:B------:R-:W3:Y:S03]  /*6370*/  LDC R136, c[0x0][0x3a0] ;  /* 0x0000e800ff887b82 */ /* 0x000ee60000000800 */
[----:B------:R1:W-:Y:S01]  /*6380*/  LDGSTS.E [R134+0x16200], desc[UR28][R8.64], !P5 ;  /* 0x1620000008867fae */ /* 0x0003e2000e9a101c */
[----:B--2---:R-:W-:-:S03]  /*6390*/  IMAD.WIDE R72, R0, 0x4, R138 ;  /* 0x0000000400487825 */ /* 0x004fc600078e028a */
[----:B------:R2:W-:Y:S01]  /*63a0*/  STL.64 [R1+0x170], R76 ;  /* 0x0001704c01007387 */ /* 0x0005e20000100a00 */
[----:B------:R-:W3:Y:S03]  /*63b0*/  LDC R137, c[0x0][0x3a0] ;  /* 0x0000e800ff897b82 */ /* 0x000ee60000000800 */
[----:B------:R2:W-:Y:S01]  /*63c0*/  LDGSTS.E [R134+0x16400], desc[UR28][R76.64], !P2 ;  /* 0x164000004c867fae */ /* 0x0005e2000d1a101c */
[----:B-1----:R-:W-:-:S03]  /*63d0*/  IMAD.WIDE R8, R0, 0x4, R140 ;  /* 0x0000000400087825 */ /* 0x002fc600078e028c */
[----:B------:R1:W-:Y:S04]  /*63e0*/  STL.64 [R1+0x160], R74 ;  /* 0x0001604a01007387 */ /* 0x0003e80000100a00 */
[----:B------:R1:W-:Y:S01]  /*63f0*/  LDGSTS.E [R134+0x16600], desc[UR28][R74.64], !P2 ;  /* 0x166000004a867fae */ /* 0x0003e2000d1a101c */
[----:B------:R-:W-:-:S03]  /*6400*/  IMAD.WIDE R78, R0, 0x4, R142 ;  /* 0x00000004004e7825 */ /* 0x000fc600078e028e */
[----:B------:R4:W-:Y:S01]  /*6410*/  STL.64 [R1+0x150], R72 ;  /* 0x0001504801007387 */ /* 0x0009e20000100a00 */
[----:B--2---:R-:W-:-:S03]  /*6420*/  IMAD.WIDE R76, R0, 0x4, R146 ;  /* 0x00000004004c7825 */ /* 0x004fc600078e0292 */
[----:B------:R4:W-:Y:S04]  /*6430*/  LDGSTS.E [R134+0x16800], desc[UR28][R72.64], !P1 ;  /* 0x1680000048867fae */ /* 0x0009e8000c9a101c */
[----:B------:R2:W-:Y:S01]  /*6440*/  STL.64 [R1+0x148], R8 ;  /* 0x0001480801007387 */ /* 0x0005e20000100a00 */
[----:B-1----:R-:W-:-:S03]  /*6450*/  IMAD.WIDE R74, R0, 0x4, R148 ;  /* 0x00000004004a7825 */ /* 0x002fc600078e0294 */
[----:B------:R2:W-:Y:S04]  /*6460*/  LDGSTS.E [R134+0x16a00], desc[UR28][R8.64], !P1 ;  /* 0x16a0000008867fae */ /* 0x0005e8000c9a101c */
[----:B------:R1:W-:Y:S01]  /*6470*/  STL.64 [R1+0x68], R78 ;  /* 0x0000684e01007387 */ /* 0x0003e20000100a00 */
[----:B------:R-:W-:Y:S01]  /*6480*/  VIADD R6, R135, 0xffffffa4 ;  /* 0xffffffa487067836 */ /* 0x000fe20000000000 */
[----:B----4-:R-:W4:Y:S01]  /*6490*/  LDC R72, c[0x0][0x3a0] ;  /* 0x0000e800ff487b82 */ /* 0x010f220000000800 */
[----:B--2---:R-:W-:-:S07]  /*64a0*/  IMAD.WIDE R8, R0, 0x4, R144 ;  /* 0x0000000400087825 */ /* 0x004fce00078e0290 */
[----:B------:R-:W2:Y:S01]  /*64b0*/  LDC R73, c[0x0][0x3a0] ;  /* 0x0000e800ff497b82 */ /* 0x000ea20000000800 */
[----:B------:R1:W-:Y:S04]  /*64c0*/  STL.64 [R1+0x60], R8 ;  /* 0x0000600801007387 */ /* 0x0003e80000100a00 */
[----:B------:R1:W-:Y:S04]  /*64d0*/  STL.64 [R1+0x58], R76 ;  /* 0x0000584c01007387 */ /* 0x0003e80000100a00 */
[----:B------:R1:W-:Y:S04]  /*64e0*/  STL.64 [R1+0x50], R74 ;  /* 0x0000504a01007387 */ /* 0x0003e80000100a00 */
[----:B------:R-:W2:Y:S04]  /*64f0*/  LDL.LU.64 R248, [R1+0x70] ;  /* 0x0000700001f87983 */ /* 0x000ea80000300a00 */
[----:B------:R-:W3:Y:S04]  /*6500*/  LDL.LU.64 R250, [R1+0x78] ;  /* 0x0000780001fa7983 */ /* 0x000ee80000300a00 */
[----:B------:R-:W3:Y:S04]  /*6510*/  LDL.LU.64 R106, [R1+0x80] ;  /* 0x00008000016a7983 */ /* 0x000ee80000300a00 */
[----:B------:R-:W4:Y:S04]  /*6520*/  LDL.LU.64 R102, [R1+0x88] ;  /* 0x0000880001667983 */ /* 0x000f280000300a00 */
[----:B------:R-:W4:Y:S04]  /*6530*/  LDL.LU.64 R238, [R1+0x90] ;  /* 0x0000900001ee7983 */ /* 0x000f280000300a00 */
[----:B------:R-:W5:Y:S04]  /*6540*/  LDL.LU.64 R240, [R1+0x98] ;  /* 0x0000980001f07983 */ /* 0x000f680000300a00 */
[----:B------:R-:W5:Y:S04]  /*6550*/  LDL.LU.64 R242, [R1+0xa0] ;  /* 0x0000a00001f27983 */ /* 0x000f680000300a00 */
[----:B------:R-:W5:Y:S01]  /*6560*/  LDL.LU.64 R244, [R1+0xa8] ;  /* 0x0000a80001f47983 */ /* 0x000f620000300a00 */
[----:B------:R-:W-:Y:S01]  /*6570*/  VIADD R7, R135, 0xffffffa3 ;  /* 0xffffffa387077836 */ /* 0x000fe20000000000 */
[----:B------:R-:W-:-:S04]  /*6580*/  ISETP.GE.U32.AND P6, PT, R6, 0x7fffff65, PT ;  /* 0x7fffff650600780c */ /* 0x000fc80003fc6070 */
[----:B------:R-:W-:Y:S01]  /*6590*/  ISETP.GE.U32.AND P4, PT, R7, 0x7fffff64, PT ;  /* 0x7fffff640700780c */ /* 0x000fe20003f86070 */
[C---:B------:R-:W-:Y:S02]  /*65a0*/  VIADD R7, R135.reuse, 0xffffffa1 ;  /* 0xffffffa187077836 */ /* 0x040fe40000000000 */
[----:B------:R-:W-:-:S03]  /*65b0*/  VIADD R6, R135, 0xffffffa2 ;  /* 0xffffffa287067836 */ /* 0x000fc60000000000 */
[----:B------:R-:W-:Y:S02]  /*65c0*/  ISETP.GE.U32.AND P2, PT, R7, 0x7fffff62, PT ;  /* 0x7fffff620700780c */ /* 0x000fe40003f46070 */
[----:B------:R-:W2:Y:S01]  /*65d0*/  LDC R7, c[0x0][0x3a0] ;  /* 0x0000e800ff077b82 */ /* 0x000ea20000000800 */
[----:B------:R1:W-:Y:S01]  /*65e0*/  LDGSTS.E [R134+0x16c00], desc[UR28][R78.64], !P6 ;  /* 0x16c000004e867fae */ /* 0x0003e2000f1a101c */
[----:B------:R-:W-:-:S03]  /*65f0*/  ISETP.GE.U32.AND P5, PT, R6, 0x7fffff63, PT ;  /* 0x7fffff630600780c */ /* 0x000fc60003fa6070 */
[----:B------:R1:W-:Y:S01]  /*6600*/  LDGSTS.E [R134+0x16e00], desc[UR28][R8.64], !P6 ;  /* 0x16e0000008867fae */ /* 0x0003e2000f1a101c */
[C---:B------:R-:W-:Y:S01]  /*6610*/  IADD3 R6, PT, PT, R135.reuse, -0x60, RZ ;  /* 0xffffffa087067810 */ /* 0x040fe20007ffe0ff */
[C---:B------:R-:W-:Y:S02]  /*6620*/  VIADD R247, R135.reuse, 0x3f ;  /* 0x0000003f87f77836 */ /* 0x040fe40000000000 */
[----:B------:R2:W-:Y:S01]  /*6630*/  LDGSTS.E [R134+0x17000], desc[UR28][R76.64], !P4 ;  /* 0x170000004c867fae */ /* 0x0005e2000e1a101c */
[----:B------:R-:W-:Y:S01]  /*6640*/  ISETP.GE.U32.AND P1, PT, R6, 0x7fffff61, PT ;  /* 0x7fffff610600780c */ /* 0x000fe20003f26070 */
[----:B------:R-:W-:Y:S02]  /*6650*/  VIADD R6, R135, 0xffffff9e ;  /* 0xffffff9e87067836 */ /* 0x000fe40000000000 */
[----:B------:R2:W-:Y:S01]  /*6660*/  LDGSTS.E [R134+0x17200], desc[UR28][R74.64], !P4 ;  /* 0x172000004a867fae */ /* 0x0005e2000e1a101c */
[C---:B------:R-:W-:Y:S01]  /*6670*/  IMAD.WIDE R150, R0.reuse, 0x4, R150 ;  /* 0x0000000400967825 */ /* 0x040fe200078e0296 */
[----:B-1----:R-:W1:Y:S08]  /*6680*/  LDC R79, c[0x0][0x3a0] ;  /* 0x0000e800ff4f7b82 */ /* 0x002e700000000800 */
[----:B------:R-:W1:Y:S01]  /*6690*/  LDC R8, c[0x0][0x3a0] ;  /* 0x0000e800ff087b82 */ /* 0x000e620000000800 */
[----:B--2---:R-:W-:-:S07]  /*66a0*/  IMAD.WIDE R112, R0, 0x4, R248 ;  /* 0x0000000400707825 */ /* 0x004fce00078e02f8 */
[----:B------:R-:W2:Y:S01]  /*66b0*/  LDC R9, c[0x0][0x3a0] ;  /* 0x0000e800ff097b82 */ /* 0x000ea20000000800 */
[----:B------:R-:W5:Y:S01]  /*66c0*/  LDL.LU.64 R248, [R1+0xb0] ;  /* 0x0000b00001f87983 */ /* 0x000f620000300a00 */
[----:B---3--:R-:W-:-:S03]  /*66d0*/  IMAD.WIDE R114, R0, 0x4, R250 ;  /* 0x0000000400727825 */ /* 0x008fc600078e02fa */
[----:B------:R-:W3:Y:S01]  /*66e0*/  LDL.LU.64 R250, [R1+0xb8] ;  /* 0x0000b80001fa7983 */ /* 0x000ee20000300a00 */
[C---:B------:R-:W-:Y:S02]  /*66f0*/  IMAD.WIDE R116, R0.reuse, 0x4, R106 ;  /* 0x0000000400747825 */ /* 0x040fe400078e026a */
[----:B------:R-:W1:Y:S01]  /*6700*/  LDC R76, c[0x0][0x3a0] ;  /* 0x0000e800ff4c7b82 */ /* 0x000e620000000800 */
[----:B------:R-:W3:Y:S01]  /*6710*/  LDL.LU.64 R138, [R1+0xc0] ;  /* 0x0000c000018a7983 */ /* 0x000ee20000300a00 */
[----:B----4-:R-:W-:-:S03]  /*6720*/  IMAD.WIDE R118, R0, 0x4, R102 ;  /* 0x0000000400767825 */ /* 0x010fc600078e0266 */
[----:B------:R-:W4:Y:S01]  /*6730*/  LDL.LU.64 R108, [R1+0xc8] ;  /* 0x0000c800016c7983 */ /* 0x000f220000300a00 */
[----:B------:R-:W-:Y:S01]  /*6740*/  IMAD.WIDE R120, R0, 0x4, R238 ;  /* 0x0000000400787825 */ /* 0x000fe200078e02ee */
[----:B------:R-:W-:Y:S02]  /*6750*/  ISETP.GE.U32.AND P6, PT, R6, 0x7fffff5f, PT ;  /* 0x7fffff5f0600780c */ /* 0x000fe40003fc6070 */
[----:B------:R-:W4:Y:S01]  /*6760*/  LDL.LU.64 R106, [R1+0xd8] ;  /* 0x0000d800016a7983 */ /* 0x000f220000300a00 */
[----:B------:R-:W2:Y:S03]  /*6770*/  LDC R75, c[0x0][0x3a0] ;  /* 0x0000e800ff4b7b82 */ /* 0x000ea60000000800 */
[----:B------:R-:W4:Y:S04]  /*6780*/  LDL.LU.64 R102, [R1+0xe0] ;  /* 0x0000e00001667983 */ /* 0x000f280000300a00 */
[----:B------:R-:W4:Y:S01]  /*6790*/  LDL.LU.64 R238, [R1+0xe8] ;  /* 0x0000e80001ee7983 */ /* 0x000f220000300a00 */
[----:B------:R-:W-:Y:S01]  /*67a0*/  ISETP.GT.AND P4, PT, R247, 0x7f, PT ;  /* 0x0000007ff700780c */ /* 0x000fe20003f84270 */
[----:B------:R-:W-:Y:S01]  /*67b0*/  IMAD.WIDE R152, R0, 0x4, R152 ;  /* 0x0000000400987825 */ /* 0x000fe200078e0298 */
[----:B------:R-:W2:Y:S01]  /*67c0*/  LDC R74, c[0x0][0x3a0] ;  /* 0x0000e800ff4a7b82 */ /* 0x000ea20000000800 */
[----:B------:R-:W-:Y:S01]  /*67d0*/  LDGSTS.E [R134+0x17400], desc[UR28][R150.64], !P5 ;  /* 0x1740000096867fae */ /* 0x000fe2000e9a101c */
[----:B------:R-:W-:Y:S01]  /*67e0*/  SEL R6, R252, RZ, P4 ;  /* 0x000000fffc067207 */ /* 0x000fe20002000000 */
[----:B------:R-:W-:-:S02]  /*67f0*/  VIADD R135, R135, 0xffffff9f ;  /* 0xffffff9f87877836 */ /* 0x000fc40000000000 */
[----:B------:R-:W-:Y:S01]  /*6800*/  LDGSTS.E [R134+0x17600], desc[UR28][R152.64], !P5 ;  /* 0x1760000098867fae */ /* 0x000fe2000e9a101c */
[----:B------:R-:W-:Y:S01]  /*6810*/  ISETP.NE.U32.AND P4, PT, R6, RZ, PT ;  /* 0x000000ff0600720c */ /* 0x000fe20003f85070 */
[C---:B------:R-:W-:Y:S01]  /*6820*/  IMAD.WIDE R154, R0.reuse, 0x4, R154 ;  /* 0x00000004009a7825 */ /* 0x040fe200078e029a */
[----:B------:R-:W-:Y:S01]  /*6830*/  ISETP.GE.U32.AND P5, PT, R135, 0x7fffff60, PT ;  /* 0x7fffff608700780c */ /* 0x000fe20003fa6070 */
[----:B------:R-:W2:Y:S02]  /*6840*/  LDC R78, c[0x0][0x3a0] ;  /* 0x0000e800ff4e7b82 */ /* 0x000ea40000000800 */
[----:B------:R-:W-:Y:S01]  /*6850*/  IMAD.WIDE R156, R0, 0x4, R156 ;  /* 0x00000004009c7825 */ /* 0x000fe200078e029c */
[----:B------:R-:W-:Y:S03]  /*6860*/  LDGSTS.E [R134+0x17800], desc[UR28][R154.64], !P2 ;  /* 0x178000009a867fae */ /* 0x000fe6000d1a101c */
[----:B------:R-:W-:Y:S01]  /*6870*/  VIADD R6, R72, 0xffffff9c ;  /* 0xffffff9c48067836 */ /* 0x000fe20000000000 */
[----:B------:R-:W-:Y:S01]  /*6880*/  LDGSTS.E [R134+0x17a00], desc[UR28][R156.64], !P2 ;  /* 0x17a000009c867fae */ /* 0x000fe2000d1a101c */
[----:B------:R-:W-:Y:S01]  /*6890*/  VIADD R7, R7, 0xffffff9d ;  /* 0xffffff9d07077836 */ /* 0x000fe20000000000 */
[----:B------:R-:W2:Y:S01]  /*68a0*/  LDC R72, c[0x0][0x3a0] ;  /* 0x0000e800ff487b82 */ /* 0x000ea20000000800 */
[----:B------:R-:W-:-:S04]  /*68b0*/  IMAD.WIDE R158, R0, 0x4, R158 ;  /* 0x00000004009e7825 */ /* 0x000fc800078e029e */
[C---:B------:R-:W-:Y:S01]  /*68c0*/  IMAD.WIDE R160, R0.reuse, 0x4, R160 ;  /* 0x0000000400a07825 */ /* 0x040fe200078e02a0 */
[----:B------:R-:W-:Y:S01]  /*68d0*/  ISETP.GE.U32.AND P2, PT, R7, 0x7fffff5e, PT ;  /* 0x7fffff5e0700780c */ /* 0x000fe20003f46070 */
[----:B------:R-:W-:Y:S02]  /*68e0*/  LDGSTS.E [R134+0x17c00], desc[UR28][R158.64], !P1 ;  /* 0x17c000009e867fae */ /* 0x000fe4000c9a101c */
[----:B------:R-:W-:-:S04]  /*68f0*/  IMAD.WIDE R162, R0, 0x4, R162 ;  /* 0x0000000400a27825 */ /* 0x000fc800078e02a2 */
[----:B------:R-:W-:Y:S01]  /*6900*/  IMAD.WIDE R164, R0, 0x4, R164 ;  /* 0x0000000400a47825 */ /* 0x000fe200078e02a4 */
[----:B------:R-:W-:Y:S01]  /*6910*/  LDGSTS.E [R134+0x17e00], desc[UR28][R160.64], !P1 ;  /* 0x17e00000a0867fae */ /* 0x000fe2000c9a101c */
[----:B------:R-:W-:Y:S01]  /*6920*/  ISETP.GE.U32.AND P1, PT, R6, 0x7fffff5d, PT ;  /* 0x7fffff5d0600780c */ /* 0x000fe20003f26070 */
[----:B------:R-:W-:Y:S01]  /*6930*/  USHF.L.U32 UR7, UR7, 0x6, URZ ;  /* 0x0000000607077899 */ /* 0x000fe200080006ff */
[----:B-1----:R-:W-:Y:S01]  /*6940*/  VIADD R7, R8, 0xffffff9b ;  /* 0xffffff9b08077836 */ /* 0x002fe20000000000 */
[----:B------:R-:W-:Y:S01]  /*6950*/  LDGSTS.E [R134+0x18000], desc[UR28][R162.64], !P5 ;  /* 0x18000000a2867fae */ /* 0x000fe2000e9a101c */
[----:B------:R-:W1:Y:S01]  /*6960*/  LDC R8, c[0x0][0x3a0] ;  /* 0x0000e800ff087b82 */ /* 0x000e620000000800 */
[C---:B------:R-:W-:Y:S02]  /*6970*/  IMAD.WIDE R166, R0.reuse, 0x4, R166 ;  /* 0x0000000400a67825 */ /* 0x040fe400078e02a6 */
[----:B------:R-:W-:Y:S02]  /*6980*/  LDGSTS.E [R134+0x18200], desc[UR28][R164.64], !P5 ;  /* 0x18200000a4867fae */ /* 0x000fe4000e9a101c */
[----:B------:R-:W-:-:S04]  /*6990*/  IMAD.WIDE R168, R0, 0x4, R168 ;  /* 0x0000000400a87825 */ /* 0x000fc800078e02a8 */
[C---:B------:R-:W-:Y:S01]  /*69a0*/  IMAD.WIDE R170, R0.reuse, 0x4, R170 ;  /* 0x0000000400aa7825 */ /* 0x040fe200078e02aa */
[----:B------:R-:W-:Y:S03]  /*69b0*/  LDGSTS.E [R134+0x18400], desc[UR28][R166.64], !P6 ;  /* 0x18400000a6867fae */ /* 0x000fe6000f1a101c */
[----:B------:R-:W-:-:S04]  /*69c0*/  IMAD.WIDE R172, R0, 0x4, R172 ;  /* 0x0000000400ac7825 */ /* 0x000fc800078e02ac */
        /* <DEDUP_REMOVED lines=18> */
[----:B------:R-:W-:Y:S02]  /*6af0*/  VIADD R85, R85, 0xffffff8d ;  /* 0xffffff8d55557836 */ /* 0x000fe40000000000 */
[----:B------:R-:W-:-:S04]  /*6b00*/  IMAD.WIDE R82, R0, 0x4, R222 ;  /* 0x0000000400527825 */ /* 0x000fc800078e02de */
[----:B------:R-:W-:-:S04]  /*6b10*/  IMAD.WIDE R86, R0, 0x4, R224 ;  /* 0x0000000400567825 */ /* 0x000fc800078e02e0 */
[----:B------:R-:W-:Y:S02]  /*6b20*/  VIADD R84, R84, 0xffffff8c ;  /* 0xffffff8c54547836 */ /* 0x000fe40000000000 */
[C---:B------:R-:W-:Y:S01]  /*6b30*/  IMAD.WIDE R90, R0.reuse, 0x4, R228 ;  /* 0x00000004005a7825 */ /* 0x040fe200078e02e4 */
[----:B------:R-:W1:Y:S03]  /*6b40*/  S2R R246, SR_TID.X ;  /* 0x0000000000f67919 */ /* 0x000e660000002100 */
[----:B------:R-:W-:-:S04]  /*6b50*/  IMAD.WIDE R98, R0, 0x4, R232 ;  /* 0x0000000400627825 */ /* 0x000fc800078e02e8 */
[----:B------:R-:W-:-:S04]  /*6b60*/  IMAD.WIDE R104, R0, 0x4, R234 ;  /* 0x0000000400687825 */ /* 0x000fc800078e02ea */
[----:B------:R-:W-:-:S04]  /*6b70*/  IMAD.WIDE R110, R0, 0x4, R236 ;  /* 0x00000004006e7825 */ /* 0x000fc800078e02ec */
[----:B------:R-:W-:Y:S01]  /*6b80*/  VIADD R136, R136, 0xffffff80 ;  /* 0xffffff8088887836 */ /* 0x000fe20000000000 */
[----:B------:R-:W-:Y:S01]  /*6b90*/  IADD3 R137, PT, PT, R137, -0x7f, RZ ;  /* 0xffffff8189897810 */ /* 0x000fe20007ffe0ff */
[----:B--2---:R-:W-:Y:S01]  /*6ba0*/  VIADD R6, R9, 0xffffff9a ;  /* 0xffffff9a09067836 */ /* 0x004fe20000000000 */
[----:B------:R-:W-:Y:S01]  /*6bb0*/  ISETP.GE.U32.AND P5, PT, R7, 0x7fffff5c, PT ;  /* 0x7fffff5c0700780c */ /* 0x000fe20003fa6070 */
[----:B------:R-:W-:Y:S01]  /*6bc0*/  LDGSTS.E [R134+0x18600], desc[UR28][R168.64], !P6 ;  /* 0x18600000a8867fae */ /* 0x000fe2000f1a101c */
[----:B------:R-:W-:Y:S01]  /*6bd0*/  IADD3 R7, PT, PT, R73, -0x67, RZ ;  /* 0xffffff9949077810 */ /* 0x000fe20007ffe0ff */
[----:B------:R-:W2:Y:S01]  /*6be0*/  LDC R9, c[0x0][0x3a0] ;  /* 0x0000e800ff097b82 */ /* 0x000ea20000000800 */
[----:B------:R-:W-:Y:S01]  /*6bf0*/  ISETP.GE.U32.AND P6, PT, R6, 0x7fffff5b, PT ;  /* 0x7fffff5b0600780c */ /* 0x000fe20003fc6070 */
[----:B------:R-:W-:Y:S01]  /*6c00*/  VIADD R6, R76, 0xffffff98 ;  /* 0xffffff984c067836 */ /* 0x000fe20000000000 */
[----:B------:R-:W-:Y:S04]  /*6c10*/  LDGSTS.E [R134+0x18800], desc[UR28][R170.64], !P2 ;  /* 0x18800000aa867fae */ /* 0x000fe8000d1a101c */
[----:B------:R-:W-:Y:S01]  /*6c20*/  LDGSTS.E [R134+0x18a00], desc[UR28][R172.64], !P2 ;  /* 0x18a00000ac867fae */ /* 0x000fe2000d1a101c */
[----:B------:R-:W2:Y:S01]  /*6c30*/  LDC R76, c[0x0][0x3a0] ;  /* 0x0000e800ff4c7b82 */ /* 0x000ea20000000800 */
[----:B------:R-:W-:-:S02]  /*6c40*/  ISETP.GE.U32.AND P2, PT, R7, 0x7fffff5a, PT ;  /* 0x7fffff5a0700780c */ /* 0x000fc40003f46070 */
[----:B------:R-:W-:Y:S01]  /*6c50*/  LDGSTS.E [R134+0x18c00], desc[UR28][R174.64], !P1 ;  /* 0x18c00000ae867fae */ /* 0x000fe2000c9a101c */
[----:B------:R-:W-:-:S03]  /*6c60*/  VIADD R7, R72, 0xffffff97 ;  /* 0xffffff9748077836 */ /* 0x000fc60000000000 */
[----:B------:R-:W-:Y:S01]  /*6c70*/  LDGSTS.E [R134+0x18e00], desc[UR28][R176.64], !P1 ;  /* 0x18e00000b0867fae */ /* 0x000fe2000c9a101c */
[----:B------:R-:W-:Y:S01]  /*6c80*/  ISETP.GE.U32.AND P1, PT, R6, 0x7fffff59, PT ;  /* 0x7fffff590600780c */ /* 0x000fe20003f26070 */
[----:B------:R-:W5:Y:S01]  /*6c90*/  LDC R73, c[0x0][0x3a0] ;  /* 0x0000e800ff497b82 */ /* 0x000f620000000800 */
[----:B------:R-:W-:Y:S01]  /*6ca0*/  VIADD R6, R75, 0xffffff96 ;  /* 0xffffff964b067836 */ /* 0x000fe20000000000 */
[----:B------:R-:W-:Y:S01]  /*6cb0*/  LDGSTS.E [R134+0x19000], desc[UR28][R178.64], !P5 ;  /* 0x19000000b2867fae */ /* 0x000fe2000e9a101c */
[----:B-----5:R-:W-:-:S03]  /*6cc0*/  IMAD.WIDE R122, R0, 0x4, R240 ;  /* 0x00000004007a7825 */ /* 0x020fc600078e02f0 */
[----:B------:R-:W-:Y:S02]  /*6cd0*/  LDGSTS.E [R134+0x19200], desc[UR28][R180.64], !P5 ;  /* 0x19200000b4867fae */ /* 0x000fe4000e9a101c */
[----:B------:R-:W5:Y:S01]  /*6ce0*/  LDC R72, c[0x0][0x3a0] ;  /* 0x0000e800ff487b82 */ /* 0x000f620000000800 */
[----:B------:R-:W-:Y:S01]  /*6cf0*/  ISETP.GE.U32.AND P5, PT, R7, 0x7fffff58, PT ;  /* 0x7fffff580700780c */ /* 0x000fe20003fa6070 */
[----:B------:R-:W-:Y:S01]  /*6d00*/  LDGSTS.E [R134+0x19400], desc[UR28][R182.64], !P6 ;  /* 0x19400000b6867fae */ /* 0x000fe2000f1a101c */
[----:B-1----:R-:W-:-:S03]  /*6d10*/  VIADD R7, R8, 0xffffff95 ;  /* 0xffffff9508077836 */ /* 0x002fc60000000000 */
[----:B------:R-:W-:Y:S01]  /*6d20*/  LDGSTS.E [R134+0x19600], desc[UR28][R184.64], !P6 ;  /* 0x19600000b8867fae */ /* 0x000fe2000f1a101c */
[----:B------:R-:W-:Y:S01]  /*6d30*/  ISETP.GE.U32.AND P6, PT, R6, 0x7fffff57, PT ;  /* 0x7fffff570600780c */ /* 0x000fe20003fc6070 */
[----:B------:R-:W-:Y:S01]  /*6d40*/  VIADD R6, R74, 0xffffff94 ;  /* 0xffffff944a067836 */ /* 0x000fe20000000000 */
[----:B------:R-:W1:Y:S01]  /*6d50*/  LDC R252, c[0x0][0x3a0] ;  /* 0x0000e800fffc7b82 */ /* 0x000e620000000800 */
[----:B------:R-:W4:Y:S01]  /*6d60*/  LDL.LU.64 R240, [R1+0xf0] ;  /* 0x0000f00001f07983 */ /* 0x000f220000300a00 */
[----:B------:R-:W-:-:S03]  /*6d70*/  IMAD.WIDE R124, R0, 0x4, R242 ;  /* 0x00000004007c7825 */ /* 0x000fc600078e02f2 */
[----:B------:R-:W-:Y:S01]  /*6d80*/  LDGSTS.E [R134+0x19800], desc[UR28][R186.64], !P2 ;  /* 0x19800000ba867fae */ /* 0x000fe2000d1a101c */
[----:B------:R-:W-:-:S03]  /*6d90*/  IMAD.WIDE R126, R0, 0x4, R244 ;  /* 0x00000004007e7825 */ /* 0x000fc600078e02f4 */
[----:B------:R-:W-:Y:S01]  /*6da0*/  LDGSTS.E [R134+0x19a00], desc[UR28][R188.64], !P2 ;  /* 0x19a00000bc867fae */ /* 0x000fe2000d1a101c */
[----:B------:R-:W-:-:S03]  /*6db0*/  ISETP.GE.U32.AND P2, PT, R7, 0x7fffff56, PT ;  /* 0x7fffff560700780c */ /* 0x000fc60003f46070 */
[----:B------:R-:W4:Y:S04]  /*6dc0*/  LDL.LU.64 R242, [R1+0xf8] ;  /* 0x0000f80001f27983 */ /* 0x000f280000300a00 */
[----:B------:R-:W-:Y:S04]  /*6dd0*/  LDGSTS.E [R134+0x19c00], desc[UR28][R190.64], !P1 ;  /* 0x19c00000be867fae */ /* 0x000fe8000c9a101c */
[----:B------:R-:W4:Y:S04]  /*6de0*/  LDL.LU.64 R244, [R1+0x100] ;  /* 0x0001000001f47983 */ /* 0x000f280000300a00 */
[----:B------:R-:W-:Y:S01]  /*6df0*/  LDGSTS.E [R134+0x19e00], desc[UR28][R192.64], !P1 ;  /* 0x19e00000c0867fae */ /* 0x000fe2000c9a101c */
[----:B------:R-:W-:Y:S01]  /*6e00*/  ISETP.GE.U32.AND P1, PT, R6, 0x7fffff55, PT ;  /* 0x7fffff550600780c */ /* 0x000fe20003f26070 */
[----:B--2---:R-:W-:-:S02]  /*6e10*/  VIADD R7, R9, 0xffffff93 ;  /* 0xffffff9309077836 */ /* 0x004fc40000000000 */
[----:B------:R-:W-:Y:S01]  /*6e20*/  VIADD R6, R76, 0xffffff92 ;  /* 0xffffff924c067836 */ /* 0x000fe20000000000 */
[----:B------:R-:W-:Y:S04]  /*6e30*/  LDGSTS.E [R134+0x1a000], desc[UR28][R194.64], !P5 ;  /* 0x1a000000c2867fae */ /* 0x000fe8000e9a101c */
[----:B------:R-:W-:Y:S01]  /*6e40*/  LDGSTS.E [R134+0x1a200], desc[UR28][R196.64], !P5 ;  /* 0x1a200000c4867fae */ /* 0x000fe2000e9a101c */
[----:B------:R-:W-:-:S03]  /*6e50*/  ISETP.GE.U32.AND P5, PT, R7, 0x7fffff54, PT ;  /* 0x7fffff540700780c */ /* 0x000fc60003fa6070 */
[----:B------:R-:W-:Y:S01]  /*6e60*/  LDGSTS.E [R134+0x1a400], desc[UR28][R198.64], !P6 ;  /* 0x1a400000c6867fae */ /* 0x000fe2000f1a101c */
[----:B------:R-:W-:-:S03]  /*6e70*/  VIADD R8, R73, 0xffffff90 ;  /* 0xffffff9049087836 */ /* 0x000fc60000000000 */
[----:B------:R-:W-:Y:S01]  /*6e80*/  LDGSTS.E [R134+0x1a600], desc[UR28][R200.64], !P6 ;  /* 0x1a600000c8867fae */ /* 0x000fe2000f1a101c */
[----:B------:R-:W-:Y:S01]  /*6e90*/  ISETP.GE.U32.AND P6, PT, R6, 0x7fffff53, PT ;  /* 0x7fffff530600780c */ /* 0x000fe20003fc6070 */
[----:B------:R-:W-:Y:S01]  /*6ea0*/  IMAD.WIDE R6, R0, 0x4, R208 ;  /* 0x0000000400067825 */ /* 0x000fe200078e02d0 */
[----:B-----5:R-:W-:Y:S01]  /*6eb0*/  IADD3 R9, PT, PT, R72, -0x6f, RZ ;  /* 0xffffff9148097810 */ /* 0x020fe20007ffe0ff */
[----:B------:R-:W-:Y:S04]  /*6ec0*/  LDGSTS.E [R134+0x1a800], desc[UR28][R202.64], !P2 ;  /* 0x1a800000ca867fae */ /* 0x000fe8000d1a101c */
[----:B------:R-:W-:Y:S01]  /*6ed0*/  LDGSTS.E [R134+0x1aa00], desc[UR28][R204.64], !P2 ;  /* 0x1aa00000cc867fae */ /* 0x000fe2000d1a101c */
[----:B------:R-:W-:-:S03]  /*6ee0*/  ISETP.GE.U32.AND P2, PT, R9, 0x7fffff52, PT ;  /* 0x7fffff520900780c */ /* 0x000fc60003f46070 */
[----:B------:R-:W-:Y:S04]  /*6ef0*/  LDGSTS.E [R134+0x1ac00], desc[UR28][R206.64], !P1 ;  /* 0x1ac00000ce867fae */ /* 0x000fe8000c9a101c */
[----:B------:R-:W-:Y:S01]  /*6f00*/  LDGSTS.E [R134+0x1ae00], desc[UR28][R6.64], !P1 ;  /* 0x1ae0000006867fae */ /* 0x000fe2000c9a101c */
[----:B------:R-:W-:Y:S01]  /*6f10*/  ISETP.GE.U32.AND P1, PT, R8, 0x7fffff51, PT ;  /* 0x7fffff510800780c */ /* 0x000fe20003f26070 */
[----:B------:R-:W-:-:S04]  /*6f20*/  IMAD.WIDE R8, R0, 0x4, R210 ;  /* 0x0000000400087825 */ /* 0x000fc800078e02d2 */
[C---:B------:R-:W-:Y:S01]  /*6f30*/  IMAD.WIDE R128, R0.reuse, 0x4, R248 ;  /* 0x0000000400807825 */ /* 0x040fe200078e02f8 */
[----:B------:R-:W-:Y:S03]  /*6f40*/  LDGSTS.E [R134+0x1b000], desc[UR28][R8.64], !P5 ;  /* 0x1b00000008867fae */ /* 0x000fe6000e9a101c */
[C---:B---3--:R-:W-:Y:S01]  /*6f50*/  IMAD.WIDE R130, R0.reuse, 0x4, R250 ;  /* 0x0000000400827825 */ /* 0x048fe200078e02fa */
[----:B------:R-:W2:Y:S04]  /*6f60*/  LDL.LU.64 R248, [R1+0x108] ;  /* 0x0001080001f87983 */ /* 0x000ea80000300a00 */
[----:B------:R-:W3:Y:S01]  /*6f70*/  LDL.LU.64 R250, [R1+0x110] ;  /* 0x0001100001fa7983 */ /* 0x000ee20000300a00 */
[----:B------:R-:W-:-:S03]  /*6f80*/  IMAD.WIDE R144, R0, 0x4, R138 ;  /* 0x0000000400907825 */ /* 0x000fc600078e028a */
[----:B------:R-:W5:Y:S01]  /*6f90*/  LDL.LU.64 R210, [R1+0x118] ;  /* 0x0001180001d27983 */ /* 0x000f620000300a00 */
[----:B----4-:R-:W-:-:S03]  /*6fa0*/  IMAD.WIDE R146, R0, 0x4, R108 ;  /* 0x0000000400927825 */ /* 0x010fc600078e026c */
[----:B------:R-:W4:Y:S04]  /*6fb0*/  LDL.LU.64 R208, [R1+0x120] ;  /* 0x0001200001d07983 */ /* 0x000f280000300a00 */
[----:B------:R-:W4:Y:S04]  /*6fc0*/  LDL.LU.64 R142, [R1+0x128] ;  /* 0x00012800018e7983 */ /* 0x000f280000300a00 */
[----:B------:R-:W4:Y:S01]  /*6fd0*/  LDL.LU.64 R140, [R1+0x130] ;  /* 0x00013000018c7983 */ /* 0x000f220000300a00 */
[----:B------:R-:W-:-:S03]  /*6fe0*/  IMAD.WIDE R108, R0, 0x4, R238 ;  /* 0x00000004006c7825 */ /* 0x000fc600078e02ee */
[----:B------:R-:W4:Y:S04]  /*6ff0*/  LDL.LU.64 R138, [R1+0x138] ;  /* 0x00013800018a7983 */ /* 0x000f280000300a00 */
[----:B------:R-:W4:Y:S01]  /*7000*/  LDL.LU.64 R238, [R1+0x140] ;  /* 0x0001400001ee7983 */ /* 0x000f220000300a00 */
[----:B------:R-:W-:-:S04]  /*7010*/  IMAD.WIDE R72, R0, 0x4, R212 ;  /* 0x0000000400487825 */ /* 0x000fc800078e02d4 */
[C---:B------:R-:W-:Y:S01]  /*7020*/  IMAD.WIDE R74, R0.reuse, 0x4, R214 ;  /* 0x00000004004a7825 */ /* 0x040fe200078e02d6 */
[----:B------:R-:W-:Y:S03]  /*7030*/  LDGSTS.E [R134+0x1b200], desc[UR28][R72.64], !P5 ;  /* 0x1b20000048867fae */ /* 0x000fe6000e9a101c */
[----:B------:R-:W-:Y:S01]  /*7040*/  IMAD.WIDE R76, R0, 0x4, R216 ;  /* 0x00000004004c7825 */ /* 0x000fe200078e02d8 */
[----:B------:R-:W-:Y:S03]  /*7050*/  LDGSTS.E [R134+0x1b400], desc[UR28][R74.64], !P6 ;  /* 0x1b4000004a867fae */ /* 0x000fe6000f1a101c */
[----:B------:R-:W-:Y:S01]  /*7060*/  VIADD R79, R79, 0xffffff8f ;  /* 0xffffff8f4f4f7836 */ /* 0x000fe20000000000 */
[----:B------:R-:W-:Y:S01]  /*7070*/  LDGSTS.E [R134+0x1b600], desc[UR28][R76.64], !P6 ;  /* 0x1b6000004c867fae */ /* 0x000fe2000f1a101c */
[----:B------:R-:W-:-:S03]  /*7080*/  VIADD R78, R78, 0xffffff8e ;  /* 0xffffff8e4e4e7836 */ /* 0x000fc60000000000 */
[----:B------:R-:W-:Y:S02]  /*7090*/  ISETP.GE.U32.AND P5, PT, R79, 0x7fffff50, PT ;  /* 0x7fffff504f00780c */ /* 0x000fe40003fa6070 */
[----:B------:R-:W-:Y:S01]  /*70a0*/  ISETP.GE.U32.AND P6, PT, R78, 0x7fffff4f, PT ;  /* 0x7fffff4f4e00780c */ /* 0x000fe20003fc6070 */
[----:B------:R-:W-:-:S05]  /*70b0*/  IMAD.WIDE R78, R0, 0x4, R218 ;  /* 0x00000004004e7825 */ /* 0x000fca00078e02da */
[----:B------:R-:W-:Y:S04]  /*70c0*/  LDGSTS.E [R134+0x1b800], desc[UR28][R78.64], !P2 ;  /* 0x1b8000004e867fae */ /* 0x000fe8000d1a101c */
[----:B------:R-:W-:Y:S01]  /*70d0*/  LDGSTS.E [R134+0x1ba00], desc[UR28][R80.64], !P2 ;  /* 0x1ba0000050867fae */ /* 0x000fe2000d1a101c */
[----:B------:R-:W-:Y:S01]  /*70e0*/  ISETP.GE.U32.AND P2, PT, R85, 0x7fffff4e, PT ;  /* 0x7fffff4e5500780c */ /* 0x000fe20003f46070 */
[----:B------:R-:W-:Y:S02]  /*70f0*/  VIADD R85, R88, 0xffffff8b ;  /* 0xffffff8b58557836 */ /* 0x000fe40000000000 */
[----:B------:R-:W-:Y:S01]  /*7100*/  LDGSTS.E [R134+0x1bc00], desc[UR28][R82.64], !P1 ;  /* 0x1bc0000052867fae */ /* 0x000fe2000c9a101c */
[----:B------:R-:W-:-:S03]  /*7110*/  IMAD.WIDE R88, R0, 0x4, R226 ;  /* 0x0000000400587825 */ /* 0x000fc600078e02e2 */
[----:B------:R-:W-:Y:S01]  /*7120*/  LDGSTS.E [R134+0x1be00], desc[UR28][R86.64], !P1 ;  /* 0x1be0000056867fae */ /* 0x000fe2000c9a101c */
[----:B------:R-:W-:Y:S01]  /*7130*/  ISETP.GE.U32.AND P1, PT, R84, 0x7fffff4d, PT ;  /* 0x7fffff4d5400780c */ /* 0x000fe20003f26070 */
[----:B------:R-:W-:Y:S02]  /*7140*/  VIADD R84, R92, 0xffffff8a ;  /* 0xffffff8a5c547836 */ /* 0x000fe40000000000 */
[----:B------:R-:W-:Y:S01]  /*7150*/  IMAD.WIDE R92, R0, 0x4, R230 ;  /* 0x00000004005c7825 */ /* 0x000fe200078e02e6 */
[----:B------:R-:W-:Y:S04]  /*7160*/  LDGSTS.E [R134+0x1c000], desc[UR28][R88.64], !P5 ;  /* 0x1c00000058867fae */ /* 0x000fe8000e9a101c */
[----:B------:R-:W-:Y:S01]  /*7170*/  LDGSTS.E [R134+0x1c200], desc[UR28][R90.64], !P5 ;  /* 0x1c2000005a867fae */ /* 0x000fe2000e9a101c */
[----:B------:R-:W-:-:S02]  /*7180*/  ISETP.GE.U32.AND P5, PT, R85, 0x7fffff4c, PT ;  /* 0x7fffff4c5500780c */ /* 0x000fc40003fa6070 */
[----:B------:R-:W-:Y:S01]  /*7190*/  IADD3 R85, PT, PT, R94, -0x77, RZ ;  /* 0xffffff895e557810 */ /* 0x000fe20007ffe0ff */
[----:B------:R-:W-:Y:S01]  /*71a0*/  LDGSTS.E [R134+0x1c400], desc[UR28][R92.64], !P6 ;  /* 0x1c4000005c867fae */ /* 0x000fe2000f1a101c */
[----:B------:R-:W1:Y:S03]  /*71b0*/  LDC R94, c[0x0][0x3a0] ;  /* 0x0000e800ff5e7b82 */ /* 0x000e660000000800 */
[----:B------:R-:W-:Y:S01]  /*71c0*/  LDGSTS.E [R134+0x1c600], desc[UR28][R98.64], !P6 ;  /* 0x1c60000062867fae */ /* 0x000fe2000f1a101c */
[----:B------:R-:W-:Y:S01]  /*71d0*/  ISETP.GE.U32.AND P6, PT, R84, 0x7fffff4b, PT ;  /* 0x7fffff4b5400780c */ /* 0x000fe20003fc6070 */
[----:B------:R-:W-:Y:S02]  /*71e0*/  VIADD R84, R97, 0xffffff88 ;  /* 0xffffff8861547836 */ /* 0x000fe40000000000 */
[----:B------:R-:W-:Y:S01]  /*71f0*/  LDGSTS.E [R134+0x1c800], desc[UR28][R104.64], !P2 ;  /* 0x1c80000068867fae */ /* 0x000fe2000d1a101c */
[----:B------:R-:W1:Y:S03]  /*7200*/  LDC R97, c[0x0][0x3a0] ;  /* 0x0000e800ff617b82 */ /* 0x000e660000000800 */
[----:B------:R-:W-:Y:S01]  /*7210*/  LDGSTS.E [R134+0x1ca00], desc[UR28][R110.64], !P2 ;  /* 0x1ca000006e867fae */ /* 0x000fe2000d1a101c */
[----:B------:R-:W-:Y:S01]  /*7220*/  ISETP.GE.U32.AND P2, PT, R85, 0x7fffff4a, PT ;  /* 0x7fffff4a5500780c */ /* 0x000fe20003f46070 */
[----:B------:R-:W-:-:S02]  /*7230*/  VIADD R85, R95, 0xffffff87 ;  /* 0xffffff875f557836 */ /* 0x000fc40000000000 */
[----:B------:R-:W-:Y:S04]  /*7240*/  LDGSTS.E [R134+0x1cc00], desc[UR28][R112.64], !P1 ;  /* 0x1cc0000070867fae */ /* 0x000fe8000c9a101c */
[----:B------:R-:W-:Y:S01]  /*7250*/  LDGSTS.E [R134+0x1ce00], desc[UR28][R114.64], !P1 ;  /* 0x1ce0000072867fae */ /* 0x000fe2000c9a101c */
[----:B------:R-:W-:Y:S01]  /*7260*/  ISETP.GE.U32.AND P1, PT, R84, 0x7fffff49, PT ;  /* 0x7fffff495400780c */ /* 0x000fe20003f26070 */
[----:B------:R-:W-:Y:S02]  /*7270*/  VIADD R84, R101, 0xffffff86 ;  /* 0xffffff8665547836 */ /* 0x000fe40000000000 */
[----:B------:R-:W-:Y:S04]  /*7280*/  LDGSTS.E [R134+0x1d000], desc[UR28][R116.64], !P5 ;  /* 0x1d00000074867fae */ /* 0x000fe8000e9a101c */
        /* <DEDUP_REMOVED lines=9> */
[----:B------:R-:W-:-:S03]  /*7320*/  ISETP.GE.U32.AND P2, PT, R85, 0x7fffff46, PT ;  /* 0x7fffff465500780c */ /* 0x000fc60003f46070 */
[----:B------:R-:W-:Y:S01]  /*7330*/  LDGSTS.E [R134+0x1dc00], desc[UR28][R128.64], !P1 ;  /* 0x1dc0000080867fae */ /* 0x000fe2000c9a101c */
[----:B------:R-:W-:-:S03]  /*7340*/  IMAD.WIDE R148, R0, 0x4, R106 ;  /* 0x0000000400947825 */ /* 0x000fc600078e026a */
[----:B------:R-:W-:Y:S01]  /*7350*/  LDGSTS.E [R134+0x1de00], desc[UR28][R130.64], !P1 ;  /* 0x1de0000082867fae */ /* 0x000fe2000c9a101c */
[----:B------:R-:W-:Y:S01]  /*7360*/  ISETP.GE.U32.AND P1, PT, R84, 0x7fffff45, PT ;  /* 0x7fffff455400780c */ /* 0x000fe20003f26070 */
[----:B------:R-:W-:Y:S02]  /*7370*/  IMAD.WIDE R106, R0, 0x4, R102 ;  /* 0x00000004006a7825 */ /* 0x000fe400078e0266 */
[----:B------:R-:W-:Y:S02]  /*7380*/  LDGSTS.E [R134+0x1e000], desc[UR28][R144.64], !P5 ;  /* 0x1e00000090867fae */ /* 0x000fe4000e9a101c */
[----:B-1----:R-:W-:Y:S01]  /*7390*/  VIADD R85, R94, 0xffffff83 ;  /* 0xffffff835e557836 */ /* 0x002fe20000000000 */
[----:B------:R-:W-:Y:S01]  /*73a0*/  LOP3.LUT R246, R246, 0x3f, RZ, 0xc0, !PT ;  /* 0x0000003ff6f67812 */ /* 0x000fe200078ec0ff */
[----:B------:R-:W-:Y:S04]  /*73b0*/  LDGSTS.E [R134+0x1e200], desc[UR28][R146.64], !P5 ;  /* 0x1e20000092867fae */ /* 0x000fe8000e9a101c */
[----:B------:R-:W-:Y:S01]  /*73c0*/  LDGSTS.E [R134+0x1e400], desc[UR28][R148.64], !P6 ;  /* 0x1e40000094867fae */ /* 0x000fe2000f1a101c */
[----:B------:R-:W-:-:S03]  /*73d0*/  ISETP.GE.U32.AND P5, PT, R85, 0x7fffff44, PT ;  /* 0x7fffff445500780c */ /* 0x000fc60003fa6070 */
[----:B------:R-:W-:Y:S04]  /*73e0*/  LDGSTS.E [R134+0x1e600], desc[UR28][R106.64], !P6 ;  /* 0x1e6000006a867fae */ /* 0x000fe8000f1a101c */
[----:B------:R-:W-:Y:S01]  /*73f0*/  LDGSTS.E [R134+0x1e800], desc[UR28][R108.64], !P2 ;  /* 0x1e8000006c867fae */ /* 0x000fe2000d1a101c */
[----:B------:R-:W-:-:S05]  /*7400*/  VIADD R84, R97, 0xffffff82 ;  /* 0xffffff8261547836 */ /* 0x000fca0000000000 */
[----:B------:R-:W-:Y:S01]  /*7410*/  ISETP.GE.U32.AND P6, PT, R84, 0x7fffff43, PT ;  /* 0x7fffff435400780c */ /* 0x000fe20003fc6070 */
[----:B------:R-:W-:-:S05]  /*7420*/  IMAD.WIDE R100, R0, 0x4, R240 ;  /* 0x0000000400647825 */ /* 0x000fca00078e02f0 */
[----:B------:R-:W-:Y:S01]  /*7430*/  LDGSTS.E [R134+0x1ea00], desc[UR28][R100.64], !P2 ;  /* 0x1ea0000064867fae */ /* 0x000fe2000d1a101c */
[----:B------:R-:W-:Y:S01]  /*7440*/  ISETP.GE.AND P2, PT, R246, R136, PT ;  /* 0x00000088f600720c */ /* 0x000fe20003f46270 */
[----:B------:R-:W-:-:S03]  /*7450*/  IMAD.WIDE R102, R0, 0x4, R242 ;  /* 0x0000000400667825 */ /* 0x000fc600078e02f2 */
[----:B------:R-:W-:Y:S02]  /*7460*/  SEL R135, RZ, 0x4, P2 ;  /* 0x00000004ff877807 */ /* 0x000fe40001000000 */
[----:B------:R-:W-:Y:S01]  /*7470*/  LDGSTS.E [R134+0x1ec00], desc[UR28][R102.64], !P1 ;  /* 0x1ec0000066867fae */ /* 0x000fe2000c9a101c */
[----:B------:R-:W-:-:S05]  /*7480*/  IMAD.WIDE R94, R0, 0x4, R244 ;  /* 0x00000004005e7825 */ /* 0x000fca00078e02f4 */
[----:B------:R-:W-:Y:S01]  /*7490*/  LDGSTS.E [R134+0x1ee00], desc[UR28][R94.64], !P1 ;  /* 0x1ee000005e867fae */ /* 0x000fe2000c9a101c */
[----:B------:R-:W-:-:S04]  /*74a0*/  ISETP.GT.AND P1, PT, R247, 0xbf, PT ;  /* 0x000000bff700780c */ /* 0x000fc80003f24270 */
[----:B------:R-:W-:Y:S02]  /*74b0*/  SEL R135, R135, RZ, P1 ;  /* 0x000000ff87877207 */ /* 0x000fe40000800000 */
[----:B------:R-:W-:Y:S02]  /*74c0*/  ISETP.GE.U32.AND P2, PT, R137, 0x7fffff42, PT ;  /* 0x7fffff428900780c */ /* 0x000fe40003f46070 */
[----:B------:R-:W-:Y:S01]  /*74d0*/  ISETP.NE.U32.AND P1, PT, R135, RZ, PT ;  /* 0x000000ff8700720c */ /* 0x000fe20003f25070 */
[----:B------:R-:W-:-:S04]  /*74e0*/  IMAD.U32 R135, RZ, RZ, UR7 ;  /* 0x00000007ff877e24 */ /* 0x000fc8000f8e00ff */
[----:B------:R-:W-:-:S04]  /*74f0*/  IMAD.WIDE R240, R135, 0x4, R18 ;  /* 0x0000000487f07825 */ /* 0x000fc800078e0212 */
[----:B------:R-:W-:-:S04]  /*7500*/  IMAD.WIDE R242, R135, 0x4, R16 ;  /* 0x0000000487f27825 */ /* 0x000fc800078e0210 */
[----:B------:R-:W-:-:S04]  /*7510*/  IMAD.WIDE R244, R135, 0x4, R14 ;  /* 0x0000000487f47825 */ /* 0x000fc800078e020e */
[----:B------:R-:W-:-:S04]  /*7520*/  IMAD.WIDE R246, R135, 0x4, R12 ;  /* 0x0000000487f67825 */ /* 0x000fc800078e020c */
[----:B------:R-:W-:-:S04]  /*7530*/  IMAD.WIDE R70, R135, 0x4, R70 ;  /* 0x0000000487467825 */ /* 0x000fc800078e0246 */
[----:B------:R-:W-:-:S04]  /*7540*/  IMAD.WIDE R22, R135, 0x4, R22 ;  /* 0x0000000487167825 */ /* 0x000fc800078e0216 */
[----:B--2---:R-:W-:-:S04]  /*7550*/  IMAD.WIDE R96, R0, 0x4, R248 ;  /* 0x0000000400607825 */ /* 0x004fc800078e02f8 */
[----:B---3--:R-:W-:Y:S01]  /*7560*/  IMAD.WIDE R84, R0, 0x4, R250 ;  /* 0x0000000400547825 */ /* 0x008fe200078e02fa */
[----:B------:R-:W-:Y:S04]  /*7570*/  LDGSTS.E [R134+0x1f000], desc[UR28][R96.64], !P5 ;  /* 0x1f00000060867fae */ /* 0x000fe8000e9a101c */
[----:B------:R-:W-:Y:S01]  /*7580*/  LDGSTS.E [R134+0x1f200], desc[UR28][R84.64], !P5 ;  /* 0x1f20000054867fae */ /* 0x000fe2000e9a101c */
[----:B------:R-:W-:Y:S01]  /*7590*/  ISETP.GE.U32.AND P5, PT, R136, 0x7fffff41, PT ;  /* 0x7fffff418800780c */ /* 0x000fe20003fa6070 */
[----:B------:R-:W-:-:S04]  /*75a0*/  IMAD.WIDE R250, R135, 0x4, R4 ;  /* 0x0000000487fa7825 */ /* 0x000fc800078e0204 */
[----:B-----5:R-:W-:-:S04]  /*75b0*/  IMAD.WIDE R18, R0, 0x4, R210 ;  /* 0x0000000400127825 */ /* 0x020fc800078e02d2 */
[C---:B----4-:R-:W-:Y:S01]  /*75c0*/  IMAD.WIDE R4, R0.reuse, 0x4, R142 ;  /* 0x0000000400047825 */ /* 0x050fe200078e028e */
[----:B------:R-:W-:Y:S03]  /*75d0*/  LDGSTS.E [R134+0x1f400], desc[UR28][R18.64], !P6 ;  /* 0x1f40000012867fae */ /* 0x000fe6000f1a101c */
[----:B------:R-:W-:Y:S01]  /*75e0*/  IMAD.WIDE R248, R135, 0x4, R10 ;  /* 0x0000000487f87825 */ /* 0x000fe200078e020a */
[----:B------:R-:W-:Y:S03]  /*75f0*/  LDGSTS.E [R134+0x1f600], desc[UR28][R4.64], !P6 ;  /* 0x1f60000004867fae */ /* 0x000fe6000f1a101c */
[----:B------:R-:W-:-:S04]  /*7600*/  IMAD.WIDE R16, R0, 0x4, R208 ;  /* 0x0000000400107825 */ /* 0x000fc800078e02d0 */
[C---:B------:R-:W-:Y:S01]  /*7610*/  IMAD.WIDE R10, R0.reuse, 0x4, R138 ;  /* 0x00000004000a7825 */ /* 0x040fe200078e028a */
[----:B------:R-:W-:Y:S03]  /*7620*/  LDGSTS.E [R134+0x1f800], desc[UR28][R16.64], !P2 ;  /* 0x1f80000010867fae */ /* 0x000fe6000d1a101c */
[C---:B------:R-:W-:Y:S01]  /*7630*/  IMAD.WIDE R14, R0.reuse, 0x4, R140 ;  /* 0x00000004000e7825 */ /* 0x040fe200078e028c */
[----:B------:R-:W-:Y:S03]  /*7640*/  LDGSTS.E [R134+0x1fa00], desc[UR28][R10.64], !P2 ;  /* 0x1fa000000a867fae */ /* 0x000fe6000d1a101c */
[----:B------:R-:W-:Y:S01]  /*7650*/  IMAD.WIDE R12, R0, 0x4, R238 ;  /* 0x00000004000c7825 */ /* 0x000fe200078e02ee */
[----:B------:R-:W-:Y:S03]  /*7660*/  LDGSTS.E [R134+0x1fc00], desc[UR28][R14.64], !P5 ;  /* 0x1fc000000e867fae */ /* 0x000fe6000e9a101c */
[C---:B------:R-:W-:Y:S01]  /*7670*/  IMAD.WIDE R30, R135.reuse, 0x4, R30 ;  /* 0x00000004871e7825 */ /* 0x040fe200078e021e */
[----:B------:R-:W-:Y:S03]  /*7680*/  LDGSTS.E [R134+0x1fe00], desc[UR28][R12.64], !P5 ;  /* 0x1fe000000c867fae */ /* 0x000fe6000e9a101c */
[C---:B------:R-:W-:Y:S01]  /*7690*/  IMAD.WIDE R38, R135.reuse, 0x4, R38 ;  /* 0x0000000487267825 */ /* 0x040fe200078e0226 */
[----:B------:R-:W0:Y:S03]  /*76a0*/  LDGDEPBAR ;  /* 0x00000000000079af */ /* 0x000e260000000000 */
[C---:B------:R-:W-:Y:S01]  /*76b0*/  IMAD.WIDE R46, R135.reuse, 0x4, R46 ;  /* 0x00000004872e7825 */ /* 0x040fe200078e022e */
[----:B------:R1:W-:Y:S03]  /*76c0*/  LDGSTS.E [R2+0x34000], desc[UR28][R70.64], P4 ;  /* 0x3400000046027fae */ /* 0x0003e6000a1a101c */
[C---:B------:R-:W-:Y:S01]  /*76d0*/  IMAD.WIDE R54, R135.reuse, 0x4, R54 ;  /* 0x0000000487367825 */ /* 0x040fe200078e0236 */
[----:B------:R-:W-:Y:S03]  /*76e0*/  LDGSTS.E [R2+0x34400], desc[UR28][R244.64], P4 ;  /* 0x34400000f4027fae */ /* 0x000fe6000a1a101c */
[C---:B------:R-:W-:Y:S01]  /*76f0*/  IMAD.WIDE R62, R135.reuse, 0x4, R62 ;  /* 0x00000004873e7825 */ /* 0x040fe200078e023e */
[----:B------:R-:W-:Y:S04]  /*7700*/  LDGSTS.E [R2+0x34800], desc[UR28][R22.64], P4 ;  /* 0x3480000016027fae */ /* 0x000fe8000a1a101c */
[----:B------:R-:W-:Y:S01]  /*7710*/  LDGSTS.E [R2+0x34c00], desc[UR28][R30.64], P4 ;  /* 0x34c000001e027fae */ /* 0x000fe2000a1a101c */
[----:B------:R-:W-:-:S03]  /*7720*/  IMAD.WIDE R24, R135, 0x4, R24 ;  /* 0x0000000487187825 */ /* 0x000fc600078e0218 */
        /* <DEDUP_REMOVED lines=22> */
[----:B------:R-:W-:Y:S04]  /*7890*/  LDGSTS.E [R133+0x35d00], desc[UR28][R64.64], P4 ;  /* 0x35d0000040857fae */ /* 0x000fe8000a1a101c */
[----:B------:R-:W-:Y:S01]  /*78a0*/  LDGSTS.E [R132+0x34200], desc[UR28][R248.64], P4 ;  /* 0x34200000f8847fae */ /* 0x000fe2000a1a101c */
[----:B------:R-:W-:-:S03]  /*78b0*/  IMAD.WIDE R20, R135, 0x4, R20 ;  /* 0x0000000487147825 */ /* 0x000fc600078e0214 */
[----:B------:R-:W-:Y:S01]  /*78c0*/  LDGSTS.E [R132+0x34600], desc[UR28][R240.64], P4 ;  /* 0x34600000f0847fae */ /* 0x000fe2000a1a101c */
[----:B------:R-:W-:-:S03]  /*78d0*/  IMAD.WIDE R28, R135, 0x4, R28 ;  /* 0x00000004871c7825 */ /* 0x000fc600078e021c */
[----:B------:R-:W-:Y:S01]  /*78e0*/  LDGSTS.E [R132+0x34a00], desc[UR28][R26.64], P4 ;  /* 0x34a000001a847fae */ /* 0x000fe2000a1a101c */
[----:B------:R-:W-:-:S03]  /*78f0*/  IMAD.WIDE R36, R135, 0x4, R36 ;  /* 0x0000000487247825 */ /* 0x000fc600078e0224 */
[----:B------:R-:W-:Y:S04]  /*7900*/  LDGSTS.E [R132+0x34e00], desc[UR28][R34.64], P4 ;  /* 0x34e0000022847fae */ /* 0x000fe8000a1a101c */
[----:B------:R-:W-:Y:S04]  /*7910*/  LDGSTS.E [R132+0x35200], desc[UR28][R42.64], P4 ;  /* 0x352000002a847fae */ /* 0x000fe8000a1a101c */
[----:B------:R-:W-:Y:S04]  /*7920*/  LDGSTS.E [R132+0x35600], desc[UR28][R50.64], P4 ;  /* 0x3560000032847fae */ /* 0x000fe8000a1a101c */
[----:B------:R-:W-:Y:S01]  /*7930*/  LDGSTS.E [R132+0x35a00], desc[UR28][R58.64], P4 ;  /* 0x35a000003a847fae */ /* 0x000fe2000a1a101c */
[----:B-1----:R-:W-:-:S03]  /*7940*/  IMAD.WIDE R70, R135, 0x4, R70 ;  /* 0x0000000487467825 */ /* 0x002fc600078e0246 */
[----:B------:R-:W-:Y:S01]  /*7950*/  LDGSTS.E [R132+0x35e00], desc[UR28][R66.64], P4 ;  /* 0x35e0000042847fae */ /* 0x000fe2000a1a101c */
[----:B------:R-:W-:-:S03]  /*7960*/  IMAD.WIDE R44, R135, 0x4, R44 ;  /* 0x00000004872c7825 */ /* 0x000fc600078e022c */
[----:B------:R-:W-:Y:S04]  /*7970*/  LDGSTS.E [R3+0x34300], desc[UR28][R246.64], P4 ;  /* 0x34300000f6037fae */ /* 0x000fe8000a1a101c */
[----:B------:R-:W-:Y:S04]  /*7980*/  LDGSTS.E [R3+0x34700], desc[UR28][R20.64], P4 ;  /* 0x3470000014037fae */ /* 0x000fe8000a1a101c */
[----:B------:R-:W-:Y:S04]  /*7990*/  LDGSTS.E [R3+0x34b00], desc[UR28][R28.64], P4 ;  /* 0x34b000001c037fae */ /* 0x000fe8000a1a101c */
[----:B------:R1:W-:Y:S01]  /*79a0*/  LDGSTS.E [R3+0x34f00], desc[UR28][R36.64], P4 ;  /* 0x34f0000024037fae */ /* 0x0003e2000a1a101c */
[----:B------:R-:W-:-:S03]  /*79b0*/  IMAD.WIDE R230, R135, 0x4, R28 ;  /* 0x0000000487e67825 */ /* 0x000fc600078e021c */
[----:B------:R2:W-:Y:S01]  /*79c0*/  STL.64 [R1+0x10], R70 ;  /* 0x0000104601007387 */ /* 0x0005e20000100a00 */
[----:B------:R-:W-:-:S03]  /*79d0*/  IMAD.WIDE R224, R135, 0x4, R34 ;  /* 0x0000000487e07825 */ /* 0x000fc600078e0222 */
[----:B------:R-:W3:Y:S01]  /*79e0*/  LDL.LU.64 R28, [R1+0x2d0] ;  /* 0x0002d000011c7983 */ /* 0x000ee20000300a00 */
[----:B-1----:R-:W-:-:S03]  /*79f0*/  IMAD.WIDE R36, R135, 0x4, R36 ;  /* 0x0000000487247825 */ /* 0x002fc600078e0224 */
[----:B------:R1:W-:Y:S01]  /*7a00*/  LDGSTS.E [R3+0x35300], desc[UR28][R44.64], P4 ;  /* 0x353000002c037fae */ /* 0x0003e2000a1a101c */
[----:B------:R-:W-:-:S03]  /*7a10*/  IMAD.WIDE R34, R135, 0x4, R44 ;  /* 0x0000000487227825 */ /* 0x000fc600078e022c */
[----:B------:R-:W-:Y:S01]  /*7a20*/  STL.64 [R1+0x510], R36 ;  /* 0x0005102401007387 */ /* 0x000fe20000100a00 */
[----:B------:R-:W-:-:S04]  /*7a30*/  IMAD.WIDE R216, R135, 0x4, R46 ;  /* 0x0000000487d87825 */ /* 0x000fc800078e022e */
[C---:B------:R-:W-:Y:S01]  /*7a40*/  IMAD.WIDE R52, R135.reuse, 0x4, R52 ;  /* 0x0000000487347825 */ /* 0x040fe200078e0234 */
[----:B------:R-:W1:Y:S03]  /*7a50*/  LDL.LU.64 R44, [R1+0x2e0] ;  /* 0x0002e000012c7983 */ /* 0x000e660000300a00 */
[C---:B------:R-:W-:Y:S01]  /*7a60*/  IMAD.WIDE R212, R135.reuse, 0x4, R50 ;  /* 0x0000000487d47825 */ /* 0x040fe200078e0232 */
[----:B------:R-:W4:Y:S03]  /*7a70*/  LDL.LU.64 R46, [R1+0x2d8] ;  /* 0x0002d800012e7983 */ /* 0x000f260000300a00 */
[C---:B------:R-:W-:Y:S01]  /*7a80*/  IMAD.WIDE R60, R135.reuse, 0x4, R60 ;  /* 0x00000004873c7825 */ /* 0x040fe200078e023c */
[----:B------:R-:W5:Y:S03]  /*7a90*/  LDL.LU.64 R50, [R1+0x2e8] ;  /* 0x0002e80001327983 */ /* 0x000f660000300a00 */
[----:B------:R-:W-:-:S04]  /*7aa0*/  IMAD.WIDE R68, R135, 0x4, R68 ;  /* 0x0000000487447825 */ /* 0x000fc800078e0244 */
[----:B------:R-:W-:-:S04]  /*7ab0*/  IMAD.WIDE R226, R135, 0x4, R32 ;  /* 0x0000000487e27825 */ /* 0x000fc800078e0220 */
[C---:B--2---:R-:W-:Y:S01]  /*7ac0*/  IMAD.WIDE R70, R135.reuse, 0x4, R52 ;  /* 0x0000000487467825 */ /* 0x044fe200078e0234 */
[----:B------:R-:W-:Y:S03]  /*7ad0*/  STL.64 [R1+0x508], R34 ;  /* 0x0005082201007387 */ /* 0x000fe60000100a00 */
[C---:B------:R-:W-:Y:S01]  /*7ae0*/  IMAD.WIDE R228, R135.reuse, 0x4, R30 ;  /* 0x0000000487e47825 */ /* 0x040fe200078e021e */
[----:B------:R5:W-:Y:S03]  /*7af0*/  LDGSTS.E [R3+0x35700], desc[UR28][R52.64], P4 ;  /* 0x3570000034037fae */ /* 0x000be6000a1a101c */
[C---:B------:R-:W-:Y:S01]  /*7b00*/  IMAD.WIDE R32, R135.reuse, 0x4, R60 ;  /* 0x0000000487207825 */ /* 0x040fe200078e023c */
[----:B------:R-:W-:Y:S03]  /*7b10*/  STL.64 [R1+0x528], R70 ;  /* 0x0005284601007387 */ /* 0x000fe60000100a00 */
[C---:B------:R-:W-:Y:S01]  /*7b20*/  IMAD.WIDE R30, R135.reuse, 0x4, R68 ;  /* 0x00000004871e7825 */ /* 0x040fe200078e0244 */
[----:B------:R-:W-:Y:S03]  /*7b30*/  STL.64 [R1+0x520], R32 ;  /* 0x0005202001007387 */ /* 0x000fe60000100a00 */
[C---:B------:R-:W-:Y:S01]  /*7b40*/  IMAD.WIDE R214, R135.reuse, 0x4, R48 ;  /* 0x0000000487d67825 */ /* 0x040fe200078e0230 */
[----:B------:R-:W-:Y:S03]  /*7b50*/  STL.64 [R1+0x518], R30 ;  /* 0x0005181e01007387 */ /* 0x000fe60000100a00 */
[C---:B------:R-:W-:Y:S01]  /*7b60*/  IMAD.WIDE R218, R135.reuse, 0x4, R42 ;  /* 0x0000000487da7825 */ /* 0x040fe200078e022a */
[----:B------:R-:W2:Y:S04]  /*7b70*/  LDL.LU.64 R48, [R1+0x2c8] ;  /* 0x0002c80001307983 */ /* 0x000ea80000300a00 */
[----:B------:R-:W2:Y:S01]  /*7b80*/  LDL.LU.64 R42, [R1+0x2c0] ;  /* 0x0002c000012a7983 */ /* 0x000ea20000300a00 */
[----:B------:R-:W-:-:S03]  /*7b90*/  IMAD.WIDE R220, R135, 0x4, R40 ;  /* 0x0000000487dc7825 */ /* 0x000fc600078e0228 */
[----:B------:R-:W2:Y:S01]  /*7ba0*/  LDL.LU.64 R40, [R1+0x2b8] ;  /* 0x0002b80001287983 */ /* 0x000ea20000300a00 */
[----:B------:R-:W-:-:S03]  /*7bb0*/  IMAD.WIDE R222, R135, 0x4, R38 ;  /* 0x0000000487de7825 */ /* 0x000fc600078e0226 */
[----:B------:R-:W2:Y:S01]  /*7bc0*/  LDL.LU.64 R38, [R1+0x2b0] ;  /* 0x0002b00001267983 */ /* 0x000ea20000300a00 */
[C---:B------:R-:W-:Y:S02]  /*7bd0*/  IMAD.WIDE R238, R135.reuse, 0x4, R20 ;  /* 0x0000000487ee7825 */ /* 0x040fe400078e0214 */
[----:B------:R-:W3:Y:S01]  /*7be0*/  LDC R21, c[0x0][0x3a0] ;  /* 0x0000e800ff157b82 */ /* 0x000ee20000000800 */
[----:B------:R-:W-:Y:S01]  /*7bf0*/  LDGSTS.E [R3+0x35b00], desc[UR28][R60.64], P4 ;  /* 0x35b000003c037fae */ /* 0x000fe2000a1a101c */
[----:B------:R-:W-:-:S03]  /*7c00*/  IMAD.WIDE R236, R135, 0x4, R22 ;  /* 0x0000000487ec7825 */ /* 0x000fc600078e0216 */
[----:B------:R-:W-:Y:S03]  /*7c10*/  LDGSTS.E [R3+0x35f00], desc[UR28][R68.64], P4 ;  /* 0x35f0000044037fae */ /* 0x000fe6000a1a101c */
[----:B------:R-:W3:Y:S01]  /*7c20*/  LDC R20, c[0x0][0x3a0] ;  /* 0x0000e800ff147b82 */ /* 0x000ee20000000800 */
[----:B------:R-:W0:Y:S01]  /*7c30*/  LDGDEPBAR ;  /* 0x00000000000079af */ /* 0x000e220000000000 */
[----:B------:R-:W-:-:S04]  /*7c40*/  IMAD.WIDE R232, R135, 0x4, R26 ;  /* 0x0000000487e87825 */ /* 0x000fc800078e021a */
[----:B------:R-:W-:Y:S02]  /*7c50*/  IMAD.WIDE R234, R135, 0x4, R24 ;  /* 0x0000000487ea7825 */ /* 0x000fe400078e0218 */
[----:B------:R-:W3:Y:S02]  /*7c60*/  LDC R27, c[0x0][0x3a0] ;  /* 0x0000e800ff1b7b82 */ /* 0x000ee40000000800 */
[----:B---3--:R-:W-:-:S06]  /*7c70*/  VIADD R22, R21, 0xffffff7e ;  /* 0xffffff7e15167836 */ /* 0x008fcc0000000000 */
[----:B------:R-:W3:Y:S08]  /*7c80*/  LDC R25, c[0x0][0x3a0] ;  /* 0x0000e800ff197b82 */ /* 0x000ef00000000800 */
[----:B------:R-:W3:Y:S01]  /*7c90*/  LDC R21, c[0x0][0x3a0] ;  /* 0x0000e800ff157b82 */ /* 0x000ee20000000800 */
[----:B------:R-:W-:Y:S01]  /*7ca0*/  VIADD R252, R252, 0xffffff7f ;  /* 0xffffff7ffcfc7836 */ /* 0x000fe20000000000 */
[----:B------:R-:W-:-:S06]  /*7cb0*/  ISETP.GE.U32.AND P6, PT, R22, 0x7fffff3f, PT ;  /* 0x7fffff3f1600780c */ /* 0x000fcc0003fc6070 */
[----:B------:R-:W1:Y:S01]  /*7cc0*/  LDC R23, c[0x0][0x3a0] ;  /* 0x0000e800ff177b82 */ /* 0x000e620000000800 */
[----:B------:R-:W-:-:S07]  /*7cd0*/  ISETP.GE.U32.AND P5, PT, R252, 0x7fffff40, PT ;  /* 0x7fffff40fc00780c */ /* 0x000fce0003fa6070 */
[----:B------:R-:W1:Y:S01]  /*7ce0*/  LDC R22, c[0x0][0x3a0] ;  /* 0x0000e800ff167b82 */ /* 0x000e620000000800 */
[----:B------:R-:W-:-:S04]  /*7cf0*/  IMAD.WIDE R210, R135, 0x4, R54 ;  /* 0x0000000487d27825 */ /* 0x000fc800078e0236 */
[----:B------:R-:W-:Y:S02]  /*7d00*/  VIADD R20, R20, 0xffffff7c ;  /* 0xffffff7c14147836 */ /* 0x000fe40000000000 */
[----:B---3--:R-:W-:Y:S01]  /*7d10*/  VIADD R21, R21, 0xffffff7d ;  /* 0xffffff7d15157836 */ /* 0x008fe20000000000 */
[----:B------:R-:W3:Y:S02]  /*7d20*/  LDC R24, c[0x0][0x3a0] ;  /* 0x0000e800ff187b82 */ /* 0x000ee40000000800 */
[----:B------:R-:W-:Y:S02]  /*7d30*/  ISETP.GE.U32.AND P4, PT, R20, 0x7fffff3d, PT ;  /* 0x7fffff3d1400780c */ /* 0x000fe40003f86070 */
[----:B------:R-:W-:Y:S01]  /*7d40*/  ISETP.GE.U32.AND P2, PT, R21, 0x7fffff3e, PT ;  /* 0x7fffff3e1500780c */ /* 0x000fe20003f46070 */
[----:B------:R-:W-:Y:S01]  /*7d50*/  VIADD R21, R27, 0xffffff7b ;  /* 0xffffff7b1b157836 */ /* 0x000fe20000000000 */
[----:B------:R-:W-:Y:S02]  /*7d60*/  IADD3 R20, PT, PT, R25, -0x86, RZ ;  /* 0xffffff7a19147810 */ /* 0x000fe40007ffe0ff */
[----:B------:R-:W1:Y:S01]  /*7d70*/  LDC R25, c[0x0][0x3a0] ;  /* 0x0000e800ff197b82 */ /* 0x000e620000000800 */
[----:B------:R-:W-:-:S07]  /*7d80*/  IMAD.WIDE R208, R135, 0x4, R56 ;  /* 0x0000000487d07825 */ /* 0x000fce00078e0238 */
[----:B------:R-:W1:Y:S08]  /*7d90*/  LDC R26, c[0x0][0x3a0] ;  /* 0x0000e800ff1a7b82 */ /* 0x000e700000000800 */
[----:B------:R-:W1:Y:S01]  /*7da0*/  LDC R27, c[0x0][0x3a0] ;  /* 0x0000e800ff1b7b82 */ /* 0x000e620000000800 */
[----:B------:R-:W-:-:S04]  /*7db0*/  IMAD.WIDE R28, R0, 0x4, R28 ;  /* 0x00000004001c7825 */ /* 0x000fc800078e021c */
[----:B-1----:R-:W-:-:S04]  /*7dc0*/  IMAD.WIDE R44, R0, 0x4, R44 ;  /* 0x00000004002c7825 */ /* 0x002fc800078e022c */
[----:B----4-:R-:W-:-:S04]  /*7dd0*/  IMAD.WIDE R54, R0, 0x4, R46 ;  /* 0x0000000400367825 */ /* 0x010fc800078e022e */
[C---:B-----5:R-:W-:Y:S01]  /*7de0*/  IMAD.WIDE R52, R0.reuse, 0x4, R50 ;  /* 0x0000000400347825 */ /* 0x060fe200078e0232 */
[----:B------:R-:W-:Y:S06]  /*7df0*/  BAR.SYNC.DEFER_BLOCKING 0x0 ;  /* 0x0000000000007b1d */ /* 0x000fec0000010000 */
[----:B------:R1:W-:Y:S04]  /*7e00*/  STL.64 [R1+0x88], R52 ;  /* 0x0000883401007387 */ /* 0x0003e80000100a00 */
[----:B------:R-:W4:Y:S04]  /*7e10*/  LDL.LU.64 R50, [R1+0x2a8] ;  /* 0x0002a80001327983 */ /* 0x000f280000300a00 */
[----:B------:R5:W-:Y:S04]  /*7e20*/  STL.64 [R1+0x48], R44 ;  /* 0x0000482c01007387 */ /* 0x000be80000100a00 */
[----:B------:R-:W4:Y:S04]  /*7e30*/  LDL.LU.64 R46, [R1+0x2a0] ;  /* 0x0002a000012e7983 */ /* 0x000f280000300a00 */
[----:B------:R1:W-:Y:S04]  /*7e40*/  STL.64 [R1+0x40], R54 ;  /* 0x0000403601007387 */ /* 0x0003e80000100a00 */
[----:B------:R1:W-:Y:S04]  /*7e50*/  STL.64 [R1+0x500], R28 ;  /* 0x0005001c01007387 */ /* 0x0003e80000100a00 */
[----:B------:R-:W-:Y:S01]  /*7e60*/  @!PT LDS RZ, [RZ] ;  /* 0x00000000fffff984 */ /* 0x000fe20000000800 */
[----:B------:R-:W-:Y:S01]  /*7e70*/  @!PT LDS RZ, [RZ] ;  /* 0x00000000fffff984 */ /* 0x000fe20000000800 */
[----:B------:R-:W-:Y:S01]  /*7e80*/  @!PT LDS RZ, [RZ] ;  /* 0x00000000fffff984 */ /* 0x000fe20000000800 */
[----:B------:R-:W-:Y:S01]  /*7e90*/  LDGSTS.E [R134+0x20000], desc[UR28][R52.64], !P5 ;  /* 0x2000000034867fae */ /* 0x000fe2000e9a101c */
[----:B--2---:R-:W-:-:S03]  /*7ea0*/  IMAD.WIDE R48, R0, 0x4, R48 ;  /* 0x0000000400307825 */ /* 0x004fc600078e0230 */
[----:B------:R-:W-:Y:S01]  /*7eb0*/  LDGSTS.E [R134+0x20200], desc[UR28][R44.64], !P5 ;  /* 0x202000002c867fae */ /* 0x000fe2000e9a101c */
[----:B------:R-:W-:Y:S01]  /*7ec0*/  IMAD.WIDE R42, R0, 0x4, R42 ;  /* 0x00000004002a7825 */ /* 0x000fe200078e022a */
[----:B------:R-:W-:Y:S02]  /*7ed0*/  ISETP.GE.U32.AND P5, PT, R21, 0x7fffff3c, PT ;  /* 0x7fffff3c1500780c */ /* 0x000fe40003fa6070 */
[----:B------:R2:W-:Y:S04]  /*7ee0*/  LDGSTS.E [R134+0x20400], desc[UR28][R54.64], !P6 ;  /* 0x2040000036867fae */ /* 0x0005e8000f1a101c */
[----:B-1----:R-:W4:Y:S04]  /*7ef0*/  LDL.LU.64 R52, [R1+0x298] ;  /* 0x0002980001347983 */ /* 0x002f280000300a00 */
[----:B-----5:R-:W5:Y:S01]  /*7f00*/  LDL.LU.64 R44, [R1+0x290] ;  /* 0x00029000012c7983 */ /* 0x020f620000300a00 */
[----:B------:R-:W-:-:S03]  /*7f10*/  VIADD R21, R23, 0xffffff79 ;  /* 0xffffff7917157836 */ /* 0x000fc60000000000 */
[----:B------:R1:W-:Y:S01]  /*7f20*/  LDGSTS.E [R134+0x20600], desc[UR28][R28.64], !P6 ;  /* 0x206000001c867fae */ /* 0x0003e2000f1a101c */
[----:B------:R-:W-:Y:S01]  /*7f30*/  ISETP.GE.U32.AND P6, PT, R20, 0x7fffff3b, PT ;  /* 0x7fffff3b1400780c */ /* 0x000fe20003fc6070 */
[----:B------:R-:W-:Y:S02]  /*7f40*/  VIADD R20, R22, 0xffffff78 ;  /* 0xffffff7816147836 */ /* 0x000fe40000000000 */
[C---:B--2---:R-:W-:Y:S01]  /*7f50*/  IMAD.WIDE R54, R0.reuse, 0x4, R40 ;  /* 0x0000000400367825 */ /* 0x044fe200078e0228 */
[----:B------:R2:W-:Y:S03]  /*7f60*/  STL.64 [R1+0x38], R48 ;  /* 0x0000383001007387 */ /* 0x0005e60000100a00 */
[----:B------:R-:W-:Y:S01]  /*7f70*/  IMAD.WIDE R22, R0, 0x4, R38 ;  /* 0x0000000400167825 */ /* 0x000fe200078e0226 */
[----:B------:R2:W-:Y:S01]  /*7f80*/  STL.64 [R1+0x4f8], R42 ;  /* 0x0004f82a01007387 */ /* 0x0005e20000100a00 */
[----:B-1----:R-:W1:Y:S03]  /*7f90*/  LDC R28, c[0x0][0x3a0] ;  /* 0x0000e800ff1c7b82 */ /* 0x002e660000000800 */
[----:B------:R-:W5:Y:S04]  /*7fa0*/  LDL.LU.64 R40, [R1+0x18] ;  /* 0x0000180001287983 */ /* 0x000f680000300a00 */
[----:B------:R-:W5:Y:S04]  /*7fb0*/  LDL.LU.64 R38, [R1+0x288] ;  /* 0x0002880001267983 */ /* 0x000f680000300a00 */
[----:B------:R-:W-:Y:S04]  /*7fc0*/  STL.64 [R1+0x30], R54 ;  /* 0x0000303601007387 */ /* 0x000fe80000100a00 */
[----:B------:R-:W-:Y:S04]  /*7fd0*/  LDGSTS.E [R134+0x20800], desc[UR28][R48.64], !P2 ;  /* 0x2080000030867fae */ /* 0x000fe8000d1a101c */
[----:B------:R1:W-:Y:S04]  /*7fe0*/  STL.64 [R1+0x4f0], R22 ;  /* 0x0004f01601007387 */ /* 0x0003e80000100a00 */
[----:B------:R-:W-:Y:S04]  /*7ff0*/  LDGSTS.E [R134+0x20a00], desc[UR28][R42.64], !P2 ;  /* 0x20a000002a867fae */ /* 0x000fe8000d1a101c */
[----:B--2---:R-:W2:Y:S04]  /*8000*/  LDL.LU.64 R48, [R1+0x280] ;  /* 0x0002800001307983 */ /* 0x004ea80000300a00 */
[----:B------:R-:W-:Y:S04]  /*8010*/  LDGSTS.E [R134+0x20c00], desc[UR28][R54.64], !P4 ;  /* 0x20c0000036867fae */ /* 0x000fe8000e1a101c */
[----:B------:R-:W2:Y:S01]  /*8020*/  LDL.LU.64 R42, [R1+0x278] ;  /* 0x00027800012a7983 */ /* 0x000ea20000300a00 */
[----:B------:R-:W-:-:S03]  /*8030*/  ISETP.GE.U32.AND P2, PT, R21, 0x7fffff3a, PT ;  /* 0x7fffff3a1500780c */ /* 0x000fc60003f46070 */
[----:B------:R1:W-:Y:S01]  /*8040*/  LDGSTS.E [R134+0x20e00], desc[UR28][R22.64], !P4 ;  /* 0x20e0000016867fae */ /* 0x0003e2000e1a101c */
[----:B---3--:R-:W-:Y:S02]  /*8050*/  VIADD R21, R24, 0xffffff77 ;  /* 0xffffff7718157836 */ /* 0x008fe40000000000 */
[C---:B----4-:R-:W-:Y:S01]  /*8060*/  IMAD.WIDE R50, R0.reuse, 0x4, R50 ;  /* 0x0000000400327825 */ /* 0x050fe200078e0232 */
[----:B-1----:R-:W1:Y:S03]  /*8070*/  LDC R22, c[0x0][0x3a0] ;  /* 0x0000e800ff167b82 */ /* 0x002e660000000800 */
[C---:B------:R-:W-:Y:S01]  /*8080*/  IMAD.WIDE R46, R0.reuse, 0x4, R46 ;  /* 0x00000004002e7825 */ /* 0x040fe200078e022e */
[----:B------:R3:W-:Y:S04]  /*8090*/  STL.64 [R1+0x28], R50 ;  /* 0x0000283201007387 */ /* 0x0007e80000100a00 */
[----:B------:R-:W4:Y:S01]  /*80a0*/  LDC R23, c[0x0][0x3a0] ;  /* 0x0000e800ff177b82 */ /* 0x000f220000000800 */
[----:B------:R1:W-:Y:S04]  /*80b0*/  STL.64 [R1+0x4e8], R46 ;  /* 0x0004e82e01007387 */ /* 0x0003e80000100a00 */
[----:B------:R-:W-:Y:S04]  /*80c0*/  LDGSTS.E [R134+0x21000], desc[UR28][R50.64], !P5 ;  /* 0x2100000032867fae */ /* 0x000fe8000e9a101c */
[----:B------:R-:W-:Y:S01]  /*80d0*/  LDGSTS.E [R134+0x21200], desc[UR28][R46.64], !P5 ;  /* 0x212000002e867fae */ /* 0x000fe2000e9a101c */
[----:B------:R-:W-:-:S03]  /*80e0*/  IMAD.WIDE R56, R0, 0x4, R52 ;  /* 0x0000000400387825 */ /* 0x000fc600078e0234 */
[----:B------:R-:W4:Y:S01]  /*80f0*/  LDL.LU.64 R52, [R1+0x270] ;  /* 0x0002700001347983 */ /* 0x000f220000300a00 */
[----:B-----5:R-:W-:-:S03]  /*8100*/  IMAD.WIDE R54, R0, 0x4, R44 ;  /* 0x0000000400367825 */ /* 0x020fc600078e022c */
[----:B------:R-:W5:Y:S04]  /*8110*/  LDL.LU.64 R44, [R1+0x268] ;  /* 0x00026800012c7983 */ /* 0x000f680000300a00 */
[----:B------:R-:W-:Y:S04]  /*8120*/  STL.64 [R1+0x20], R56 ;  /* 0x0000203801007387 */ /* 0x000fe80000100a00 */
[----:B------:R2:W-:Y:S04]  /*8130*/  STL.64 [R1+0x4d8], R54 ;  /* 0x0004d83601007387 */ /* 0x0005e80000100a00 */
[----:B---3--:R-:W3:Y:S01]  /*8140*/  LDL.LU.64 R50, [R1+0x260] ;  /* 0x0002600001327983 */ /* 0x008ee20000300a00 */
[----:B------:R-:W-:-:S03]  /*8150*/  IMAD.WIDE R40, R0, 0x4, R40 ;  /* 0x0000000400287825 */ /* 0x000fc600078e0228 */
[----:B-1----:R-:W3:Y:S01]  /*8160*/  LDL.LU.64 R46, [R1+0x258] ;  /* 0x00025800012e7983 */ /* 0x002ee20000300a00 */
[----:B------:R-:W-:-:S03]  /*8170*/  IMAD.WIDE R38, R0, 0x4, R38 ;  /* 0x0000000400267825 */ /* 0x000fc600078e0226 */
[----:B------:R-:W-:Y:S01]  /*8180*/  LDGSTS.E [R134+0x21400], desc[UR28][R56.64], !P6 ;  /* 0x2140000038867fae */ /* 0x000fe2000f1a101c */
[----:B------:R-:W-:Y:S01]  /*8190*/  ISETP.GE.U32.AND P5, PT, R21, 0x7fffff38, PT ;  /* 0x7fffff381500780c */ /* 0x000fe20003fa6070 */
[----:B------:R-:W-:Y:S02]  /*81a0*/  VIADD R21, R25, 0xffffff75 ;  /* 0xffffff7519157836 */ /* 0x000fe40000000000 */
[----:B------:R2:W-:Y:S04]  /*81b0*/  LDGSTS.E [R134+0x21600], desc[UR28][R54.64], !P6 ;  /* 0x2160000036867fae */ /* 0x0005e8000f1a101c */
[----:B------:R1:W-:Y:S04]  /*81c0*/  STL.64 [R1+0x18], R40 ;  /* 0x0000182801007387 */ /* 0x0003e80000100a00 */
[----:B------:R1:W-:Y:S04]  /*81d0*/  STL.64 [R1+0x4d0], R38 ;  /* 0x0004d02601007387 */ /* 0x0003e80000100a00 */
[----:B------:R-:W-:Y:S01]  /*81e0*/  LDGSTS.E [R134+0x21800], desc[UR28][R40.64], !P2 ;  /* 0x2180000028867fae */ /* 0x000fe2000d1a101c */
[----:B--2---:R-:W-:-:S03]  /*81f0*/  IMAD.WIDE R54, R0, 0x4, R48 ;  /* 0x0000000400367825 */ /* 0x004fc600078e0230 */
[----:B------:R-:W-:Y:S04]  /*8200*/  LDGSTS.E [R134+0x21a00], desc[UR28][R38.64], !P2 ;  /* 0x21a0000026867fae */ /* 0x000fe8000d1a101c */
[----:B------:R-:W2:Y:S01]  /*8210*/  LDL.LU.64 R48, [R1+0x250] ;  /* 0x0002500001307983 */ /* 0x000ea20000300a00 */
[----:B------:R-:W-:-:S03]  /*8220*/  IMAD.WIDE R24, R0, 0x4, R42 ;  /* 0x0000000400187825 */ /* 0x000fc600078e022a */
[----:B------:R-:W2:Y:S04]  /*8230*/  LDL.LU.64 R42, [R1+0x248] ;  /* 0x00024800012a7983 */ /* 0x000ea80000300a00 */
[----:B------:R-:W-:Y:S04]  /*8240*/  STL.64 [R1+0x90], R54 ;  /* 0x0000903601007387 */ /* 0x000fe80000100a00 */
[----:B------:R4:W-:Y:S04]  /*8250*/  STL.64 [R1+0x4c8], R24 ;  /* 0x0004c81801007387 */ /* 0x0009e80000100a00 */
[----:B-1----:R-:W2:Y:S04]  /*8260*/  LDL.LU.64 R40, [R1+0x240] ;  /* 0x0002400001287983 */ /* 0x002ea80000300a00 */
[----:B------:R-:W2:Y:S01]  /*8270*/  LDL.LU.64 R38, [R1+0x238] ;  /* 0x0002380001267983 */ /* 0x000ea20000300a00 */
[----:B------:R-:W-:Y:S01]  /*8280*/  ISETP.GE.U32.AND P4, PT, R20, 0x7fffff39, PT ;  /* 0x7fffff391400780c */ /* 0x000fe20003f86070 */
[----:B------:R-:W-:Y:S01]  /*8290*/  VIADD R20, R26, 0xffffff76 ;  /* 0xffffff761a147836 */ /* 0x000fe20000000000 */
[----:B------:R-:W-:Y:S01]  /*82a0*/  ISETP.GE.U32.AND P2, PT, R21, 0x7fffff36, PT ;  /* 0x7fffff361500780c */ /* 0x000fe20003f46070 */
[----:B------:R-:W1:Y:S03]  /*82b0*/  LDC R26, c[0x0][0x3a0] ;  /* 0x0000e800ff1a7b82 */ /* 0x000e660000000800 */
[----:B------:R-:W-:-:S07]  /*82c0*/  ISETP.GE.U32.AND P6, PT, R20, 0x7fffff37, PT ;  /* 0x7fffff371400780c */ /* 0x000fce0003fc6070 */
[----:B------:R-:W-:Y:S04]  /*82d0*/  LDGSTS.E [R134+0x21c00], desc[UR28][R54.64], !P4 ;  /* 0x21c0000036867fae */ /* 0x000fe8000e1a101c */
[----:B------:R1:W-:Y:S01]  /*82e0*/  LDGSTS.E [R134+0x21e00], desc[UR28][R24.64], !P4 ;  /* 0x21e0000018867fae */ /* 0x0003e2000e1a101c */
[C---:B----4-:R-:W-:Y:S01]  /*82f0*/  IMAD.WIDE R52, R0.reuse, 0x4, R52 ;  /* 0x0000000400347825 */ /* 0x050fe200078e0234 */
[----:B-1----:R-:W1:Y:S03]  /*8300*/  LDC R24, c[0x0][0x3a0] ;  /* 0x0000e800ff187b82 */ /* 0x002e660000000800 */
[C---:B-----5:R-:W-:Y:S01]  /*8310*/  IMAD.WIDE R44, R0.reuse, 0x4, R44 ;  /* 0x00000004002c7825 */ /* 0x060fe200078e022c */
[----:B------:R4:W-:Y:S04]  /*8320*/  STL.64 [R1+0xa0], R52 ;  /* 0x0000a03401007387 */ /* 0x0009e80000100a00 */
[----:B------:R5:W-:Y:S01]  /*8330*/  STL.64 [R1+0x4c0], R44 ;  /* 0x0004c02c01007387 */ /* 0x000be20000100a00 */
[----:B---3--:R-:W-:-:S03]  /*8340*/  IMAD.WIDE R56, R0, 0x4, R50 ;  /* 0x0000000400387825 */ /* 0x008fc600078e0232 */
[----:B------:R-:W-:Y:S01]  /*8350*/  LDGSTS.E [R134+0x22000], desc[UR28][R52.64], !P5 ;  /* 0x2200000034867fae */ /* 0x000fe2000e9a101c */
[----:B------:R-:W3:Y:S01]  /*8360*/  LDC R25, c[0x0][0x3a0] ;  /* 0x0000e800ff197b82 */ /* 0x000ee20000000800 */
[C---:B------:R-:W-:Y:S02]  /*8370*/  IMAD.WIDE R54, R0.reuse, 0x4, R46 ;  /* 0x0000000400367825 */ /* 0x040fe400078e022e */
[----:B------:R-:W3:Y:S04]  /*8380*/  LDL.LU.64 R50, [R1+0x230] ;  /* 0x0002300001327983 */ /* 0x000ee80000300a00 */
[----:B------:R-:W3:Y:S04]  /*8390*/  LDL.LU.64 R46, [R1+0x228] ;  /* 0x00022800012e7983 */ /* 0x000ee80000300a00 */
[----:B------:R1:W-:Y:S04]  /*83a0*/  STL.64 [R1+0xa8], R56 ;  /* 0x0000a83801007387 */ /* 0x0003e80000100a00 */
[----:B------:R1:W-:Y:S04]  /*83b0*/  STL.64 [R1+0x4b0], R54 ;  /* 0x0004b03601007387 */ /* 0x0003e80000100a00 */
[----:B----4-:R-:W4:Y:S04]  /*83c0*/  LDL.LU.64 R52, [R1+0x220] ;  /* 0x0002200001347983 */ /* 0x010f280000300a00 */
[----:B------:R-:W-:Y:S04]  /*83d0*/  LDGSTS.E [R134+0x22200], desc[UR28][R44.64], !P5 ;  /* 0x222000002c867fae */ /* 0x000fe8000e9a101c */
[----:B------:R1:W-:Y:S01]  /*83e0*/  LDGSTS.E [R134+0x22400], desc[UR28][R56.64], !P6 ;  /* 0x2240000038867fae */ /* 0x0003e2000f1a101c */
[----:B--2---:R-:W-:-:S03]  /*83f0*/  IMAD.WIDE R48, R0, 0x4, R48 ;  /* 0x0000000400307825 */ /* 0x004fc600078e0230 */
[----:B------:R2:W-:Y:S04]  /*8400*/  LDGSTS.E [R134+0x22600], desc[UR28][R54.64], !P6 ;  /* 0x2260000036867fae */ /* 0x0005e8000f1a101c */
[----:B-----5:R-:W5:Y:S01]  /*8410*/  LDL.LU.64 R44, [R1+0x218] ;  /* 0x00021800012c7983 */ /* 0x020f620000300a00 */
[----:B------:R-:W-:-:S03]  /*8420*/  IMAD.WIDE R42, R0, 0x4, R42 ;  /* 0x00000004002a7825 */ /* 0x000fc600078e022a */
[----:B------:R2:W-:Y:S04]  /*8430*/  STL.64 [R1+0xb0], R48 ;  /* 0x0000b03001007387 */ /* 0x0005e80000100a00 */
[----:B------:R2:W-:Y:S01]  /*8440*/  STL.64 [R1+0x4a0], R42 ;  /* 0x0004a02a01007387 */ /* 0x0005e20000100a00 */
[----:B-1----:R-:W-:-:S03]  /*8450*/  IMAD.WIDE R56, R0, 0x4, R40 ;  /* 0x0000000400387825 */ /* 0x002fc600078e0228 */
[----:B------:R-:W-:Y:S01]  /*8460*/  LDGSTS.E [R134+0x22800], desc[UR28][R48.64], !P2 ;  /* 0x2280000030867fae */ /* 0x000fe2000d1a101c */
[----:B--2---:R-:W-:-:S03]  /*8470*/  IMAD.WIDE R54, R0, 0x4, R38 ;  /* 0x0000000400367825 */ /* 0x004fc600078e0226 */
[----:B------:R-:W-:Y:S04]  /*8480*/  LDGSTS.E [R134+0x22a00], desc[UR28][R42.64], !P2 ;  /* 0x22a000002a867fae */ /* 0x000fe8000d1a101c */
[----:B------:R-:W2:Y:S04]  /*8490*/  LDL.LU.64 R38, [R1+0x210] ;  /* 0x0002100001267983 */ /* 0x000ea80000300a00 */
[----:B------:R-:W2:Y:S04]  /*84a0*/  LDL.LU.64 R40, [R1+0x208] ;  /* 0x0002080001287983 */ /* 0x000ea80000300a00 */
[----:B------:R-:W-:Y:S04]  /*84b0*/  STL.64 [R1+0xc0], R56 ;  /* 0x0000c03801007387 */ /* 0x000fe80000100a00 */
[----:B------:R4:W-:Y:S04]  /*84c0*/  STL.64 [R1+0x498], R54 ;  /* 0x0004983601007387 */ /* 0x0009e80000100a00 */
[----:B------:R-:W2:Y:S04]  /*84d0*/  LDL.LU.64 R48, [R1+0x200] ;  /* 0x0002000001307983 */ /* 0x000ea80000300a00 */
[----:B------:R-:W2:Y:S01]  /*84e0*/  LDL.LU.64 R42, [R1+0x1f8] ;  /* 0x0001f800012a7983 */ /* 0x000ea20000300a00 */
[----:B------:R-:W-:-:S02]  /*84f0*/  VIADD R20, R28, 0xffffff74 ;  /* 0xffffff741c147836 */ /* 0x000fc40000000000 */
[----:B------:R-:W1:Y:S03]  /*8500*/  LDC R28, c[0x0][0x3a0] ;  /* 0x0000e800ff1c7b82 */ /* 0x000e660000000800 */
[----:B------:R-:W-:Y:S01]  /*8510*/  ISETP.GE.U32.AND P4, PT, R20, 0x7fffff35, PT ;  /* 0x7fffff351400780c */ /* 0x000fe20003f86070 */
[----:B------:R-:W-:Y:S01]  /*8520*/  VIADD R21, R22, 0xffffff73 ;  /* 0xffffff7316157836 */ /* 0x000fe20000000000 */
[----:B------:R-:W-:-:S03]  /*8530*/  IADD3 R20, PT, PT, R27, -0x8e, RZ ;  /* 0xffffff721b147810 */ /* 0x000fc60007ffe0ff */
[----:B------:R-:W2:Y:S01]  /*8540*/  LDC R27, c[0x0][0x3a0] ;  /* 0x0000e800ff1b7b82 */ /* 0x000ea20000000800 */
[----:B------:R-:W-:Y:S02]  /*8550*/  ISETP.GE.U32.AND P5, PT, R21, 0x7fffff34, PT ;  /* 0x7fffff341500780c */ /* 0x000fe40003fa6070 */
[----:B------:R-:W-:Y:S01]  /*8560*/  ISETP.GE.U32.AND P6, PT, R20, 0x7fffff33, PT ;  /* 0x7fffff331400780c */ /* 0x000fe20003fc6070 */
[----:B------:R-:W-:-:S04]  /*8570*/  VIADD R20, R26, 0xffffff70 ;  /* 0xffffff701a147836 */ /* 0x000fc80000000000 */
[----:B------:R-:W-:Y:S01]  /*8580*/  LDGSTS.E [R134+0x22c00], desc[UR28][R56.64], !P4 ;  /* 0x22c0000038867fae */ /* 0x000fe2000e1a101c */
[----:B------:R-:W2:Y:S03]  /*8590*/  LDC R22, c[0x0][0x3a0] ;  /* 0x0000e800ff167b82 */ /* 0x000ea60000000800 */
[----:B------:R4:W-:Y:S01]  /*85a0*/  LDGSTS.E [R134+0x22e00], desc[UR28][R54.64], !P4 ;  /* 0x22e0000036867fae */ /* 0x0009e2000e1a101c */
[----:B------:R-:W-:Y:S01]  /*85b0*/  ISETP.GE.U32.AND P4, PT, R20, 0x7fffff31, PT ;  /* 0x7fffff311400780c */ /* 0x000fe20003f86070 */
[----:B-1----:R-:W-:Y:S02]  /*85c0*/  VIADD R20, R28, 0xffffff6e ;  /* 0xffffff6e1c147836 */ /* 0x002fe40000000000 */
[----:B------:R-:W-:Y:S02]  /*85d0*/  VIADD R21, R23, 0xffffff71 ;  /* 0xffffff7117157836 */ /* 0x000fe40000000000 */
[----:B------:R-:W1:Y:S03]  /*85e0*/  LDC R23, c[0x0][0x3a0] ;  /* 0x0000e800ff177b82 */ /* 0x000e660000000800 */
[----:B------:R-:W-:Y:S01]  /*85f0*/  ISETP.GE.U32.AND P2, PT, R21, 0x7fffff32, PT ;  /* 0x7fffff321500780c */ /* 0x000fe20003f46070 */
[----:B---3--:R-:W-:-:S04]  /*8600*/  IMAD.WIDE R50, R0, 0x4, R50 ;  /* 0x0000000400327825 */ /* 0x008fc800078e0232 */
[C---:B------:R-:W-:Y:S01]  /*8610*/  IMAD.WIDE R46, R0.reuse, 0x4, R46 ;  /* 0x00000004002e7825 */ /* 0x040fe200078e022e */
[----:B------:R3:W-:Y:S04]  /*8620*/  STL.64 [R1+0xc8], R50 ;  /* 0x0000c83201007387 */ /* 0x0007e80000100a00 */
[----:B------:R1:W-:Y:S04]  /*8630*/  STL.64 [R1+0x488], R46 ;  /* 0x0004882e01007387 */ /* 0x0003e80000100a00 */
[----:B------:R-:W-:Y:S01]  /*8640*/  LDGSTS.E [R134+0x23000], desc[UR28][R50.64], !P5 ;  /* 0x2300000032867fae */ /* 0x000fe2000e9a101c */
[----:B----4-:R-:W-:-:S03]  /*8650*/  IMAD.WIDE R54, R0, 0x4, R52 ;  /* 0x0000000400367825 */ /* 0x010fc600078e0234 */
[----:B------:R-:W-:Y:S04]  /*8660*/  LDGSTS.E [R134+0x23200], desc[UR28][R46.64], !P5 ;  /* 0x232000002e867fae */ /* 0x000fe8000e9a101c */
[----:B------:R4:W-:Y:S01]  /*8670*/  LDGSTS.E [R134+0x23400], desc[UR28][R54.64], !P6 ;  /* 0x2340000036867fae */ /* 0x0009e2000f1a101c */
[----:B-----5:R-:W-:-:S03]  /*8680*/  IMAD.WIDE R28, R0, 0x4, R44 ;  /* 0x00000004001c7825 */ /* 0x020fc600078e022c */
[----:B------:R-:W5:Y:S04]  /*8690*/  LDL.LU.64 R44, [R1+0x1f0] ;  /* 0x0001f000012c7983 */ /* 0x000f680000300a00 */
[----:B------:R-:W5:Y:S04]  /*86a0*/  LDL.LU.64 R52, [R1+0x1e8] ;  /* 0x0001e80001347983 */ /* 0x000f680000300a00 */
[----:B------:R4:W-:Y:S04]  /*86b0*/  STL.64 [R1+0xd8], R54 ;  /* 0x0000d83601007387 */ /* 0x0009e80000100a00 */
[----:B------:R2:W-:Y:S04]  /*86c0*/  STL.64 [R1+0x478], R28 ;  /* 0x0004781c01007387 */ /* 0x0005e80000100a00 */
[----:B---3--:R-:W3:Y:S01]  /*86d0*/  LDL.LU.64 R50, [R1+0x1e0] ;  /* 0x0001e00001327983 */ /* 0x008ee20000300a00 */
[----:B--2---:R-:W-:-:S03]  /*86e0*/  IMAD.WIDE R38, R0, 0x4, R38 ;  /* 0x0000000400267825 */ /* 0x004fc600078e0226 */
[----:B-1----:R-:W2:Y:S01]  /*86f0*/  LDL.LU.64 R46, [R1+0x1d8] ;  /* 0x0001d800012e7983 */ /* 0x002ea20000300a00 */
[----:B------:R-:W-:-:S03]  /*8700*/  IMAD.WIDE R40, R0, 0x4, R40 ;  /* 0x0000000400287825 */ /* 0x000fc600078e0228 */
[----:B------:R1:W-:Y:S01]  /*8710*/  LDGSTS.E [R134+0x23600], desc[UR28][R28.64], !P6 ;  /* 0x236000001c867fae */ /* 0x0003e2000f1a101c */
[----:B------:R-:W-:Y:S01]  /*8720*/  ISETP.GE.U32.AND P6, PT, R20, 0x7fffff2f, PT ;  /* 0x7fffff2f1400780c */ /* 0x000fe20003fc6070 */
[----:B------:R-:W-:Y:S02]  /*8730*/  VIADD R20, R27, 0xffffff6c ;  /* 0xffffff6c1b147836 */ /* 0x000fe40000000000 */
[----:B------:R1:W-:Y:S04]  /*8740*/  STL.64 [R1+0xe8], R38 ;  /* 0x0000e82601007387 */ /* 0x0003e80000100a00 */
[----:B------:R1:W-:Y:S01]  /*8750*/  STL.64 [R1+0x468], R40 ;  /* 0x0004682801007387 */ /* 0x0003e20000100a00 */
[----:B----4-:R-:W-:-:S03]  /*8760*/  IMAD.WIDE R54, R0, 0x4, R48 ;  /* 0x0000000400367825 */ /* 0x010fc600078e0230 */
[----:B------:R-:W-:Y:S01]  /*8770*/  LDGSTS.E [R134+0x23800], desc[UR28][R38.64], !P2 ;  /* 0x2380000026867fae */ /* 0x000fe2000d1a101c */
[----:B-1----:R-:W1:Y:S01]  /*8780*/  LDC R28, c[0x0][0x3a0] ;  /* 0x0000e800ff1c7b82 */ /* 0x002e620000000800 */
[----:B------:R-:W-:Y:S02]  /*8790*/  IMAD.WIDE R26, R0, 0x4, R42 ;  /* 0x00000004001a7825 */ /* 0x000fe400078e022a */
[----:B------:R-:W4:Y:S04]  /*87a0*/  LDL.LU.64 R48, [R1+0x1d0] ;  /* 0x0001d00001307983 */ /* 0x000f280000300a00 */
[----:B------:R-:W4:Y:S04]  /*87b0*/  LDL.LU.64 R42, [R1+0x1c8] ;  /* 0x0001c800012a7983 */ /* 0x000f280000300a00 */
[----:B------:R-:W-:Y:S04]  /*87c0*/  STL.64 [R1+0xf0], R54 ;  /* 0x0000f03601007387 */ /* 0x000fe80000100a00 */
[----:B------:R1:W-:Y:S04]  /*87d0*/  STL.64 [R1+0x460], R26 ;  /* 0x0004601a01007387 */ /* 0x0003e80000100a00 */
[----:B------:R-:W4:Y:S04]  /*87e0*/  LDL.LU.64 R38, [R1+0x1c0] ;  /* 0x0001c00001267983 */ /* 0x000f280000300a00 */
[----:B------:R-:W-:Y:S01]  /*87f0*/  LDGSTS.E [R134+0x23a00], desc[UR28][R40.64], !P2 ;  /* 0x23a0000028867fae */ /* 0x000fe2000d1a101c */
[----:B------:R-:W-:-:S02]  /*8800*/  VIADD R21, R24, 0xffffff6f ;  /* 0xffffff6f18157836 */ /* 0x000fc40000000000 */
[----:B------:R-:W1:Y:S01]  /*8810*/  LDC R24, c[0x0][0x3a0] ;  /* 0x0000e800ff187b82 */ /* 0x000e620000000800 */
[----:B------:R-:W-:Y:S04]  /*8820*/  LDGSTS.E [R134+0x23c00], desc[UR28][R54.64], !P4 ;  /* 0x23c0000036867fae */ /* 0x000fe8000e1a101c */
[----:B------:R-:W4:Y:S01]  /*8830*/  LDL.LU.64 R40, [R1+0x1b8] ;  /* 0x0001b80001287983 */ /* 0x000f220000300a00 */
[----:B------:R-:W-:Y:S01]  /*8840*/  ISETP.GE.U32.AND P5, PT, R21, 0x7fffff30, PT ;  /* 0x7fffff301500780c */ /* 0x000fe20003fa6070 */
[----:B------:R-:W-:Y:S02]  /*8850*/  VIADD R21, R22, 0xffffff6d ;  /* 0xffffff6d16157836 */ /* 0x000fe40000000000 */
[----:B------:R1:W-:Y:S01]  /*8860*/  LDGSTS.E [R134+0x23e00], desc[UR28][R26.64], !P4 ;  /* 0x23e000001a867fae */ /* 0x0003e2000e1a101c */
[----:B------:R-:W-:Y:S01]  /*8870*/  ISETP.GE.U32.AND P4, PT, R20, 0x7fffff2d, PT ;  /* 0x7fffff2d1400780c */ /* 0x000fe20003f86070 */
[----:B------:R-:W-:Y:S01]  /*8880*/  IMAD.WIDE R142, R135, 0x4, R58 ;  /* 0x00000004878e7825 */ /* 0x000fe200078e023a */
[----:B------:R-:W-:Y:S01]  /*8890*/  ISETP.GE.U32.AND P2, PT, R21, 0x7fffff2e, PT ;  /* 0x7fffff2e1500780c */ /* 0x000fe20003f46070 */
[----:B------:R-:W1:Y:S01]  /*88a0*/  LDC R22, c[0x0][0x3a0] ;  /* 0x0000e800ff167b82 */ /* 0x000e620000000800 */
[----:B------:R-:W-:Y:S01]  /*88b0*/  IADD3 R20, PT, PT, R25, -0x96, RZ ;  /* 0xffffff6a19147810 */ /* 0x000fe20007ffe0ff */
[----:B-----5:R-:W-:-:S06]  /*88c0*/  IMAD.WIDE R44, R0, 0x4, R44 ;  /* 0x00000004002c7825 */ /* 0x020fcc00078e022c */
[----:B-1----:R-:W1:Y:S01]  /*88d0*/  LDC R26, c[0x0][0x3a0] ;  /* 0x0000e800ff1a7b82 */ /* 0x002e620000000800 */
[C---:B------:R-:W-:Y:S01]  /*88e0*/  IMAD.WIDE R52, R0.reuse, 0x4, R52 ;  /* 0x0000000400347825 */ /* 0x040fe200078e0234 */
[----:B------:R5:W-:Y:S04]  /*88f0*/  STL.64 [R1+0xf8], R44 ;  /* 0x0000f82c01007387 */ /* 0x000be80000100a00 */
[----:B------:R1:W-:Y:S01]  /*8900*/  STL.64 [R1+0x458], R52 ;  /* 0x0004583401007387 */ /* 0x0003e20000100a00 */
[----:B---3--:R-:W-:-:S03]  /*8910*/  IMAD.WIDE R56, R0, 0x4, R50 ;  /* 0x0000000400387825 */ /* 0x008fc600078e0232 */
[----:B------:R-:W-:Y:S01]  /*8920*/  LDGSTS.E [R134+0x24000], desc[UR28][R44.64], !P5 ;  /* 0x240000002c867fae */ /* 0x000fe2000e9a101c */
[----:B------:R-:W3:Y:S01]  /*8930*/  LDC R25, c[0x0][0x3a0] ;  /* 0x0000e800ff197b82 */ /* 0x000ee20000000800 */
[----:B--2---:R-:W-:Y:S02]  /*8940*/  IMAD.WIDE R54, R0, 0x4, R46 ;  /* 0x0000000400367825 */ /* 0x004fe400078e022e */
[----:B------:R-:W2:Y:S04]  /*8950*/  LDL.LU.64 R50, [R1+0x1b0] ;  /* 0x0001b00001327983 */ /* 0x000ea80000300a00 */
[----:B------:R-:W3:Y:S01]  /*8960*/  LDL.LU.64 R46, [R1+0x1a8] ;  /* 0x0001a800012e7983 */ /* 0x000ee20000300a00 */
[----:B------:R-:W2:Y:S03]  /*8970*/  LDC R27, c[0x0][0x3a0] ;  /* 0x0000e800ff1b7b82 */ /* 0x000ea60000000800 */
[----:B------:R-:W-:Y:S04]  /*8980*/  STL.64 [R1+0x108], R56 ;  /* 0x0001083801007387 */ /* 0x000fe80000100a00 */
[----:B------:R4:W-:Y:S04]  /*8990*/  STL.64 [R1+0x440], R54 ;  /* 0x0004403601007387 */ /* 0x0009e80000100a00 */
[----:B------:R-:W-:Y:S04]  /*89a0*/  LDGSTS.E [R134+0x24200], desc[UR28][R52.64], !P5 ;  /* 0x2420000034867fae */ /* 0x000fe8000e9a101c */
[----:B-----5:R-:W5:Y:S04]  /*89b0*/  LDL.LU.64 R44, [R1+0x1a0] ;  /* 0x0001a000012c7983 */ /* 0x020f680000300a00 */
[----:B------:R-:W-:Y:S04]  /*89c0*/  LDGSTS.E [R134+0x24400], desc[UR28][R56.64], !P6 ;  /* 0x2440000038867fae */ /* 0x000fe8000f1a101c */
[----:B------:R4:W-:Y:S04]  /*89d0*/  LDGSTS.E [R134+0x24600], desc[UR28][R54.64], !P6 ;  /* 0x2460000036867fae */ /* 0x0009e8000f1a101c */
[----:B-1----:R-:W5:Y:S01]  /*89e0*/  LDL.LU.64 R52, [R1+0x198] ;  /* 0x0001980001347983 */ /* 0x002f620000300a00 */
[----:B------:R-:W-:Y:S01]  /*89f0*/  ISETP.GE.U32.AND P6, PT, R20, 0x7fffff2b, PT ;  /* 0x7fffff2b1400780c */ /* 0x000fe20003fc6070 */
[----:B------:R-:W-:-:S02]  /*8a00*/  VIADD R20, R28, 0xffffff68 ;  /* 0xffffff681c147836 */ /* 0x000fc40000000000 */
[----:B----4-:R-:W-:-:S04]  /*8a10*/  IMAD.WIDE R54, R0, 0x4, R48 ;  /* 0x0000000400367825 */ /* 0x010fc800078e0230 */
[C---:B------:R-:W-:Y:S01]  /*8a20*/  IMAD.WIDE R48, R0.reuse, 0x4, R42 ;  /* 0x0000000400307825 */ /* 0x040fe200078e022a */
[----:B------:R-:W-:Y:S03]  /*8a30*/  STL.64 [R1+0x110], R54 ;  /* 0x0001103601007387 */ /* 0x000fe60000100a00 */
[C---:B------:R-:W-:Y:S01]  /*8a40*/  IMAD.WIDE R38, R0.reuse, 0x4, R38 ;  /* 0x0000000400267825 */ /* 0x040fe200078e0226 */
[----:B------:R-:W-:Y:S03]  /*8a50*/  STL.64 [R1+0x430], R48 ;  /* 0x0004303001007387 */ /* 0x000fe60000100a00 */
[----:B------:R-:W-:Y:S01]  /*8a60*/  IMAD.WIDE R28, R0, 0x4, R40 ;  /* 0x00000004001c7825 */ /* 0x000fe200078e0228 */
[----:B------:R-:W4:Y:S04]  /*8a70*/  LDL.LU.64 R42, [R1+0x190] ;  /* 0x00019000012a7983 */ /* 0x000f280000300a00 */
[----:B------:R-:W4:Y:S04]  /*8a80*/  LDL.LU.64 R40, [R1+0x188] ;  /* 0x0001880001287983 */ /* 0x000f280000300a00 */
[----:B------:R-:W-:Y:S04]  /*8a90*/  LDGSTS.E [R134+0x24800], desc[UR28][R54.64], !P2 ;  /* 0x2480000036867fae */ /* 0x000fe8000d1a101c */
[----:B------:R1:W-:Y:S04]  /*8aa0*/  STL.64 [R1+0x118], R38 ;  /* 0x0001182601007387 */ /* 0x0003e80000100a00 */
[----:B------:R-:W-:Y:S04]  /*8ab0*/  LDGSTS.E [R134+0x24a00], desc[UR28][R48.64], !P2 ;  /* 0x24a0000030867fae */ /* 0x000fe8000d1a101c */
[----:B------:R1:W-:Y:S04]  /*8ac0*/  STL.64 [R1+0x428], R28 ;  /* 0x0004281c01007387 */ /* 0x0003e80000100a00 */
[----:B------:R-:W-:Y:S01]  /*8ad0*/  LDGSTS.E [R134+0x24c00], desc[UR28][R38.64], !P4 ;  /* 0x24c0000026867fae */ /* 0x000fe2000e1a101c */
[----:B------:R-:W-:-:S02]  /*8ae0*/  VIADD R21, R23, 0xffffff6b ;  /* 0xffffff6b17157836 */ /* 0x000fc40000000000 */
[----:B------:R-:W2:Y:S01]  /*8af0*/  LDC R23, c[0x0][0x3a0] ;  /* 0x0000e800ff177b82 */ /* 0x000ea20000000800 */
[----:B------:R2:W-:Y:S04]  /*8b00*/  LDGSTS.E [R134+0x24e00], desc[UR28][R28.64], !P4 ;  /* 0x24e000001c867fae */ /* 0x0005e8000e1a101c */
[----:B-1----:R-:W4:Y:S04]  /*8b10*/  LDL.LU.64 R38, [R1+0x158] ;  /* 0x0001580001267983 */ /* 0x002f280000300a00 */
[----:B------:R-:W4:Y:S01]  /*8b20*/  LDL.LU.64 R48, [R1+0x180] ;  /* 0x0001800001307983 */ /* 0x000f220000300a00 */
[----:B------:R-:W-:Y:S01]  /*8b30*/  ISETP.GE.U32.AND P5, PT, R21, 0x7fffff2c, PT ;  /* 0x7fffff2c1500780c */ /* 0x000fe20003fa6070 */
[----:B------:R-:W-:Y:S01]  /*8b40*/  VIADD R21, R24, 0xffffff69 ;  /* 0xffffff6918157836 */ /* 0x000fe20000000000 */
[----:B------:R-:W-:Y:S01]  /*8b50*/  ISETP.GE.U32.AND P4, PT, R20, 0x7fffff29, PT ;  /* 0x7fffff291400780c */ /* 0x000fe20003f86070 */
[----:B------:R-:W1:Y:S03]  /*8b60*/  LDC R24, c[0x0][0x3a0] ;  /* 0x0000e800ff187b82 */ /* 0x000e660000000800 */
[----:B------:R-:W-:Y:S01]  /*8b70*/  ISETP.GE.U32.AND P2, PT, R21, 0x7fffff2a, PT ;  /* 0x7fffff2a1500780c */ /* 0x000fe20003f46070 */
[----:B--2---:R-:W-:-:S04]  /*8b80*/  IMAD.WIDE R50, R0, 0x4, R50 ;  /* 0x0000000400327825 */ /* 0x004fc800078e0232 */
[C---:B---3--:R-:W-:Y:S01]  /*8b90*/  IMAD.WIDE R46, R0.reuse, 0x4, R46 ;  /* 0x00000004002e7825 */ /* 0x048fe200078e022e */
[----:B------:R2:W-:Y:S04]  /*8ba0*/  STL.64 [R1+0x120], R50 ;  /* 0x0001203201007387 */ /* 0x0005e80000100a00 */
[----:B------:R3:W-:Y:S04]  /*8bb0*/  STL.64 [R1+0x420], R46 ;  /* 0x0004202e01007387 */ /* 0x0007e80000100a00 */
[----:B------:R-:W-:Y:S04]  /*8bc0*/  LDGSTS.E [R134+0x25000], desc[UR28][R50.64], !P5 ;  /* 0x2500000032867fae */ /* 0x000fe8000e9a101c */
[----:B------:R-:W-:Y:S01]  /*8bd0*/  LDGSTS.E [R134+0x25200], desc[UR28][R46.64], !P5 ;  /* 0x252000002e867fae */ /* 0x000fe2000e9a101c */
[----:B-----5:R-:W-:-:S05]  /*8be0*/  IMAD.WIDE R44, R0, 0x4, R44 ;  /* 0x00000004002c7825 */ /* 0x020fca00078e022c */
[----:B------:R5:W-:Y:S04]  /*8bf0*/  STL.64 [R1+0x130], R44 ;  /* 0x0001302c01007387 */ /* 0x000be80000100a00 */
[----:B------:R-:W4:Y:S01]  /*8c00*/  LDL.LU.64 R54, [R1+0x168] ;  /* 0x0001680001367983 */ /* 0x000f220000300a00 */
[----:B------:R-:W-:-:S03]  /*8c10*/  IMAD.WIDE R28, R0, 0x4, R52 ;  /* 0x00000004001c7825 */ /* 0x000fc600078e0234 */
[----:B------:R-:W-:Y:S04]  /*8c20*/  LDGSTS.E [R134+0x25400], desc[UR28][R44.64], !P6 ;  /* 0x254000002c867fae */ /* 0x000fe8000f1a101c */
[----:B------:R1:W-:Y:S04]  /*8c30*/  STL.64 [R1+0x410], R28 ;  /* 0x0004101c01007387 */ /* 0x0003e80000100a00 */
[----:B------:R-:W4:Y:S04]  /*8c40*/  LDL.LU.64 R52, [R1+0x178] ;  /* 0x0001780001347983 */ /* 0x000f280000300a00 */
[----:B--2---:R-:W2:Y:S04]  /*8c50*/  LDL.LU.64 R50, [R1+0x170] ;  /* 0x0001700001327983 */ /* 0x004ea80000300a00 */
[----:B------:R-:W2:Y:S01]  /*8c60*/  LDL.LU.64 R56, [R1+0x160] ;  /* 0x0001600001387983 */ /* 0x000ea20000300a00 */
[----:B----4-:R-:W-:-:S03]  /*8c70*/  IMAD.WIDE R58, R0, 0x4, R42 ;  /* 0x00000004003a7825 */ /* 0x010fc600078e022a */
[----:B---3--:R-:W3:Y:S01]  /*8c80*/  LDL.LU.64 R46, [R1+0x150] ;  /* 0x00015000012e7983 */ /* 0x008ee20000300a00 */
[----:B------:R-:W-:-:S03]  /*8c90*/  IMAD.WIDE R40, R0, 0x4, R40 ;  /* 0x0000000400287825 */ /* 0x000fc600078e0228 */
[----:B-----5:R-:W4:Y:S04]  /*8ca0*/  LDL.LU.64 R44, [R1+0x148] ;  /* 0x00014800012c7983 */ /* 0x020f280000300a00 */
[----:B------:R-:W-:Y:S04]  /*8cb0*/  STL.64 [R1+0x140], R58 ;  /* 0x0001403a01007387 */ /* 0x000fe80000100a00 */
[----:B------:R1:W-:Y:S04]  /*8cc0*/  LDGSTS.E [R134+0x25600], desc[UR28][R28.64], !P6 ;  /* 0x256000001c867fae */ /* 0x0003e8000f1a101c */
[----:B------:R5:W-:Y:S04]  /*8cd0*/  STL.64 [R1+0x3f8], R40 ;  /* 0x0003f82801007387 */ /* 0x000be80000100a00 */
[----:B------:R-:W4:Y:S04]  /*8ce0*/  LDL.LU.64 R42, [R1+0x68] ;  /* 0x00006800012a7983 */ /* 0x000f280000300a00 */
[----:B------:R-:W-:Y:S04]  /*8cf0*/  LDGSTS.E [R134+0x25800], desc[UR28][R58.64], !P2 ;  /* 0x258000003a867fae */ /* 0x000fe8000d1a101c */
[----:B------:R-:W-:Y:S01]  /*8d00*/  LDGSTS.E [R134+0x25a00], desc[UR28][R40.64], !P2 ;  /* 0x25a0000028867fae */ /* 0x000fe2000d1a101c */
[----:B------:R-:W-:-:S04]  /*8d10*/  IMAD.WIDE R38, R0, 0x4, R38 ;  /* 0x0000000400267825 */ /* 0x000fc800078e0226 */
[----:B-1----:R-:W-:Y:S01]  /*8d20*/  IMAD.WIDE R28, R0, 0x4, R48 ;  /* 0x00000004001c7825 */ /* 0x002fe200078e0230 */
[----:B------:R-:W-:Y:S04]  /*8d30*/  LDGSTS.E [R134+0x25c00], desc[UR28][R38.64], !P4 ;  /* 0x25c0000026867fae */ /* 0x000fe8000e1a101c */
[----:B------:R-:W4:Y:S04]  /*8d40*/  LDL.LU.64 R48, [R1+0x60] ;  /* 0x0000600001307983 */ /* 0x000f280000300a00 */
[----:B------:R1:W-:Y:S04]  /*8d50*/  STL.64 [R1+0x158], R38 ;  /* 0x0001582601007387 */ /* 0x0003e80000100a00 */
[----:B------:R2:W-:Y:S04]  /*8d60*/  STL.64 [R1+0x3f0], R28 ;  /* 0x0003f01c01007387 */ /* 0x0005e80000100a00 */
[----:B-----5:R-:W5:Y:S04]  /*8d70*/  LDL.LU.64 R40, [R1+0x58] ;  /* 0x0000580001287983 */ /* 0x020f680000300a00 */
[----:B-1----:R-:W5:Y:S01]  /*8d80*/  LDL.LU.64 R38, [R1+0x50] ;  /* 0x0000500001267983 */ /* 0x002f620000300a00 */
[----:B------:R-:W-:-:S02]  /*8d90*/  VIADD R21, R22, 0xffffff67 ;  /* 0xffffff6716157836 */ /* 0x000fc40000000000 */
[----:B------:R-:W1:Y:S01]  /*8da0*/  LDC R22, c[0x0][0x3a0] ;  /* 0x0000e800ff167b82 */ /* 0x000e620000000800 */
[----:B------:R-:W-:Y:S01]  /*8db0*/  VIADD R20, R26, 0xffffff66 ;  /* 0xffffff661a147836 */ /* 0x000fe20000000000 */
[----:B------:R1:W-:Y:S01]  /*8dc0*/  LDGSTS.E [R134+0x25e00], desc[UR28][R28.64], !P4 ;  /* 0x25e000001c867fae */ /* 0x0003e2000e1a101c */
[----:B------:R-:W-:Y:S01]  /*8dd0*/  ISETP.GE.U32.AND P5, PT, R21, 0x7fffff28, PT ;  /* 0x7fffff281500780c */ /* 0x000fe20003fa6070 */
[----:B------:R-:W-:-:S04]  /*8de0*/  VIADD R21, R23, 0xffffff65 ;  /* 0xffffff6517157836 */ /* 0x000fc80000000000 */
[----:B------:R-:W1:Y:S01]  /*8df0*/  LDC R26, c[0x0][0x3a0] ;  /* 0x0000e800ff1a7b82 */ /* 0x000e620000000800 */
[----:B------:R-:W-:Y:S01]  /*8e00*/  ISETP.GE.U32.AND P6, PT, R20, 0x7fffff27, PT ;  /* 0x7fffff271400780c */ /* 0x000fe20003fc6070 */
[----:B------:R-:W-:Y:S01]  /*8e10*/  VIADD R20, R25, 0xffffff64 ;  /* 0xffffff6419147836 */ /* 0x000fe20000000000 */
[----:B------:R-:W-:-:S05]  /*8e20*/  ISETP.GE.U32.AND P2, PT, R21, 0x7fffff26, PT ;  /* 0x7fffff261500780c */ /* 0x000fca0003f46070 */
[----:B------:R-:W1:Y:S01]  /*8e30*/  LDC R23, c[0x0][0x3a0] ;  /* 0x0000e800ff177b82 */ /* 0x000e620000000800 */
[----:B------:R-:W-:Y:S01]  /*8e40*/  VIADD R21, R24, 0xffffff63 ;  /* 0xffffff6318157836 */ /* 0x000fe20000000000 */
[----:B------:R-:W-:-:S06]  /*8e50*/  ISETP.GE.U32.AND P4, PT, R20, 0x7fffff25, PT ;  /* 0x7fffff251400780c */ /* 0x000fcc0003f86070 */
[----:B------:R-:W1:Y:S01]  /*8e60*/  LDC R25, c[0x0][0x3a0] ;  /* 0x0000e800ff197b82 */ /* 0x000e620000000800 */
[----:B------:R-:W-:-:S07]  /*8e70*/  IADD3 R20, PT, PT, R27, -0x9e, RZ ;  /* 0xffffff621b147810 */ /* 0x000fce0007ffe0ff */
[----:B------:R-:W1:Y:S08]  /*8e80*/  LDC R24, c[0x0][0x3a0] ;  /* 0x0000e800ff187b82 */ /* 0x000e700000000800 */
[----:B------:R-:W1:Y:S01]  /*8e90*/  LDC R27, c[0x0][0x3a0] ;  /* 0x0000e800ff1b7b82 */ /* 0x000e620000000800 */
[----:B------:R-:W-:-:S04]  /*8ea0*/  IMAD.WIDE R6, R0, 0x4, R6 ;  /* 0x0000000400067825 */ /* 0x000fc800078e0206 */
[----:B------:R-:W-:-:S04]  /*8eb0*/  IMAD.WIDE R8, R0, 0x4, R8 ;  /* 0x0000000400087825 */ /* 0x000fc800078e0208 */
[----:B------:R-:W-:-:S05]  /*8ec0*/  IMAD.WIDE R54, R0, 0x4, R54 ;  /* 0x0000000400367825 */ /* 0x000fca00078e0236 */
[----:B------:R-:W-:Y:S01]  /*8ed0*/  LDGSTS.E [R134+0x26000], desc[UR28][R54.64], !P5 ;  /* 0x2600000036867fae */ /* 0x000fe2000e9a101c */
[----:B------:R-:W-:-:S03]  /*8ee0*/  IMAD.WIDE R52, R0, 0x4, R52 ;  /* 0x0000000400347825 */ /* 0x000fc600078e0234 */
[----:B------:R-:W-:Y:S01]  /*8ef0*/  STL.64 [R1+0x168], R54 ;  /* 0x0001683601007387 */ /* 0x000fe20000100a00 */
[----:B--2---:R-:W-:-:S03]  /*8f00*/  IMAD.WIDE R50, R0, 0x4, R50 ;  /* 0x0000000400327825 */ /* 0x004fc600078e0232 */
[----:B------:R-:W-:Y:S01]  /*8f10*/  LDGSTS.E [R134+0x26200], desc[UR28][R52.64], !P5 ;  /* 0x2620000034867fae */ /* 0x000fe2000e9a101c */
[----:B------:R-:W-:Y:S01]  /*8f20*/  ISETP.GE.U32.AND P5, PT, R21, 0x7fffff24, PT ;  /* 0x7fffff241500780c */ /* 0x000fe20003fa6070 */
[----:B-1----:R-:W-:Y:S02]  /*8f30*/  IMAD.WIDE R28, R0, 0x4, R56 ;  /* 0x00000004001c7825 */ /* 0x002fe400078e0238 */
[----:B------:R-:W-:Y:S02]  /*8f40*/  STL.64 [R1+0x3e8], R52 ;  /* 0x0003e83401007387 */ /* 0x000fe40000100a00 */
[----:B------:R-:W-:Y:S02]  /*8f50*/  VIADD R21, R22, 0xffffff61 ;  /* 0xffffff6116157836 */ /* 0x000fe40000000000 */
[C---:B---3--:R-:W-:Y:S01]  /*8f60*/  IMAD.WIDE R46, R0.reuse, 0x4, R46 ;  /* 0x00000004002e7825 */ /* 0x048fe200078e022e */
[----:B------:R-:W1:Y:S01]  /*8f70*/  LDC R22, c[0x0][0x3a0] ;  /* 0x0000e800ff167b82 */ /* 0x000e620000000800 */
[----:B------:R-:W-:Y:S02]  /*8f80*/  STL.64 [R1+0x178], R50 ;  /* 0x0001783201007387 */ /* 0x000fe40000100a00 */
[----:B----4-:R-:W-:-:S02]  /*8f90*/  IMAD.WIDE R44, R0, 0x4, R44 ;  /* 0x00000004002c7825 */ /* 0x010fc400078e022c */
[----:B------:R-:W-:Y:S04]  /*8fa0*/  LDGSTS.E [R134+0x26400], desc[UR28][R50.64], !P6 ;  /* 0x2640000032867fae */ /* 0x000fe8000f1a101c */
[----:B------:R2:W-:Y:S04]  /*8fb0*/  STL.64 [R1+0x3d8], R28 ;  /* 0x0003d81c01007387 */ /* 0x0005e80000100a00 */
[----:B------:R2:W-:Y:S01]  /*8fc0*/  LDGSTS.E [R134+0x26600], desc[UR28][R28.64], !P6 ;  /* 0x266000001c867fae */ /* 0x0005e2000f1a101c */
[----:B------:R-:W-:Y:S01]  /*8fd0*/  ISETP.GE.U32.AND P6, PT, R20, 0x7fffff23, PT ;  /* 0x7fffff231400780c */ /* 0x000fe20003fc6070 */
[----:B------:R-:W-:-:S02]  /*8fe0*/  IMAD.WIDE R42, R0, 0x4, R42 ;  /* 0x00000004002a7825 */ /* 0x000fc400078e022a */
[----:B------:R-:W-:Y:S04]  /*8ff0*/  STL.64 [R1+0x188], R46 ;  /* 0x0001882e01007387 */ /* 0x000fe80000100a00 */
[----:B------:R-:W-:Y:S01]  /*9000*/  LDGSTS.E [R134+0x26800], desc[UR28][R46.64], !P2 ;  /* 0x268000002e867fae */ /* 0x000fe2000d1a101c */
[----:B------:R-:W-:Y:S02]  /*9010*/  VIADD R20, R26, 0xffffff60 ;  /* 0xffffff601a147836 */ /* 0x000fe40000000000 */
[----:B------:R-:W3:Y:S01]  /*9020*/  LDC R26, c[0x0][0x3a0] ;  /* 0x0000e800ff1a7b82 */ /* 0x000ee20000000800 */
[----:B------:R-:W-:Y:S04]  /*9030*/  STL.64 [R1+0x3c0], R44 ;  /* 0x0003c02c01007387 */ /* 0x000fe80000100a00 */
[----:B------:R-:W-:Y:S01]  /*9040*/  LDGSTS.E [R134+0x26a00], desc[UR28][R44.64], !P2 ;  /* 0x26a000002c867fae */ /* 0x000fe2000d1a101c */
[----:B------:R-:W-:-:S03]  /*9050*/  ISETP.GE.U32.AND P2, PT, R21, 0x7fffff22, PT ;  /* 0x7fffff221500780c */ /* 0x000fc60003f46070 */
[----:B------:R5:W-:Y:S01]  /*9060*/  STL.64 [R1+0x198], R42 ;  /* 0x0001982a01007387 */ /* 0x000be20000100a00 */
[----:B------:R-:W-:Y:S02]  /*9070*/  VIADD R21, R23, 0xffffff5f ;  /* 0xffffff5f17157836 */ /* 0x000fe40000000000 */
[----:B------:R-:W4:Y:S01]  /*9080*/  LDC R23, c[0x0][0x3a0] ;  /* 0x0000e800ff177b82 */ /* 0x000f220000000800 */
[----:B------:R5:W-:Y:S01]  /*9090*/  LDGSTS.E [R134+0x26c00], desc[UR28][R42.64], !P4 ;  /* 0x26c000002a867fae */ /* 0x000be2000e1a101c */
[----:B--2---:R-:W-:-:S05]  /*90a0*/  IMAD.WIDE R28, R0, 0x4, R48 ;  /* 0x00000004001c7825 */ /* 0x004fca00078e0230 */
[----:B------:R2:W-:Y:S01]  /*90b0*/  LDGSTS.E [R134+0x26e00], desc[UR28][R28.64], !P4 ;  /* 0x26e000001c867fae */ /* 0x0005e2000e1a101c */
[----:B------:R-:W-:Y:S01]  /*90c0*/  ISETP.GE.U32.AND P4, PT, R20, 0x7fffff21, PT ;  /* 0x7fffff211400780c */ /* 0x000fe20003f86070 */
[----:B-----5:R-:W-:-:S04]  /*90d0*/  IMAD.WIDE R42, R0, 0x4, R40 ;  /* 0x00000004002a7825 */ /* 0x020fc800078e0228 */
[C---:B------:R-:W-:Y:S01]  /*90e0*/  IMAD.WIDE R40, R0.reuse, 0x4, R38 ;  /* 0x0000000400287825 */ /* 0x040fe200078e0226 */
[----:B------:R2:W-:Y:S03]  /*90f0*/  STL.64 [R1+0x3b8], R28 ;  /* 0x0003b81c01007387 */ /* 0x0005e60000100a00 */
[C---:B------:R-:W-:Y:S01]  /*9100*/  IMAD.WIDE R38, R0.reuse, 0x4, R150 ;  /* 0x0000000400267825 */ /* 0x040fe200078e0296 */
[----:B------:R5:W-:Y:S03]  /*9110*/  LDGSTS.E [R134+0x27000], desc[UR28][R42.64], !P5 ;  /* 0x270000002a867fae */ /* 0x000be6000e9a101c */
[----:B------:R-:W-:Y:S01]  /*9120*/  VIADD R20, R25, 0xffffff5e ;  /* 0xffffff5e19147836 */ /* 0x000fe20000000000 */
[----:B------:R1:W-:Y:S01]  /*9130*/  LDGSTS.E [R134+0x27200], desc[UR28][R40.64], !P5 ;  /* 0x2720000028867fae */ /* 0x0003e2000e9a101c */
[----:B------:R-:W-:Y:S01]  /*9140*/  ISETP.GE.U32.AND P5, PT, R21, 0x7fffff20, PT ;  /* 0x7fffff201500780c */ /* 0x000fe20003fa6070 */
[----:B------:R-:W3:Y:S01]  /*9150*/  LDC R25, c[0x0][0x3a0] ;  /* 0x0000e800ff197b82 */ /* 0x000ee20000000800 */
[----:B--2---:R-:W-:Y:S01]  /*9160*/  IMAD.WIDE R28, R0, 0x4, R152 ;  /* 0x00000004001c7825 */ /* 0x004fe200078e0298 */
[----:B------:R5:W-:Y:S03]  /*9170*/  STL.64 [R1+0x1a8], R42 ;  /* 0x0001a82a01007387 */ /* 0x000be60000100a00 */
[----:B------:R-:W-:Y:S01]  /*9180*/  VIADD R21, R24, 0xffffff5d ;  /* 0xffffff5d18157836 */ /* 0x000fe20000000000 */
[----:B------:R1:W-:Y:S02]  /*9190*/  STL.64 [R1+0x3b0], R40 ;  /* 0x0003b02801007387 */ /* 0x0003e40000100a00 */
[----:B------:R-:W2:Y:S02]  /*91a0*/  LDC R24, c[0x0][0x3a0] ;  /* 0x0000e800ff187b82 */ /* 0x000ea40000000800 */
[----:B------:R4:W-:Y:S01]  /*91b0*/  LDGSTS.E [R134+0x27400], desc[UR28][R38.64], !P6 ;  /* 0x2740000026867fae */ /* 0x0009e2000f1a101c */
[----:B-----5:R-:W-:-:S03]  /*91c0*/  IMAD.WIDE R42, R0, 0x4, R154 ;  /* 0x00000004002a7825 */ /* 0x020fc600078e029a */
[----:B------:R5:W-:Y:S01]  /*91d0*/  LDGSTS.E [R134+0x27600], desc[UR28][R28.64], !P6 ;  /* 0x276000001c867fae */ /* 0x000be2000f1a101c */
[----:B------:R-:W-:Y:S01]  /*91e0*/  ISETP.GE.U32.AND P6, PT, R20, 0x7fffff1f, PT ;  /* 0x7fffff1f1400780c */ /* 0x000fe20003fc6070 */
[C---:B-1----:R-:W-:Y:S02]  /*91f0*/  IMAD.WIDE R40, R0.reuse, 0x4, R156 ;  /* 0x0000000400287825 */ /* 0x042fe400078e029c */
[----:B------:R4:W-:Y:S02]  /*9200*/  STL.64 [R1+0x1b8], R38 ;  /* 0x0001b82601007387 */ /* 0x0009e40000100a00 */
[----:B------:R-:W-:Y:S02]  /*9210*/  VIADD R20, R27, 0xffffff5c ;  /* 0xffffff5c1b147836 */ /* 0x000fe40000000000 */
[----:B------:R5:W-:Y:S01]  /*9220*/  STL.64 [R1+0x3a0], R28 ;  /* 0x0003a01c01007387 */ /* 0x000be20000100a00 */
[----:B------:R-:W1:Y:S03]  /*9230*/  LDC R27, c[0x0][0x3a0] ;  /* 0x0000e800ff1b7b82 */ /* 0x000e660000000800 */
[----:B------:R3:W-:Y:S01]  /*9240*/  LDGSTS.E [R134+0x27800], desc[UR28][R42.64], !P2 ;  /* 0x278000002a867fae */ /* 0x0007e2000d1a101c */
[----:B----4-:R-:W-:-:S03]  /*9250*/  IMAD.WIDE R38, R0, 0x4, R158 ;  /* 0x0000000400267825 */ /* 0x010fc600078e029e */
[----:B------:R4:W-:Y:S01]  /*9260*/  LDGSTS.E [R134+0x27a00], desc[UR28][R40.64], !P2 ;  /* 0x27a0000028867fae */ /* 0x0009e2000d1a101c */
[----:B------:R-:W-:Y:S01]  /*9270*/  ISETP.GE.U32.AND P2, PT, R21, 0x7fffff1e, PT ;  /* 0x7fffff1e1500780c */ /* 0x000fe20003f46070 */
[----:B-----5:R-:W-:Y:S02]  /*9280*/  IMAD.WIDE R28, R0, 0x4, R160 ;  /* 0x00000004001c7825 */ /* 0x020fe400078e02a0 */
[----:B------:R3:W-:Y:S02]  /*9290*/  STL.64 [R1+0x1c8], R42 ;  /* 0x0001c82a01007387 */ /* 0x0007e40000100a00 */
[----:B------:R-:W-:Y:S02]  /*92a0*/  VIADD R21, R22, 0xffffff5b ;  /* 0xffffff5b16157836 */ /* 0x000fe40000000000 */
[----:B------:R4:W-:Y:S01]  /*92b0*/  STL.64 [R1+0x388], R40 ;  /* 0x0003882801007387 */ /* 0x0009e20000100a00 */
[----:B------:R-:W5:Y:S03]  /*92c0*/  LDC R22, c[0x0][0x3a0] ;  /* 0x0000e800ff167b82 */ /* 0x000f660000000800 */
[----:B------:R2:W-:Y:S01]  /*92d0*/  STL.64 [R1+0x1d8], R38 ;  /* 0x0001d82601007387 */ /* 0x0005e20000100a00 */
[----:B---3--:R-:W-:-:S03]  /*92e0*/  IMAD.WIDE R42, R0, 0x4, R162 ;  /* 0x00000004002a7825 */ /* 0x008fc600078e02a2 */
[----:B------:R2:W-:Y:S01]  /*92f0*/  LDGSTS.E [R134+0x27c00], desc[UR28][R38.64], !P4 ;  /* 0x27c0000026867fae */ /* 0x0005e2000e1a101c */
[----:B----4-:R-:W-:-:S03]  /*9300*/  IMAD.WIDE R40, R0, 0x4, R164 ;  /* 0x0000000400287825 */ /* 0x010fc600078e02a4 */
[----:B------:R3:W-:Y:S04]  /*9310*/  STL.64 [R1+0x380], R28 ;  /* 0x0003801c01007387 */ /* 0x0007e80000100a00 */
[----:B------:R3:W-:Y:S01]  /*9320*/  LDGSTS.E [R134+0x27e00], desc[UR28][R28.64], !P4 ;  /* 0x27e000001c867fae */ /* 0x0007e2000e1a101c */
[----:B------:R-:W-:Y:S01]  /*9330*/  ISETP.GE.U32.AND P4, PT, R20, 0x7fffff1d, PT ;  /* 0x7fffff1d1400780c */ /* 0x000fe20003f86070 */
[----:B--2---:R-:W-:Y:S01]  /*9340*/  IMAD.WIDE R38, R0, 0x4, R166 ;  /* 0x0000000400267825 */ /* 0x004fe200078e02a6 */
[----:B------:R-:W-:Y:S01]  /*9350*/  IADD3 R20, PT, PT, R26, -0xa6, RZ ;  /* 0xffffff5a1a147810 */ /* 0x000fe20007ffe0ff */
[----:B------:R2:W-:Y:S01]  /*9360*/  STL.64 [R1+0x1e8], R42 ;  /* 0x0001e82a01007387 */ /* 0x0005e20000100a00 */
[----:B------:R-:W4:Y:S03]  /*9370*/  LDC R26, c[0x0][0x3a0] ;  /* 0x0000e800ff1a7b82 */ /* 0x000f260000000800 */
[----:B------:R2:W-:Y:S01]  /*9380*/  LDGSTS.E [R134+0x28000], desc[UR28][R42.64], !P5 ;  /* 0x280000002a867fae */ /* 0x0005e2000e9a101c */
[----:B---3--:R-:W-:-:S03]  /*9390*/  IMAD.WIDE R28, R0, 0x4, R168 ;  /* 0x00000004001c7825 */ /* 0x008fc600078e02a8 */
[----:B------:R3:W-:Y:S04]  /*93a0*/  STL.64 [R1+0x378], R40 ;  /* 0x0003782801007387 */ /* 0x0007e80000100a00 */
[----:B------:R3:W-:Y:S01]  /*93b0*/  LDGSTS.E [R134+0x28200], desc[UR28][R40.64], !P5 ;  /* 0x2820000028867fae */ /* 0x0007e2000e9a101c */
[----:B------:R-:W-:Y:S01]  /*93c0*/  ISETP.GE.U32.AND P5, PT, R21, 0x7fffff1c, PT ;  /* 0x7fffff1c1500780c */ /* 0x000fe20003fa6070 */
[----:B------:R-:W-:Y:S02]  /*93d0*/  VIADD R21, R23, 0xffffff59 ;  /* 0xffffff5917157836 */ /* 0x000fe40000000000 */
[----:B--2---:R-:W-:Y:S01]  /*93e0*/  IMAD.WIDE R42, R0, 0x4, R170 ;  /* 0x00000004002a7825 */ /* 0x004fe200078e02aa */
[----:B------:R2:W-:Y:S01]  /*93f0*/  LDGSTS.E [R134+0x28400], desc[UR28][R38.64], !P6 ;  /* 0x2840000026867fae */ /* 0x0005e2000f1a101c */
[----:B------:R-:W1:Y:S03]  /*9400*/  LDC R23, c[0x0][0x3a0] ;  /* 0x0000e800ff177b82 */ /* 0x000e660000000800 */
[----:B------:R2:W-:Y:S01]  /*9410*/  LDGSTS.E [R134+0x28600], desc[UR28][R28.64], !P6 ;  /* 0x286000001c867fae */ /* 0x0005e2000f1a101c */
[----:B------:R-:W-:Y:S01]  /*9420*/  ISETP.GE.U32.AND P6, PT, R20, 0x7fffff1b, PT ;  /* 0x7fffff1b1400780c */ /* 0x000fe20003fc6070 */
[----:B---3--:R-:W-:-:S02]  /*9430*/  IMAD.WIDE R40, R0, 0x4, R172 ;  /* 0x0000000400287825 */ /* 0x008fc400078e02ac */
[----:B------:R2:W-:Y:S04]  /*9440*/  STL.64 [R1+0x1f8], R38 ;  /* 0x0001f82601007387 */ /* 0x0005e80000100a00 */
[----:B------:R3:W-:Y:S01]  /*9450*/  STL.64 [R1+0x370], R28 ;  /* 0x0003701c01007387 */ /* 0x0007e20000100a00 */
[----:B------:R-:W-:Y:S02]  /*9460*/  VIADD R20, R25, 0xffffff58 ;  /* 0xffffff5819147836 */ /* 0x000fe40000000000 */
[----:B------:R-:W4:Y:S01]  /*9470*/  LDC R25, c[0x0][0x3a0] ;  /* 0x0000e800ff197b82 */ /* 0x000f220000000800 */
[----:B------:R5:W-:Y:S01]  /*9480*/  LDGSTS.E [R134+0x28800], desc[UR28][R42.64], !P2 ;  /* 0x288000002a867fae */ /* 0x000be2000d1a101c */
[----:B--2---:R-:W-:-:S03]  /*9490*/  IMAD.WIDE R38, R0, 0x4, R174 ;  /* 0x0000000400267825 */ /* 0x004fc600078e02ae */
[----:B------:R2:W-:Y:S01]  /*94a0*/  LDGSTS.E [R134+0x28a00], desc[UR28][R40.64], !P2 ;  /* 0x28a0000028867fae */ /* 0x0005e2000d1a101c */
[----:B------:R-:W-:Y:S01]  /*94b0*/  ISETP.GE.U32.AND P2, PT, R21, 0x7fffff1a, PT ;  /* 0x7fffff1a1500780c */ /* 0x000fe20003f46070 */
[----:B---3--:R-:W-:Y:S02]  /*94c0*/  IMAD.WIDE R28, R0, 0x4, R176 ;  /* 0x00000004001c7825 */ /* 0x008fe400078e02b0 */
[----:B------:R5:W-:Y:S02]  /*94d0*/  STL.64 [R1+0x208], R42 ;  /* 0x0002082a01007387 */ /* 0x000be40000100a00 */
[----:B------:R-:W-:Y:S02]  /*94e0*/  VIADD R21, R24, 0xffffff57 ;  /* 0xffffff5718157836 */ /* 0x000fe40000000000 */
[----:B------:R2:W-:Y:S01]  /*94f0*/  STL.64 [R1+0x350], R40 ;  /* 0x0003502801007387 */ /* 0x0005e20000100a00 */
[----:B------:R-:W3:Y:S03]  /*9500*/  LDC R24, c[0x0][0x3a0] ;  /* 0x0000e800ff187b82 */ /* 0x000ee60000000800 */
[----:B------:R1:W-:Y:S01]  /*9510*/  STL.64 [R1+0x218], R38 ;  /* 0x0002182601007387 */ /* 0x0003e20000100a00 */
[----:B-----5:R-:W-:-:S03]  /*9520*/  IMAD.WIDE R42, R0, 0x4, R178 ;  /* 0x00000004002a7825 */ /* 0x020fc600078e02b2 */
[----:B------:R5:W-:Y:S01]  /*9530*/  LDGSTS.E [R134+0x28c00], desc[UR28][R38.64], !P4 ;  /* 0x28c0000026867fae */ /* 0x000be2000e1a101c */
[----:B--2---:R-:W-:-:S03]  /*9540*/  IMAD.WIDE R40, R0, 0x4, R180 ;  /* 0x0000000400287825 */ /* 0x004fc600078e02b4 */
[----:B------:R2:W-:Y:S04]  /*9550*/  STL.64 [R1+0x348], R28 ;  /* 0x0003481c01007387 */ /* 0x0005e80000100a00 */
[----:B------:R2:W-:Y:S01]  /*9560*/  LDGSTS.E [R134+0x28e00], desc[UR28][R28.64], !P4 ;  /* 0x28e000001c867fae */ /* 0x0005e2000e1a101c */
[----:B------:R-:W-:Y:S01]  /*9570*/  ISETP.GE.U32.AND P4, PT, R20, 0x7fffff19, PT ;  /* 0x7fffff191400780c */ /* 0x000fe20003f86070 */
[----:B-1----:R-:W-:Y:S02]  /*9580*/  VIADD R20, R27, 0xffffff56 ;  /* 0xffffff561b147836 */ /* 0x002fe40000000000 */
[C---:B-----5:R-:W-:Y:S01]  /*9590*/  IMAD.WIDE R38, R0.reuse, 0x4, R182 ;  /* 0x0000000400267825 */ /* 0x060fe200078e02b6 */
[----:B------:R1:W-:Y:S01]  /*95a0*/  LDGSTS.E [R134+0x29000], desc[UR28][R42.64], !P5 ;  /* 0x290000002a867fae */ /* 0x0003e2000e9a101c */
[----:B------:R-:W5:Y:S03]  /*95b0*/  LDC R27, c[0x0][0x3a0] ;  /* 0x0000e800ff1b7b82 */ /* 0x000f660000000800 */
[----:B------:R1:W-:Y:S01]  /*95c0*/  STL.64 [R1+0x220], R42 ;  /* 0x0002202a01007387 */ /* 0x0003e20000100a00 */
[----:B--2---:R-:W-:-:S03]  /*95d0*/  IMAD.WIDE R28, R0, 0x4, R184 ;  /* 0x00000004001c7825 */ /* 0x004fc600078e02b8 */
[----:B------:R2:W-:Y:S01]  /*95e0*/  LDGSTS.E [R134+0x29200], desc[UR28][R40.64], !P5 ;  /* 0x2920000028867fae */ /* 0x0005e2000e9a101c */
[----:B------:R-:W-:-:S03]  /*95f0*/  ISETP.GE.U32.AND P5, PT, R21, 0x7fffff18, PT ;  /* 0x7fffff181500780c */ /* 0x000fc60003fa6070 */
[----:B------:R2:W-:Y:S01]  /*9600*/  STL.64 [R1+0x340], R40 ;  /* 0x0003402801007387 */ /* 0x0005e20000100a00 */
[----:B------:R-:W-:Y:S02]  /*9610*/  VIADD R21, R22, 0xffffff55 ;  /* 0xffffff5516157836 */ /* 0x000fe40000000000 */
[----:B------:R-:W3:Y:S01]  /*9620*/  LDC R22, c[0x0][0x3a0] ;  /* 0x0000e800ff167b82 */ /* 0x000ee20000000800 */
[----:B------:R4:W-:Y:S01]  /*9630*/  LDGSTS.E [R134+0x29400], desc[UR28][R38.64], !P6 ;  /* 0x2940000026867fae */ /* 0x0009e2000f1a101c */
[----:B-1----:R-:W-:-:S03]  /*9640*/  IMAD.WIDE R42, R0, 0x4, R186 ;  /* 0x00000004002a7825 */ /* 0x002fc600078e02ba */
[----:B------:R1:W-:Y:S01]  /*9650*/  LDGSTS.E [R134+0x29600], desc[UR28][R28.64], !P6 ;  /* 0x296000001c867fae */ /* 0x0003e2000f1a101c */
[----:B------:R-:W-:Y:S01]  /*9660*/  ISETP.GE.U32.AND P6, PT, R20, 0x7fffff17, PT ;  /* 0x7fffff171400780c */ /* 0x000fe20003fc6070 */
[----:B--2---:R-:W-:Y:S02]  /*9670*/  IMAD.WIDE R40, R0, 0x4, R188 ;  /* 0x0000000400287825 */ /* 0x004fe400078e02bc */
[----:B------:R2:W-:Y:S04]  /*9680*/  STL.64 [R1+0x210], R38 ;  /* 0x0002102601007387 */ /* 0x0005e80000100a00 */
[----:B------:R1:W-:Y:S01]  /*9690*/  LDGSTS.E [R134+0x29800], desc[UR28][R42.64], !P2 ;  /* 0x298000002a867fae */ /* 0x0003e2000d1a101c */
[----:B----4-:R-:W-:Y:S02]  /*96a0*/  VIADD R20, R26, 0xffffff54 ;  /* 0xffffff541a147836 */ /* 0x010fe40000000000 */
[----:B------:R-:W4:Y:S01]  /*96b0*/  LDC R26, c[0x0][0x3a0] ;  /* 0x0000e800ff1a7b82 */ /* 0x000f220000000800 */
[----:B------:R1:W-:Y:S01]  /*96c0*/  STL.64 [R1+0x318], R28 ;  /* 0x0003181c01007387 */ /* 0x0003e20000100a00 */
[----:B--2---:R-:W-:-:S03]  /*96d0*/  IMAD.WIDE R38, R0, 0x4, R190 ;  /* 0x0000000400267825 */ /* 0x004fc600078e02be */
[----:B------:R2:W-:Y:S01]  /*96e0*/  LDGSTS.E [R134+0x29a00], desc[UR28][R40.64], !P2 ;  /* 0x29a0000028867fae */ /* 0x0005e2000d1a101c */
[----:B------:R-:W-:-:S03]  /*96f0*/  ISETP.GE.U32.AND P2, PT, R21, 0x7fffff16, PT ;  /* 0x7fffff161500780c */ /* 0x000fc60003f46070 */
[----:B------:R2:W-:Y:S01]  /*9700*/  STL.64 [R1+0x200], R42 ;  /* 0x0002002a01007387 */ /* 0x0005e20000100a00 */
[----:B-1----:R-:W-:-:S03]  /*9710*/  IMAD.WIDE R28, R0, 0x4, R192 ;  /* 0x00000004001c7825 */ /* 0x002fc600078e02c0 */
[----:B------:R1:W-:Y:S04]  /*9720*/  STL.64 [R1+0x310], R40 ;  /* 0x0003102801007387 */ /* 0x0003e80000100a00 */
[----:B------:R3:W-:Y:S01]  /*9730*/  STL.64 [R1+0x1f0], R38 ;  /* 0x0001f02601007387 */ /* 0x0007e20000100a00 */
[----:B------:R-:W-:Y:S02]  /*9740*/  VIADD R21, R23, 0xffffff53 ;  /* 0xffffff5317157836 */ /* 0x000fe40000000000 */
[----:B------:R-:W4:Y:S01]  /*9750*/  LDC R23, c[0x0][0x3a0] ;  /* 0x0000e800ff177b82 */ /* 0x000f220000000800 */
[C---:B--2---:R-:W-:Y:S01]  /*9760*/  IMAD.WIDE R42, R0.reuse, 0x4, R194 ;  /* 0x00000004002a7825 */ /* 0x044fe200078e02c2 */
[----:B------:R3:W-:Y:S03]  /*9770*/  LDGSTS.E [R134+0x29c00], desc[UR28][R38.64], !P4 ;  /* 0x29c0000026867fae */ /* 0x0007e6000e1a101c */
[C---:B-1----:R-:W-:Y:S01]  /*9780*/  IMAD.WIDE R40, R0.reuse, 0x4, R196 ;  /* 0x0000000400287825 */ /* 0x042fe200078e02c4 */
[----:B------:R1:W-:Y:S04]  /*9790*/  STL.64 [R1+0x308], R28 ;  /* 0x0003081c01007387 */ /* 0x0003e80000100a00 */
[----:B------:R1:W-:Y:S01]  /*97a0*/  LDGSTS.E [R134+0x29e00], desc[UR28][R28.64], !P4 ;  /* 0x29e000001c867fae */ /* 0x0003e2000e1a101c */
[----:B---3--:R-:W-:-:S03]  /*97b0*/  IMAD.WIDE R38, R0, 0x4, R198 ;  /* 0x0000000400267825 */ /* 0x008fc600078e02c6 */
[----:B------:R2:W-:Y:S01]  /*97c0*/  STL.64 [R1+0x1e0], R42 ;  /* 0x0001e02a01007387 */ /* 0x0005e20000100a00 */
[----:B------:R-:W-:-:S03]  /*97d0*/  ISETP.GE.U32.AND P4, PT, R20, 0x7fffff15, PT ;  /* 0x7fffff151400780c */ /* 0x000fc60003f86070 */
[----:B------:R2:W-:Y:S01]  /*97e0*/  LDGSTS.E [R134+0x2a000], desc[UR28][R42.64], !P5 ;  /* 0x2a0000002a867fae */ /* 0x0005e2000e9a101c */
[----:B------:R-:W-:Y:S01]  /*97f0*/  IADD3 R20, PT, PT, R25, -0xae, RZ ;  /* 0xffffff5219147810 */ /* 0x000fe20007ffe0ff */
[----:B-1----:R-:W-:Y:S02]  /*9800*/  IMAD.WIDE R28, R0, 0x4, R200 ;  /* 0x00000004001c7825 */ /* 0x002fe400078e02c8 */
[----:B------:R1:W-:Y:S01]  /*9810*/  STL.64 [R1+0x2f8], R40 ;  /* 0x0002f82801007387 */ /* 0x0003e20000100a00 */
[----:B------:R-:W3:Y:S03]  /*9820*/  LDC R25, c[0x0][0x3a0] ;  /* 0x0000e800ff197b82 */ /* 0x000ee60000000800 */
[----:B------:R1:W-:Y:S01]  /*9830*/  LDGSTS.E [R134+0x2a200], desc[UR28][R40.64], !P5 ;  /* 0x2a20000028867fae */ /* 0x0003e2000e9a101c */
[----:B------:R-:W-:Y:S01]  /*9840*/  ISETP.GE.U32.AND P5, PT, R21, 0x7fffff14, PT ;  /* 0x7fffff141500780c */ /* 0x000fe20003fa6070 */
[----:B------:R-:W-:-:S02]  /*9850*/  VIADD R21, R24, 0xffffff51 ;  /* 0xffffff5118157836 */ /* 0x000fc40000000000 */
[----:B------:R4:W-:Y:S01]  /*9860*/  STL.64 [R1+0x1d0], R38 ;  /* 0x0001d02601007387 */ /* 0x0009e20000100a00 */
[C---:B--2---:R-:W-:Y:S01]  /*9870*/  IMAD.WIDE R42, R0.reuse, 0x4, R78 ;  /* 0x00000004002a7825 */ /* 0x044fe200078e024e */
[----:B------:R-:W2:Y:S02]  /*9880*/  LDC R24, c[0x0][0x3a0] ;  /* 0x0000e800ff187b82 */ /* 0x000ea40000000800 */
[----:B------:R4:W-:Y:S01]  /*9890*/  LDGSTS.E [R134+0x2a400], desc[UR28][R38.64], !P6 ;  /* 0x2a40000026867fae */ /* 0x0009e2000f1a101c */
[----:B-1----:R-:W-:-:S03]  /*98a0*/  IMAD.WIDE R40, R0, 0x4, R202 ;  /* 0x0000000400287825 */ /* 0x002fc600078e02ca */
[----:B------:R1:W-:Y:S04]  /*98b0*/  LDGSTS.E [R134+0x2a600], desc[UR28][R28.64], !P6 ;  /* 0x2a6000001c867fae */ /* 0x0003e8000f1a101c */
[----:B------:R1:W-:Y:S01]  /*98c0*/  LDGSTS.E [R134+0x2a800], desc[UR28][R40.64], !P2 ;  /* 0x2a80000028867fae */ /* 0x0003e2000d1a101c */
[----:B----4-:R-:W-:-:S03]  /*98d0*/  IMAD.WIDE R38, R0, 0x4, R204 ;  /* 0x0000000400267825 */ /* 0x010fc600078e02cc */
[----:B------:R1:W-:Y:S01]  /*98e0*/  STL.64 [R1+0x2e8], R28 ;  /* 0x0002e81c01007387 */ /* 0x0003e20000100a00 */
[----:B------:R-:W-:-:S03]  /*98f0*/  ISETP.GE.U32.AND P6, PT, R20, 0x7fffff13, PT ;  /* 0x7fffff131400780c */ /* 0x000fc60003fc6070 */
[----:B------:R4:W-:Y:S01]  /*9900*/  LDGSTS.E [R134+0x2aa00], desc[UR28][R38.64], !P2 ;  /* 0x2aa0000026867fae */ /* 0x0009e2000d1a101c */
[----:B------:R-:W-:Y:S02]  /*9910*/  ISETP.GE.U32.AND P2, PT, R21, 0x7fffff12, PT ;  /* 0x7fffff121500780c */ /* 0x000fe40003f46070 */
[----:B------:R-:W2:Y:S01]  /*9920*/  LDC R21, c[0x0][0x3a0] ;  /* 0x0000e800ff157b82 */ /* 0x000ea20000000800 */
[----:B-----5:R-:W-:Y:S01]  /*9930*/  VIADD R20, R27, 0xffffff50 ;  /* 0xffffff501b147836 */ /* 0x020fe20000000000 */
[----:B------:R5:W-:Y:S01]  /*9940*/  STL.64 [R1+0x1c0], R40 ;  /* 0x0001c02801007387 */ /* 0x000be20000100a00 */
[----:B-1----:R-:W-:-:S03]  /*9950*/  IMAD.WIDE R28, R0, 0x4, R206 ;  /* 0x00000004001c7825 */ /* 0x002fc600078e02ce */
[----:B------:R4:W-:Y:S02]  /*9960*/  STL.64 [R1+0x2e0], R38 ;  /* 0x0002e02601007387 */ /* 0x0009e40000100a00 */
[----:B------:R-:W1:Y:S02]  /*9970*/  LDC R27, c[0x0][0x3a0] ;  /* 0x0000e800ff1b7b82 */ /* 0x000e640000000800 */
[----:B------:R3:W-:Y:S04]  /*9980*/  STL.64 [R1+0x1b0], R28 ;  /* 0x0001b01c01007387 */ /* 0x0007e80000100a00 */
[----:B------:R3:W-:Y:S01]  /*9990*/  LDGSTS.E [R134+0x2ac00], desc[UR28][R28.64], !P4 ;  /* 0x2ac000001c867fae */ /* 0x0007e2000e1a101c */
[----:B-----5:R-:W-:-:S03]  /*99a0*/  IMAD.WIDE R40, R0, 0x4, R72 ;  /* 0x0000000400287825 */ /* 0x020fc600078e0248 */
[----:B------:R5:W-:Y:S04]  /*99b0*/  STL.64 [R1+0x2d8], R6 ;  /* 0x0002d80601007387 */ /* 0x000be80000100a00 */
[----:B------:R5:W-:Y:S01]  /*99c0*/  LDGSTS.E [R134+0x2ae00], desc[UR28][R6.64], !P4 ;  /* 0x2ae0000006867fae */ /* 0x000be2000e1a101c */
[----:B------:R-:W-:Y:S01]  /*99d0*/  ISETP.GE.U32.AND P4, PT, R20, 0x7fffff11, PT ;  /* 0x7fffff111400780c */ /* 0x000fe20003f86070 */
[C---:B----4-:R-:W-:Y:S01]  /*99e0*/  IMAD.WIDE R38, R0.reuse, 0x4, R74 ;  /* 0x0000000400267825 */ /* 0x050fe200078e024a */
[----:B------:R-:W4:Y:S01]  /*99f0*/  LDC R20, c[0x0][0x3a0] ;  /* 0x0000e800ff147b82 */ /* 0x000f220000000800 */
[----:B------:R5:W-:Y:S04]  /*9a00*/  STL.64 [R1+0x1a0], R8 ;  /* 0x0001a00801007387 */ /* 0x000be80000100a00 */
[----:B------:R2:W-:Y:S01]  /*9a10*/  LDGSTS.E [R134+0x2b000], desc[UR28][R8.64], !P5 ;  /* 0x2b00000008867fae */ /* 0x0005e2000e9a101c */
[----:B---3--:R-:W-:-:S03]  /*9a20*/  IMAD.WIDE R28, R0, 0x4, R76 ;  /* 0x00000004001c7825 */ /* 0x008fc600078e024c */
[----:B------:R3:W-:Y:S01]  /*9a30*/  LDGSTS.E [R134+0x2b200], desc[UR28][R40.64], !P5 ;  /* 0x2b20000028867fae */ /* 0x0007e2000e9a101c */
[----:B-----5:R-:W-:Y:S02]  /*9a40*/  VIADD R7, R22, 0xffffff4f ;  /* 0xffffff4f16077836 */ /* 0x020fe40000000000 */
[----:B------:R-:W-:Y:S01]  /*9a50*/  VIADD R6, R26, 0xffffff4e ;  /* 0xffffff4e1a067836 */ /* 0x000fe20000000000 */
[----:B------:R3:W-:Y:S01]  /*9a60*/  STL.64 [R1+0x2d0], R40 ;  /* 0x0002d02801007387 */ /* 0x0007e20000100a00 */
[----:B--2---:R-:W2:Y:S01]  /*9a70*/  LDC R8, c[0x0][0x3a0] ;  /* 0x0000e800ff087b82 */ /* 0x004ea20000000800 */
[----:B------:R-:W-:Y:S02]  /*9a80*/  ISETP.GE.U32.AND P5, PT, R7, 0x7fffff10, PT ;  /* 0x7fffff100700780c */ /* 0x000fe40003fa6070 */
[----:B------:R5:W-:Y:S05]  /*9a90*/  LDGSTS.E [R134+0x2b400], desc[UR28][R38.64], !P6 ;  /* 0x2b40000026867fae */ /* 0x000bea000f1a101c */
[----:B------:R-:W1:Y:S01]  /*9aa0*/  LDC R9, c[0x0][0x3a0] ;  /* 0x0000e800ff097b82 */ /* 0x000e620000000800 */
[----:B------:R5:W-:Y:S01]  /*9ab0*/  STL.64 [R1+0x190], R38 ;  /* 0x0001902601007387 */ /* 0x000be20000100a00 */
[----:B---3--:R-:W-:-:S03]  /*9ac0*/  IMAD.WIDE R40, R0, 0x4, R80 ;  /* 0x0000000400287825 */ /* 0x008fc600078e0250 */
[----:B------:R3:W-:Y:S01]  /*9ad0*/  LDGSTS.E [R134+0x2b600], desc[UR28][R28.64], !P6 ;  /* 0x2b6000001c867fae */ /* 0x0007e2000f1a101c */
[----:B------:R-:W-:Y:S01]  /*9ae0*/  ISETP.GE.U32.AND P6, PT, R6, 0x7fffff0f, PT ;  /* 0x7fffff0f0600780c */ /* 0x000fe20003fc6070 */
[----:B------:R-:W-:Y:S02]  /*9af0*/  VIADD R7, R23, 0xffffff4d ;  /* 0xffffff4d17077836 */ /* 0x000fe40000000000 */
[----:B------:R3:W-:Y:S01]  /*9b00*/  STL.64 [R1+0x2c8], R28 ;  /* 0x0002c81c01007387 */ /* 0x0007e20000100a00 */
[----:B------:R-:W-:Y:S02]  /*9b10*/  VIADD R6, R25, 0xffffff4c ;  /* 0xffffff4c19067836 */ /* 0x000fe40000000000 */
[C---:B-----5:R-:W-:Y:S01]  /*9b20*/  IMAD.WIDE R38, R0.reuse, 0x4, R82 ;  /* 0x0000000400267825 */ /* 0x060fe200078e0252 */
[----:B------:R-:W-:Y:S04]  /*9b30*/  LDGSTS.E [R134+0x2b800], desc[UR28][R42.64], !P2 ;  /* 0x2b8000002a867fae */ /* 0x000fe8000d1a101c */
[----:B------:R-:W-:Y:S01]  /*9b40*/  STL.64 [R1+0x180], R42 ;  /* 0x0001802a01007387 */ /* 0x000fe20000100a00 */
[----:B---3--:R-:W-:-:S03]  /*9b50*/  IMAD.WIDE R28, R0, 0x4, R86 ;  /* 0x00000004001c7825 */ /* 0x008fc600078e0256 */
[----:B------:R3:W-:Y:S01]  /*9b60*/  LDGSTS.E [R134+0x2ba00], desc[UR28][R40.64], !P2 ;  /* 0x2ba0000028867fae */ /* 0x0007e2000d1a101c */
[----:B------:R-:W-:-:S03]  /*9b70*/  ISETP.GE.U32.AND P2, PT, R7, 0x7fffff0e, PT ;  /* 0x7fffff0e0700780c */ /* 0x000fc60003f46070 */
[----:B------:R3:W-:Y:S01]  /*9b80*/  STL.64 [R1+0x2b8], R40 ;  /* 0x0002b82801007387 */ /* 0x0007e20000100a00 */
[----:B------:R-:W-:Y:S02]  /*9b90*/  VIADD R7, R21, 0xffffff4b ;  /* 0xffffff4b15077836 */ /* 0x000fe40000000000 */
[C---:B------:R-:W-:Y:S01]  /*9ba0*/  IMAD.WIDE R22, R0.reuse, 0x4, R98 ;  /* 0x0000000400167825 */ /* 0x040fe200078e0262 */
[----:B------:R5:W-:Y:S01]  /*9bb0*/  LDGSTS.E [R134+0x2bc00], desc[UR28][R38.64], !P4 ;  /* 0x2bc0000026867fae */ /* 0x000be2000e1a101c */
[----:B------:R-:W4:Y:S03]  /*9bc0*/  LDC R21, c[0x0][0x3a0] ;  /* 0x0000e800ff157b82 */ /* 0x000f260000000800 */
[----:B------:R5:W-:Y:S04]  /*9bd0*/  STL.64 [R1+0x170], R38 ;  /* 0x0001702601007387 */ /* 0x000be80000100a00 */
[----:B------:R2:W-:Y:S01]  /*9be0*/  LDGSTS.E [R134+0x2be00], desc[UR28][R28.64], !P4 ;  /* 0x2be000001c867fae */ /* 0x0005e2000e1a101c */
[----:B---3--:R-:W-:Y:S01]  /*9bf0*/  IMAD.WIDE R40, R0, 0x4, R88 ;  /* 0x0000000400287825 */ /* 0x008fe200078e0258 */
[----:B------:R-:W-:-:S02]  /*9c00*/  ISETP.GE.U32.AND P4, PT, R6, 0x7fffff0d, PT ;  /* 0x7fffff0d0600780c */ /* 0x000fc40003f86070 */
[----:B------:R2:W-:Y:S01]  /*9c10*/  STL.64 [R1+0x2b0], R28 ;  /* 0x0002b01c01007387 */ /* 0x0005e20000100a00 */
[C---:B-----5:R-:W-:Y:S01]  /*9c20*/  IMAD.WIDE R38, R0.reuse, 0x4, R90 ;  /* 0x0000000400267825 */ /* 0x060fe200078e025a */
[----:B-1----:R-:W-:Y:S02]  /*9c30*/  IADD3 R6, PT, PT, R27, -0xb6, RZ ;  /* 0xffffff4a1b067810 */ /* 0x002fe40007ffe0ff */
[----:B------:R1:W-:Y:S01]  /*9c40*/  LDGSTS.E [R134+0x2c000], desc[UR28][R40.64], !P5 ;  /* 0x2c00000028867fae */ /* 0x0003e2000e9a101c */
[----:B--2---:R-:W-:-:S03]  /*9c50*/  IMAD.WIDE R28, R0, 0x4, R92 ;  /* 0x00000004001c7825 */ /* 0x004fc600078e025c */
[----:B------:R1:W-:Y:S04]  /*9c60*/  STL.64 [R1+0x160], R40 ;  /* 0x0001602801007387 */ /* 0x0003e80000100a00 */
[----:B------:R2:W-:Y:S01]  /*9c70*/  LDGSTS.E [R134+0x2c200], desc[UR28][R38.64], !P5 ;  /* 0x2c20000026867fae */ /* 0x0005e2000e9a101c */
[----:B------:R-:W-:Y:S01]  /*9c80*/  ISETP.GE.U32.AND P5, PT, R7, 0x7fffff0c, PT ;  /* 0x7fffff0c0700780c */ /* 0x000fe20003fa6070 */
[----:B------:R-:W-:Y:S02]  /*9c90*/  VIADD R7, R8, 0xffffff49 ;  /* 0xffffff4908077836 */ /* 0x000fe40000000000 */
[----:B------:R2:W-:Y:S01]  /*9ca0*/  STL.64 [R1+0x2a8], R38 ;  /* 0x0002a82601007387 */ /* 0x0005e20000100a00 */
[C---:B------:R-:W-:Y:S01]  /*9cb0*/  IMAD.WIDE R26, R0.reuse, 0x4, R114 ;  /* 0x00000004001a7825 */ /* 0x040fe200078e0272 */
[----:B------:R-:W3:Y:S02]  /*9cc0*/  LDC R8, c[0x0][0x3a0] ;  /* 0x0000e800ff087b82 */ /* 0x000ee40000000800 */
[----:B------:R5:W-:Y:S01]  /*9cd0*/  LDGSTS.E [R134+0x2c400], desc[UR28][R28.64], !P6 ;  /* 0x2c4000001c867fae */ /* 0x000be2000f1a101c */
[----:B-1----:R-:W-:-:S03]  /*9ce0*/  IMAD.WIDE R40, R0, 0x4, R104 ;  /* 0x0000000400287825 */ /* 0x002fc600078e0268 */
[----:B------:R5:W-:Y:S04]  /*9cf0*/  STL.64 [R1+0x150], R28 ;  /* 0x0001501c01007387 */ /* 0x000be80000100a00 */
[----:B------:R1:W-:Y:S01]  /*9d00*/  LDGSTS.E [R134+0x2c600], desc[UR28][R22.64], !P6 ;  /* 0x2c60000016867fae */ /* 0x0003e2000f1a101c */
[----:B--2---:R-:W-:Y:S01]  /*9d10*/  IMAD.WIDE R38, R0, 0x4, R110 ;  /* 0x0000000400267825 */ /* 0x004fe200078e026e */
[----:B------:R-:W-:Y:S02]  /*9d20*/  ISETP.GE.U32.AND P6, PT, R6, 0x7fffff0b, PT ;  /* 0x7fffff0b0600780c */ /* 0x000fe40003fc6070 */
[----:B------:R2:W-:Y:S01]  /*9d30*/  LDGSTS.E [R134+0x2c800], desc[UR28][R40.64], !P2 ;  /* 0x2c80000028867fae */ /* 0x0005e2000d1a101c */
[----:B------:R-:W-:Y:S02]  /*9d40*/  VIADD R6, R9, 0xffffff48 ;  /* 0xffffff4809067836 */ /* 0x000fe40000000000 */
[----:B------:R-:W3:Y:S01]  /*9d50*/  LDC R9, c[0x0][0x3a0] ;  /* 0x0000e800ff097b82 */ /* 0x000ee20000000800 */
[----:B-----5:R-:W-:Y:S01]  /*9d60*/  IMAD.WIDE R28, R0, 0x4, R112 ;  /* 0x00000004001c7825 */ /* 0x020fe200078e0270 */
[----:B------:R1:W-:Y:S04]  /*9d70*/  STL.64 [R1+0x2a0], R22 ;  /* 0x0002a01601007387 */ /* 0x0003e80000100a00 */
[----:B------:R5:W-:Y:S01]  /*9d80*/  LDGSTS.E [R134+0x2ca00], desc[UR28][R38.64], !P2 ;  /* 0x2ca0000026867fae */ /* 0x000be2000d1a101c */
[----:B------:R-:W-:-:S03]  /*9d90*/  ISETP.GE.U32.AND P2, PT, R7, 0x7fffff0a, PT ;  /* 0x7fffff0a0700780c */ /* 0x000fc60003f46070 */
[----:B------:R2:W-:Y:S04]  /*9da0*/  STL.64 [R1+0x148], R40 ;  /* 0x0001482801007387 */ /* 0x0005e80000100a00 */
[----:B------:R4:W-:Y:S01]  /*9db0*/  LDGSTS.E [R134+0x2cc00], desc[UR28][R28.64], !P4 ;  /* 0x2cc000001c867fae */ /* 0x0009e2000e1a101c */
[----:B-1----:R-:W1:Y:S03]  /*9dc0*/  LDC R23, c[0x0][0x3a0] ;  /* 0x0000e800ff177b82 */ /* 0x002e660000000800 */
[----:B------:R5:W-:Y:S04]  /*9dd0*/  STL.64 [R1+0x298], R38 ;  /* 0x0002982601007387 */ /* 0x000be80000100a00 */
[----:B------:R4:W-:Y:S01]  /*9de0*/  LDGSTS.E [R134+0x2ce00], desc[UR28][R26.64], !P4 ;  /* 0x2ce000001a867fae */ /* 0x0009e2000e1a101c */
[----:B--2---:R-:W-:Y:S01]  /*9df0*/  IMAD.WIDE R40, R0, 0x4, R116 ;  /* 0x0000000400287825 */ /* 0x004fe200078e0274 */
[----:B------:R-:W-:Y:S01]  /*9e00*/  ISETP.GE.U32.AND P4, PT, R6, 0x7fffff09, PT ;  /* 0x7fffff090600780c */ /* 0x000fe20003f86070 */
[----:B------:R-:W2:Y:S01]  /*9e10*/  LDC R22, c[0x0][0x3a0] ;  /* 0x0000e800ff167b82 */ /* 0x000ea20000000800 */
[----:B------:R4:W-:Y:S01]  /*9e20*/  STL.64 [R1+0x138], R28 ;  /* 0x0001381c01007387 */ /* 0x0009e20000100a00 */
[----:B-----5:R-:W-:-:S03]  /*9e30*/  IMAD.WIDE R38, R0, 0x4, R118 ;  /* 0x0000000400267825 */ /* 0x020fc600078e0276 */
[----:B------:R5:W-:Y:S04]  /*9e40*/  STL.64 [R1+0x290], R26 ;  /* 0x0002901a01007387 */ /* 0x000be80000100a00 */
[----:B------:R-:W-:Y:S01]  /*9e50*/  STL.64 [R1+0x128], R40 ;  /* 0x0001282801007387 */ /* 0x000fe20000100a00 */
[----:B----4-:R-:W-:-:S03]  /*9e60*/  IMAD.WIDE R28, R0, 0x4, R120 ;  /* 0x00000004001c7825 */ /* 0x010fc600078e0278 */
[----:B------:R-:W-:Y:S01]  /*9e70*/  LDGSTS.E [R134+0x2d000], desc[UR28][R40.64], !P5 ;  /* 0x2d00000028867fae */ /* 0x000fe2000e9a101c */
[----:B-----5:R-:W-:-:S03]  /*9e80*/  IMAD.WIDE R26, R0, 0x4, R122 ;  /* 0x00000004001a7825 */ /* 0x020fc600078e027a */
[----:B------:R4:W-:Y:S04]  /*9e90*/  STL.64 [R1+0x288], R38 ;  /* 0x0002882601007387 */ /* 0x0009e80000100a00 */
[----:B------:R4:W-:Y:S01]  /*9ea0*/  LDGSTS.E [R134+0x2d200], desc[UR28][R38.64], !P5 ;  /* 0x2d20000026867fae */ /* 0x0009e2000e9a101c */
[----:B------:R-:W-:-:S03]  /*9eb0*/  VIADD R6, R24, 0xffffff46 ;  /* 0xffffff4618067836 */ /* 0x000fc60000000000 */
[----:B------:R5:W-:Y:S01]  /*9ec0*/  STL.64 [R1+0x100], R28 ;  /* 0x0001001c01007387 */ /* 0x000be20000100a00 */
[----:B------:R-:W-:-:S03]  /*9ed0*/  VIADD R7, R20, 0xffffff47 ;  /* 0xffffff4714077836 */ /* 0x000fc60000000000 */
[----:B------:R5:W-:Y:S01]  /*9ee0*/  LDGSTS.E [R134+0x2d400], desc[UR28][R28.64], !P6 ;  /* 0x2d4000001c867fae */ /* 0x000be2000f1a101c */
[----:B------:R-:W-:-:S03]  /*9ef0*/  IMAD.WIDE R24, R0, 0x4, R130 ;  /* 0x0000000400187825 */ /* 0x000fc600078e0282 */
[----:B------:R1:W-:Y:S01]  /*9f00*/  STL.64 [R1+0x280], R26 ;  /* 0x0002801a01007387 */ /* 0x0003e20000100a00 */
[----:B----4-:R-:W-:-:S03]  /*9f10*/  IMAD.WIDE R38, R0, 0x4, R124 ;  /* 0x0000000400267825 */ /* 0x010fc600078e027c */
[----:B------:R1:W-:Y:S01]  /*9f20*/  LDGSTS.E [R134+0x2d600], desc[UR28][R26.64], !P6 ;  /* 0x2d6000001a867fae */ /* 0x0003e2000f1a101c */
[----:B-----5:R-:W-:-:S03]  /*9f30*/  IMAD.WIDE R28, R0, 0x4, R126 ;  /* 0x00000004001c7825 */ /* 0x020fc600078e027e */
[----:B------:R-:W-:Y:S01]  /*9f40*/  STL.64 [R1+0xe0], R38 ;  /* 0x0000e02601007387 */ /* 0x000fe20000100a00 */
[----:B------:R-:W-:-:S03]  /*9f50*/  ISETP.GE.U32.AND P5, PT, R7, 0x7fffff08, PT ;  /* 0x7fffff080700780c */ /* 0x000fc60003fa6070 */
[----:B------:R-:W-:Y:S01]  /*9f60*/  LDGSTS.E [R134+0x2d800], desc[UR28][R38.64], !P2 ;  /* 0x2d80000026867fae */ /* 0x000fe2000d1a101c */
[----:B-1----:R-:W-:-:S03]  /*9f70*/  IMAD.WIDE R26, R0, 0x4, R128 ;  /* 0x00000004001a7825 */ /* 0x002fc600078e0280 */
[----:B------:R1:W-:Y:S04]  /*9f80*/  STL.64 [R1+0x278], R28 ;  /* 0x0002781c01007387 */ /* 0x0003e80000100a00 */
[----:B------:R1:W-:Y:S01]  /*9f90*/  LDGSTS.E [R134+0x2da00], desc[UR28][R28.64], !P2 ;  /* 0x2da000001c867fae */ /* 0x0003e2000d1a101c */
[----:B------:R-:W-:-:S03]  /*9fa0*/  VIADD R7, R21, 0xffffff45 ;  /* 0xffffff4515077836 */ /* 0x000fc60000000000 */
[----:B------:R4:W-:Y:S01]  /*9fb0*/  STL.64 [R1+0xb8], R26 ;  /* 0x0000b81a01007387 */ /* 0x0009e20000100a00 */
[----:B------:R-:W-:-:S03]  /*9fc0*/  IMAD.WIDE R20, R0, 0x4, R106 ;  /* 0x0000000400147825 */ /* 0x000fc600078e026a */
[----:B------:R4:W-:Y:S01]  /*9fd0*/  LDGSTS.E [R134+0x2dc00], desc[UR28][R26.64], !P4 ;  /* 0x2dc000001a867fae */ /* 0x0009e2000e1a101c */
[----:B-1----:R-:W-:-:S03]  /*9fe0*/  IMAD.WIDE R28, R0, 0x4, R144 ;  /* 0x00000004001c7825 */ /* 0x002fc600078e0290 */
[----:B------:R1:W-:Y:S04]  /*9ff0*/  STL.64 [R1+0x270], R24 ;  /* 0x0002701801007387 */ /* 0x0003e80000100a00 */
[----:B------:R1:W-:Y:S01]  /*a000*/  LDGSTS.E [R134+0x2de00], desc[UR28][R24.64], !P4 ;  /* 0x2de0000018867fae */ /* 0x0003e2000e1a101c */
[----:B----4-:R-:W-:-:S03]  /*a010*/  IMAD.WIDE R26, R0, 0x4, R146 ;  /* 0x00000004001a7825 */ /* 0x010fc600078e0292 */
[----:B------:R-:W-:Y:S04]  /*a020*/  STL.64 [R1+0x98], R28 ;  /* 0x0000981c01007387 */ /* 0x000fe80000100a00 */
[----:B------:R4:W-:Y:S01]  /*a030*/  STL.64 [R1+0x268], R26 ;  /* 0x0002681a01007387 */ /* 0x0009e20000100a00 */
[----:B-1----:R-:W-:-:S04]  /*a040*/  IMAD.WIDE R24, R0, 0x4, R148 ;  /* 0x0000000400187825 */ /* 0x002fc800078e0294 */
[C---:B------:R-:W-:Y:S01]  /*a050*/  IMAD.WIDE R250, R135.reuse, 0x4, R250 ;  /* 0x0000000487fa7825 */ /* 0x040fe200078e02fa */
[----:B------:R1:W-:Y:S04]  /*a060*/  STL.64 [R1+0x80], R24 ;  /* 0x0000801801007387 */ /* 0x0003e80000100a00 */
[----:B------:R5:W-:Y:S04]  /*a070*/  STL.64 [R1+0x260], R20 ;  /* 0x0002601401007387 */ /* 0x000be80000100a00 */
[----:B------:R-:W5:Y:S01]  /*a080*/  LDL.64 R38, [R1+0x10] ;  /* 0x0000100001267983 */ /* 0x000f620000100a00 */
[----:B------:R-:W-:-:S04]  /*a090*/  IMAD.WIDE R248, R135, 0x4, R248 ;  /* 0x0000000487f87825 */ /* 0x000fc800078e02f8 */
[----:B------:R-:W-:-:S04]  /*a0a0*/  IMAD.WIDE R246, R135, 0x4, R246 ;  /* 0x0000000487f67825 */ /* 0x000fc800078e02f6 */
[----:B------:R-:W-:-:S04]  /*a0b0*/  IMAD.WIDE R244, R135, 0x4, R244 ;  /* 0x0000000487f47825 */ /* 0x000fc800078e02f4 */
[----:B------:R-:W-:-:S04]  /*a0c0*/  IMAD.WIDE R242, R135, 0x4, R242 ;  /* 0x0000000487f27825 */ /* 0x000fc800078e02f2 */
[----:B------:R-:W-:-:S04]  /*a0d0*/  IMAD.WIDE R240, R135, 0x4, R240 ;  /* 0x0000000487f07825 */ /* 0x000fc800078e02f0 */
[----:B------:R-:W-:-:S04]  /*a0e0*/  IMAD.WIDE R140, R135, 0x4, R62 ;  /* 0x00000004878c7825 */ /* 0x000fc800078e023e */
[----:B------:R-:W-:-:S04]  /*a0f0*/  IMAD.WIDE R138, R135, 0x4, R64 ;  /* 0x00000004878a7825 */ /* 0x000fc800078e0240 */
[----:B------:R-:W-:Y:S01]  /*a100*/  IMAD.WIDE R136, R135, 0x4, R66 ;  /* 0x0000000487887825 */ /* 0x000fe200078e0242 */
[----:B------:R-:W-:Y:S01]  /*a110*/  ISETP.GE.U32.AND P6, PT, R6, 0x7fffff07, PT ;  /* 0x7fffff070600780c */ /* 0x000fe20003fc6070 */
[----:B------:R-:W5:Y:S01]  /*a120*/  LDC R135, c[0x0][0x3a0] ;  /* 0x0000e800ff877b82 */ /* 0x000f620000000800 */
[----:B------:R-:W-:Y:S01]  /*a130*/  ISETP.GE.U32.AND P2, PT, R7, 0x7fffff06, PT ;  /* 0x7fffff060700780c */ /* 0x000fe20003f46070 */
[----:B------:R-:W-:Y:S01]  /*a140*/  VIADD R6, R23, 0xffffff44 ;  /* 0xffffff4417067836 */ /* 0x000fe20000000000 */
[----:B------:R-:W-:Y:S04]  /*a150*/  LDGSTS.E [R134+0x2e000], desc[UR28][R28.64], !P5 ;  /* 0x2e0000001c867fae */ /* 0x000fe8000e9a101c */
[----:B------:R-:W-:Y:S01]  /*a160*/  ISETP.GE.U32.AND P4, PT, R6, 0x7fffff05, PT ;  /* 0x7fffff050600780c */ /* 0x000fe20003f86070 */
[----:B---3--:R-:W-:Y:S01]  /*a170*/  VIADD R7, R9, 0xffffff43 ;  /* 0xffffff4309077836 */ /* 0x008fe20000000000 */
[----:B--2---:R-:W-:Y:S01]  /*a180*/  IADD3 R6, PT, PT, R22, -0xbe, RZ ;  /* 0xffffff4216067810 */ /* 0x004fe20007ffe0ff */
[----:B------:R4:W-:Y:S01]  /*a190*/  LDGSTS.E [R134+0x2e200], desc[UR28][R26.64], !P5 ;  /* 0x2e2000001a867fae */ /* 0x0009e2000e9a101c */
[----:B------:R-:W-:-:S03]  /*a1a0*/  IMAD.WIDE R22, R0, 0x4, R102 ;  /* 0x0000000400167825 */ /* 0x000fc600078e0266 */
[----:B------:R1:W-:Y:S01]  /*a1b0*/  LDGSTS.E [R134+0x2e400], desc[UR28][R24.64], !P6 ;  /* 0x2e40000018867fae */ /* 0x0003e2000f1a101c */
[----:B------:R-:W-:-:S03]  /*a1c0*/  ISETP.GE.U32.AND P5, PT, R7, 0x7fffff04, PT ;  /* 0x7fffff040700780c */ /* 0x000fc60003fa6070 */
[----:B------:R5:W-:Y:S01]  /*a1d0*/  LDGSTS.E [R134+0x2e600], desc[UR28][R20.64], !P6 ;  /* 0x2e60000014867fae */ /* 0x000be2000f1a101c */
[----:B------:R-:W-:Y:S01]  /*a1e0*/  ISETP.GE.U32.AND P6, PT, R6, 0x7fffff03, PT ;  /* 0x7fffff030600780c */ /* 0x000fe20003fc6070 */
[----:B------:R-:W-:Y:S02]  /*a1f0*/  VIADD R6, R8, 0xffffff41 ;  /* 0xffffff4108067836 */ /* 0x000fe40000000000 */
[----:B----4-:R-:W-:-:S04]  /*a200*/  IMAD.WIDE R26, R0, 0x4, R108 ;  /* 0x00000004001a7825 */ /* 0x010fc800078e026c */
[C---:B-1----:R-:W-:Y:S01]  /*a210*/  IMAD.WIDE R24, R0.reuse, 0x4, R100 ;  /* 0x0000000400187825 */ /* 0x042fe200078e0264 */
[----:B------:R-:W-:Y:S03]  /*a220*/  LDGSTS.E [R134+0x2e800], desc[UR28][R26.64], !P2 ;  /* 0x2e8000001a867fae */ /* 0x000fe6000d1a101c */
[----:B-----5:R-:W-:Y:S01]  /*a230*/  IMAD.WIDE R20, R0, 0x4, R94 ;  /* 0x0000000400147825 */ /* 0x020fe200078e025e */
[----:B------:R-:W-:Y:S03]  /*a240*/  LDGSTS.E [R134+0x2ea00], desc[UR28][R24.64], !P2 ;  /* 0x2ea0000018867fae */ /* 0x000fe6000d1a101c */
[----:B------:R-:W-:Y:S01]  /*a250*/  VIADD R252, R135, 0xffffff40 ;  /* 0xffffff4087fc7836 */ /* 0x000fe20000000000 */
[----:B------:R-:W-:Y:S01]  /*a260*/  ISETP.GE.U32.AND P2, PT, R6, 0x7fffff02, PT ;  /* 0x7fffff020600780c */ /* 0x000fe20003f46070 */
[----:B------:R1:W-:Y:S04]  /*a270*/  LDGSTS.E [R134+0x2ec00], desc[UR28][R22.64], !P4 ;  /* 0x2ec0000016867fae */ /* 0x0003e8000e1a101c */
[----:B------:R-:W-:Y:S04]  /*a280*/  STL.64 [R1+0x78], R26 ;  /* 0x0000781a01007387 */ /* 0x000fe80000100a00 */
[----:B------:R2:W-:Y:S01]  /*a290*/  LDGSTS.E [R134+0x2ee00], desc[UR28][R20.64], !P4 ;  /* 0x2ee0000014867fae */ /* 0x0005e2000e1a101c */
[----:B------:R-:W-:-:S03]  /*a2a0*/  ISETP.GE.U32.AND P4, PT, R252, 0x7fffff01, PT ;  /* 0x7fffff01fc00780c */ /* 0x000fc60003f86070 */
[----:B------:R-:W-:Y:S01]  /*a2b0*/  STL.64 [R1+0x258], R24 ;  /* 0x0002581801007387 */ /* 0x000fe20000100a00 */
[----:B------:R-:W-:-:S03]  /*a2c0*/  IMAD.WIDE R18, R0, 0x4, R18 ;  /* 0x0000000400127825 */ /* 0x000fc600078e0212 */
[----:B------:R1:W-:Y:S01]  /*a2d0*/  STL.64 [R1+0x70], R22 ;  /* 0x0000701601007387 */ /* 0x0003e20000100a00 */
[----:B------:R-:W-:-:S03]  /*a2e0*/  IMAD.WIDE R4, R0, 0x4, R4 ;  /* 0x0000000400047825 */ /* 0x000fc600078e0204 */
[----:B------:R2:W-:Y:S01]  /*a2f0*/  STL.64 [R1+0x250], R20 ;  /* 0x0002501401007387 */ /* 0x0005e20000100a00 */
[----:B------:R-:W-:-:S04]  /*a300*/  IMAD.WIDE R16, R0, 0x4, R16 ;  /* 0x0000000400107825 */ /* 0x000fc800078e0210 */
[----:B-1----:R-:W-:-:S04]  /*a310*/  IMAD.WIDE R22, R0, 0x4, R96 ;  /* 0x0000000400167825 */ /* 0x002fc800078e0260 */
[C---:B--2---:R-:W-:Y:S01]  /*a320*/  IMAD.WIDE R20, R0.reuse, 0x4, R84 ;  /* 0x0000000400147825 */ /* 0x044fe200078e0254 */
[----:B------:R-:W-:Y:S03]  /*a330*/  LDGSTS.E [R134+0x2f000], desc[UR28][R22.64], !P5 ;  /* 0x2f00000016867fae */ /* 0x000fe6000e9a101c */
[C---:B------:R-:W-:Y:S01]  /*a340*/  IMAD.WIDE R10, R0.reuse, 0x4, R10 ;  /* 0x00000004000a7825 */ /* 0x040fe200078e020a */
[----:B------:R-:W-:Y:S03]  /*a350*/  LDGSTS.E [R134+0x2f200], desc[UR28][R20.64], !P5 ;  /* 0x2f20000014867fae */ /* 0x000fe6000e9a101c */
[C---:B------:R-:W-:Y:S01]  /*a360*/  IMAD.WIDE R8, R0.reuse, 0x4, R14 ;  /* 0x0000000400087825 */ /* 0x040fe200078e020e */
[----:B------:R-:W-:Y:S03]  /*a370*/  LDGSTS.E [R134+0x2f400], desc[UR28][R18.64], !P6 ;  /* 0x2f40000012867fae */ /* 0x000fe6000f1a101c */
[----:B------:R-:W-:Y:S01]  /*a380*/  IMAD.WIDE R6, R0, 0x4, R12 ;  /* 0x0000000400067825 */ /* 0x000fe200078e020c */
[----:B------:R-:W-:Y:S04]  /*a390*/  LDGSTS.E [R134+0x2f600], desc[UR28][R4.64], !P6 ;  /* 0x2f60000004867fae */ /* 0x000fe8000f1a101c */
[----:B------:R-:W-:Y:S04]  /*a3a0*/  LDGSTS.E [R134+0x2f800], desc[UR28][R16.64], !P2 ;  /* 0x2f80000010867fae */ /* 0x000fe8000d1a101c */
[----:B------:R-:W-:Y:S04]  /*a3b0*/  LDGSTS.E [R134+0x2fa00], desc[UR28][R10.64], !P2 ;  /* 0x2fa000000a867fae */ /* 0x000fe8000d1a101c */
[----:B------:R-:W-:Y:S04]  /*a3c0*/  LDGSTS.E [R134+0x2fc00], desc[UR28][R8.64], !P4 ;  /* 0x2fc0000008867fae */ /* 0x000fe8000e1a101c */
[----:B------:R-:W-:Y:S04]  /*a3d0*/  LDGSTS.E [R134+0x2fe00], desc[UR28][R6.64], !P4 ;  /* 0x2fe0000006867fae */ /* 0x000fe8000e1a101c */
[----:B------:R-:W0:Y:S04]  /*a3e0*/  LDGDEPBAR ;  /* 0x00000000000079af */ /* 0x000e280000000000 */
[----:B------:R-:W-:Y:S04]  /*a3f0*/  STL.64 [R1+0x68], R22 ;  /* 0x0000681601007387 */ /* 0x000fe80000100a00 */
[----:B------:R-:W-:Y:S04]  /*a400*/  STL.64 [R1+0x60], R18 ;  /* 0x0000601201007387 */ /* 0x000fe80000100a00 */
[----:B------:R-:W-:Y:S04]  /*a410*/  STL.64 [R1+0x58], R16 ;  /* 0x0000581001007387 */ /* 0x000fe80000100a00 */
[----:B------:R-:W-:Y:S04]  /*a420*/  STL.64 [R1+0x248], R20 ;  /* 0x0002481401007387 */ /* 0x000fe80000100a00 */
[----:B------:R-:W-:Y:S04]  /*a430*/  STL.64 [R1+0x50], R8 ;  /* 0x0000500801007387 */ /* 0x000fe80000100a00 */
[----:B------:R1:W-:Y:S04]  /*a440*/  STL.64 [R1+0x240], R4 ;  /* 0x0002400401007387 */ /* 0x0003e80000100a00 */
[----:B------:R2:W-:Y:S04]  /*a450*/  STL.64 [R1+0x228], R10 ;  /* 0x0002280a01007387 */ /* 0x0005e80000100a00 */
[----:B------:R2:W-:Y:S04]  /*a460*/  STL.64 [R1+0x238], R6 ;  /* 0x0002380601007387 */ /* 0x0005e80000100a00 */
        /* <DEDUP_REMOVED lines=29> */
[----:B------:R3:W-:Y:S04]  /*a640*/  LDGSTS.E [R3+0x39700], desc[UR28][R70.64], P1 ;  /* 0x3970000046037fae */ /* 0x0007e800089a101c */
[----:B------:R2:W-:Y:S04]  /*a650*/  LDGSTS.E [R3+0x39b00], desc[UR28][R32.64], P1 ;  /* 0x39b0000020037fae */ /* 0x0005e800089a101c */
[----:B------:R2:W-:Y:S01]  /*a660*/  LDGSTS.E [R3+0x39f00], desc[UR28][R30.64], P1 ;  /* 0x39f000001e037fae */ /* 0x0005e200089a101c */
[----:B---3--:R-:W3:Y:S03]  /*a670*/  S2R R70, SR_TID.X ;  /* 0x0000000000467919 */ /* 0x008ee60000002100 */
[----:B------:R-:W0:Y:S01]  /*a680*/  LDGDEPBAR ;  /* 0x00000000000079af */ /* 0x000e220000000000 */
[----:B------:R-:W4:Y:S01]  /*a690*/  S2R R2, SR_TID.X ;  /* 0x0000000000027919 */ /* 0x000f220000002100 */
[----:B------:R-:W-:-:S04]  /*a6a0*/  DEPBAR.LE SB0, 0x4 ;  /* 0x000081000000791a */ /* 0x000fc80000000000 */
[C---:B---3--:R-:W-:Y:S02]  /*a6b0*/  IMAD.SHL.U32 R0, R70.reuse, 0x40, RZ ;  /* 0x0000004046007824 */ /* 0x048fe400078e00ff */
[----:B------:R-:W-:-:S03]  /*a6c0*/  IMAD.SHL.U32 R71, R70, 0x4, RZ ;  /* 0x0000000446477824 */ /* 0x000fc600078e00ff */
[----:B------:R-:W-:Y:S01]  /*a6d0*/  LOP3.LUT R0, R0, 0x600, RZ, 0xc0, !PT ;  /* 0x0000060000007812 */ /* 0x000fe200078ec0ff */
[----:B-1----:R-:W-:-:S03]  /*a6e0*/  IMAD.SHL.U32 R4, R70, 0x10, RZ ;  /* 0x0000001046047824 */ /* 0x002fc600078e00ff */
[----:B------:R-:W-:-:S04]  /*a6f0*/  LOP3.LUT R0, R0, 0x180, R71, 0xf8, !PT ;  /* 0x0000018000007812 */ /* 0x000fc800078ef847 */
[----:B------:R-:W-:Y:S01]  /*a700*/  LOP3.LUT R0, R0, 0x70, R4, 0xf8, !PT ;  /* 0x0000007000007812 */ /* 0x000fe200078ef804 */
[----:B------:R-:W-:Y:S01]  /*a710*/  BAR.SYNC.DEFER_BLOCKING 0x0 ;  /* 0x0000000000007b1d */ /* 0x000fe20000010000 */
[----:B----4-:R-:W-:-:S05]  /*a720*/  LOP3.LUT R2, R2, 0x7f, RZ, 0xc0, !PT ;  /* 0x0000007f02027812 */ /* 0x010fca00078ec0ff */
[----:B------:R2:W1:Y:S04]  /*a730*/  LDSM.16.M88.4 R68, [R0+UR9] ;  /* 0x000000090044783b */ /* 0x0004680008000200 */
[----:B------:R2:W3:Y:S04]  /*a740*/  LDSM.16.M88.4 R72, [R0+UR9+0x800] ;  /* 0x000800090048783b */ /* 0x0004e80008000200 */
[----:B------:R2:W4:Y:S04]  /*a750*/  LDSM.16.M88.4 R204, [R0+UR9+0x1000] ;  /* 0x0010000900cc783b */ /* 0x0005280008000200 */
[----:B------:R2:W1:Y:S04]  /*a760*/  LDSM.16.M88.4 R76, [R0+UR9+0x1800] ;  /* 0x00180009004c783b */ /* 0x0004680008000200 */
        /* <DEDUP_REMOVED lines=27> */
[----:B------:R2:W1:Y:S01]  /*a920*/  LDSM.16.M88.4 R144, [R0+UR9+0xf800] ;  /* 0x00f800090090783b */ /* 0x0004620008000200 */
[----:B---34-:R-:W-:Y:S05]  /*a930*/  @!P0 BRA `(.L_x_6) ;  /* 0x0000000800048947 */ /* 0x018fea0003800000 */
[----:B-1----:R-:W-:Y:S01]  /*a940*/  IMAD.MOV.U32 R4, RZ, RZ, R68 ;  /* 0x000000ffff047224 */ /* 0x002fe200078e0044 */
[----:B--2---:R-:W-:Y:S01]  /*a950*/  MOV R6, R72 ;  /* 0x0000004800067202 */ /* 0x004fe20000000f00 */
[----:B------:R-:W-:Y:S01]  /*a960*/  IMAD.MOV.U32 R68, RZ, RZ, R69 ;  /* 0x000000ffff447224 */ /* 0x000fe200078e0045 */
[----:B------:R-:W-:Y:S01]  /*a970*/  MOV R14, R80 ;  /* 0x00000050000e7202 */ /* 0x000fe20000000f00 */
        /* <DEDUP_REMOVED lines=12> */
[----:B------:R-:W-:-:S02]  /*aa40*/  IMAD.MOV.U32 R91, RZ, RZ, R95 ;  /* 0x000000ffff5b7224 */ /* 0x000fc400078e005f */
[----:B------:R-:W-:Y:S02]  /*aa50*/  IMAD.MOV.U32 R95, RZ, RZ, R99 ;  /* 0x000000ffff5f7224 */ /* 0x000fe400078e0063 */
[----:B------:R-:W-:Y:S02]  /*aa60*/  IMAD.MOV.U32 R99, RZ, RZ, R103 ;  /* 0x000000ffff637224 */ /* 0x000fe400078e0067 */
[----:B------:R-:W-:Y:S02]  /*aa70*/  IMAD.MOV.U32 R103, RZ, RZ, R107 ;  /* 0x000000ffff677224 */ /* 0x000fe400078e006b */
[----:B------:R-:W-:Y:S02]  /*aa80*/  IMAD.MOV.U32 R107, RZ, RZ, R111 ;  /* 0x000000ffff6b7224 */ /* 0x000fe400078e006f */
[----:B------:R-:W-:Y:S02]  /*aa90*/  IMAD.MOV.U32 R111, RZ, RZ, R115 ;  /* 0x000000ffff6f7224 */ /* 0x000fe400078e0073 */
[----:B------:R-:W-:-:S02]  /*aaa0*/  IMAD.MOV.U32 R115, RZ, RZ, R119 ;  /* 0x000000ffff737224 */ /* 0x000fc400078e0077 */
[----:B------:R-:W-:Y:S02]  /*aab0*/  IMAD.MOV.U32 R119, RZ, RZ, R123 ;  /* 0x000000ffff777224 */ /* 0x000fe400078e007b */
[----:B------:R-:W-:Y:S01]  /*aac0*/  IMAD.MOV.U32 R5, RZ, RZ, R70 ;  /* 0x000000ffff057224 */ /* 0x000fe200078e0046 */
[----:B------:R-:W-:Y:S01]  /*aad0*/  MOV R70, R73 ;  /* 0x0000004900467202 */ /* 0x000fe20000000f00 */
[----:B------:R-:W-:Y:S02]  /*aae0*/  IMAD.MOV.U32 R7, RZ, RZ, R74 ;  /* 0x000000ffff077224 */ /* 0x000fe400078e004a */
[----:B------:R-:W-:Y:S01]  /*aaf0*/  IMAD.MOV.U32 R11, RZ, RZ, R78 ;  /* 0x000000ffff0b7224 */ /* 0x000fe200078e004e */
[----:B------:R-:W-:Y:S01]  /*ab00*/  MOV R78, R81 ;  /* 0x00000051004e7202 */ /* 0x000fe20000000f00 */
[----:B------:R-:W-:Y:S02]  /*ab10*/  IMAD.MOV.U32 R15, RZ, RZ, R82 ;  /* 0x000000ffff0f7224 */ /* 0x000fe400078e0052 */
[----:B------:R-:W-:Y:S01]  /*ab20*/  IMAD.MOV.U32 R19, RZ, RZ, R86 ;  /* 0x000000ffff137224 */ /* 0x000fe200078e0056 */
[----:B------:R-:W-:Y:S01]  /*ab30*/  MOV R86, R89 ;  /* 0x0000005900567202 */ /* 0x000fe20000000f00 */
[----:B------:R-:W-:-:S02]  /*ab40*/  IMAD.MOV.U32 R23, RZ, RZ, R90 ;  /* 0x000000ffff177224 */ /* 0x000fc400078e005a */
        /* <DEDUP_REMOVED lines=15> */
[----:B------:R-:W-:Y:S02]  /*ac40*/  IMAD.MOV.U32 R10, RZ, RZ, R76 ;  /* 0x000000ffff0a7224 */ /* 0x000fe400078e004c */
        /* <DEDUP_REMOVED lines=78> */
[----:B------:R-:W-:-:S04]  /*b130*/  IMAD.MOV.U32 R131, RZ, RZ, R147 ;  /* 0x000000ffff837224 */ /* 0x000fc800078e0093 */
[----:B------:R3:W-:Y:S03]  /*b140*/  STTM.x128 tmem[UR11+0x80], R4 ;  /* 0x00008004000079ed */ /* 0x0007e600083c000b */
.L_x_6:
[----:B---3--:R-:W3:Y:S01]  /*b150*/  LDL.LU.64 R8, [R1+0x10] ;  /* 0x0000100001087983 */ /* 0x008ee20000300a00 */
[----:B------:R-:W-:Y:S02]  /*b160*/  USHF.R.S32.HI UR13, URZ, 0x1f, UR7 ;  /* 0x0000001fff0d7899 */ /* 0x000fe40008011407 */
[----:B------:R-:W-:Y:S01]  /*b170*/  USHF.L.U32 UR12, UR7, 0x2, URZ ;  /* 0x00000002070c7899 */ /* 0x000fe200080006ff */
[----:B------:R-:W-:Y:S01]  /*b180*/  STL.64 [R1+0x550], R134 ;  /* 0x0005508601007387 */ /* 0x000fe20000100a00 */
[----:B------:R-:W-:Y:S02]  /*b190*/  USHF.L.U64.HI UR13, UR7, 0x2, UR13 ;  /* 0x00000002070d7899 */ /* 0x000fe4000801020d */
[----:B------:R-:W-:Y:S01]  /*b1a0*/  USHF.R.S32.HI UR15, URZ, 0x1f, UR6 ;  /* 0x0000001fff0f7899 */ /* 0x000fe20008011406 */
[----:B------:R-:W-:Y:S01]  /*b1b0*/  STL.64 [R1+0x548], R132 ;  /* 0x0005488401007387 */ /* 0x000fe20000100a00 */
[----:B--2---:R-:W-:Y:S01]  /*b1c0*/  IADD3 R6, P1, PT, R244, UR12, RZ ;  /* 0x0000000cf4067c10 */ /* 0x004fe2000ff3e0ff */
[----:B------:R-:W-:-:S02]  /*b1d0*/  USHF.L.U32 UR14, UR6, 0x2, URZ ;  /* 0x00000002060e7899 */ /* 0x000fc400080006ff */
[----:B------:R2:W-:Y:S01]  /*b1e0*/  STL.64 [R1+0x540], R2 ;  /* 0x0005400201007387 */ /* 0x0005e20000100a00 */
[----:B------:R-:W-:Y:S01]  /*b1f0*/  IADD3.X R7, PT, PT, R245, UR13, RZ, P1, !PT ;  /* 0x0000000df5077c10 */ /* 0x000fe20008ffe4ff */
[----:B------:R-:W4:Y:S01]  /*b200*/  LDCU UR5, c[0x0][0x3a0] ;  /* 0x00007400ff0577ac */ /* 0x000f220008000800 */
[----:B------:R-:W1:Y:S02]  /*b210*/  FENCE.VIEW.ASYNC.T ;  /* 0x00000000000073c6 */ /* 0x000e640000000200 */
[----:B-1----:R-:W-:Y:S01]  /*b220*/  BAR.SYNC.DEFER_BLOCKING 0x0 ;  /* 0x0000000000007b1d */ /* 0x002fe20000010000 */
[----:B--2---:R-:W-:-:S04]  /*b230*/  IADD3 R2, P2, PT, R222, UR12, RZ ;  /* 0x0000000cde027c10 */ /* 0x004fc8000ff5e0ff */
[----:B------:R-:W-:Y:S02]  /*b240*/  IADD3.X R3, PT, PT, R223, UR13, RZ, P2, !PT ;  /* 0x0000000ddf037c10 */ /* 0x000fe400097fe4ff */
[----:B---3--:R-:W-:-:S04]  /*b250*/  IADD3 R4, P0, PT, R8, UR12, RZ ;  /* 0x0000000c08047c10 */ /* 0x008fc8000ff1e0ff */
[----:B------:R-:W-:-:S05]  /*b260*/  IADD3.X R5, PT, PT, R9, UR13, RZ, P0, !PT ;  /* 0x0000000d09057c10 */ /* 0x000fca00087fe4ff */
[----:B------:R1:W-:Y:S04]  /*b270*/  STL.64 [R1+0x358], R4 ;  /* 0x0003580401007387 */ /* 0x0003e80000100a00 */
[----:B------:R2:W-:Y:S01]  /*b280*/  STL.64 [R1+0x390], R6 ;  /* 0x0003900601007387 */ /* 0x0005e20000100a00 */
[----:B-1----:R-:W-:-:S04]  /*b290*/  IADD3 R4, P0, PT, R236, UR12, RZ ;  /* 0x0000000cec047c10 */ /* 0x002fc8000ff1e0ff */
[----:B------:R-:W-:Y:S02]  /*b2a0*/  IADD3.X R5, PT, PT, R237, UR13, RZ, P0, !PT ;  /* 0x0000000ded057c10 */ /* 0x000fe400087fe4ff */
[----:B--2---:R-:W-:-:S03]  /*b2b0*/  IADD3 R6, P1, PT, R228, UR12, RZ ;  /* 0x0000000ce4067c10 */ /* 0x004fc6000ff3e0ff */
[----:B------:R1:W-:Y:S01]  /*b2c0*/  STL.64 [R1+0x3c8], R4 ;  /* 0x0003c80401007387 */ /* 0x0003e20000100a00 */
[----:B------:R-:W-:-:S03]  /*b2d0*/  IADD3.X R7, PT, PT, R229, UR13, RZ, P1, !PT ;  /* 0x0000000de5077c10 */ /* 0x000fc60008ffe4ff */
[----:B------:R2:W-:Y:S04]  /*b2e0*/  STL.64 [R1+0x438], R2 ;  /* 0x0004380201007387 */ /* 0x0005e80000100a00 */
[----:B------:R3:W-:Y:S01]  /*b2f0*/  STL.64 [R1+0x400], R6 ;  /* 0x0004000601007387 */ /* 0x0007e20000100a00 */
[----:B-1----:R-:W-:-:S04]  /*b300*/  IADD3 R4, P0, PT, R216, UR12, RZ ;  /* 0x0000000cd8047c10 */ /* 0x002fc8000ff1e0ff */
[----:B------:R-:W-:Y:S02]  /*b310*/  IADD3.X R5, PT, PT, R217, UR13, RZ, P0, !PT ;  /* 0x0000000dd9057c10 */ /* 0x000fe400087fe4ff */
[----:B--2---:R-:W-:Y:S02]  /*b320*/  IADD3 R2, P1, PT, R210, UR12, RZ ;  /* 0x0000000cd2027c10 */ /* 0x004fe4000ff3e0ff */
[----:B---3--:R-:W-:Y:S01]  /*b330*/  IADD3 R6, P2, PT, R140, UR12, RZ ;  /* 0x0000000c8c067c10 */ /* 0x008fe2000ff5e0ff */
[----:B------:R1:W-:Y:S01]  /*b340*/  STL.64 [R1+0x470], R4 ;  /* 0x0004700401007387 */ /* 0x0003e20000100a00 */
[----:B------:R-:W-:Y:S02]  /*b350*/  IADD3.X R3, PT, PT, R211, UR13, RZ, P1, !PT ;  /* 0x0000000dd3037c10 */ /* 0x000fe40008ffe4ff */
[----:B------:R-:W-:-:S03]  /*b360*/  IADD3.X R7, PT, PT, R141, UR13, RZ, P2, !PT ;  /* 0x0000000d8d077c10 */ /* 0x000fc600097fe4ff */
        /* <DEDUP_REMOVED lines=14> */
[----:B------:R-:W-:-:S05]  /*b450*/  IADD3.X R3, PT, PT, R221, UR13, RZ, P2, !PT ;  /* 0x0000000ddd037c10 */ /* 0x000fca00097fe4ff */
[----:B------:R2:W-:Y:S01]  /*b460*/  STL.64 [R1+0x408], R2 ;  /* 0x0004080201007387 */ /* 0x0005e20000100a00 */
[----:B-1----:R-:W-:-:S03]  /*b470*/  IADD3 R4, P0, PT, R214, UR12, RZ ;  /* 0x0000000cd6047c10 */ /* 0x002fc6000ff1e0ff */
[----:B------:R1:W-:Y:S01]  /*b480*/  STL.64 [R1+0x3d0], R6 ;  /* 0x0003d00601007387 */ /* 0x0003e20000100a00 */
[----:B------:R-:W-:Y:S02]  /*b490*/  IADD3 R214, P2, PT, R138, UR12, RZ ;  /* 0x0000000c8ad67c10 */ /* 0x000fe4000ff5e0ff */
[----:B------:R-:W-:Y:S02]  /*b4a0*/  IADD3.X R5, PT, PT, R215, UR13, RZ, P0, !PT ;  /* 0x0000000dd7057c10 */ /* 0x000fe400087fe4ff */
[----:B------:R-:W-:Y:S02]  /*b4b0*/  IADD3 R220, P0, PT, R248, UR12, RZ ;  /* 0x0000000cf8dc7c10 */ /* 0x000fe4000ff1e0ff */
[----:B--2---:R-:W-:Y:S01]  /*b4c0*/  IADD3 R2, P1, PT, R208, UR12, RZ ;  /* 0x0000000cd0027c10 */ /* 0x004fe2000ff3e0ff */
[----:B------:R2:W-:Y:S03]  /*b4d0*/  STL.64 [R1+0x448], R4 ;  /* 0x0004480401007387 */ /* 0x0005e60000100a00 */
[----:B------:R-:W-:Y:S01]  /*b4e0*/  IADD3.X R3, PT, PT, R209, UR13, RZ, P1, !PT ;  /* 0x0000000dd1037c10 */ /* 0x000fe20008ffe4ff */
[----:B------:R-:W3:Y:S04]  /*b4f0*/  LDL.LU.64 R8, [R1+0x88] ;  /* 0x0000880001087983 */ /* 0x000ee80000300a00 */
[----:B-1----:R-:W4:Y:S04]  /*b500*/  LDL.LU.64 R6, [R1+0x48] ;  /* 0x0000480001067983 */ /* 0x002f280000300a00 */
[----:B------:R-:W4:Y:S04]  /*b510*/  LDL.LU.64 R32, [R1+0x40] ;  /* 0x0000400001207983 */ /* 0x000f280000300a00 */
[----:B------:R1:W-:Y:S04]  /*b520*/  STL.64 [R1+0x480], R2 ;  /* 0x0004800201007387 */ /* 0x0003e80000100a00 */
[----:B------:R-:W4:Y:S04]  /*b530*/  LDL.LU.64 R30, [R1+0x38] ;  /* 0x00003800011e7983 */ /* 0x000f280000300a00 */
[----:B------:R-:W4:Y:S04]  /*b540*/  LDL.LU.64 R28, [R1+0x30] ;  /* 0x00003000011c7983 */ /* 0x000f280000300a00 */
[----:B--2---:R-:W2:Y:S01]  /*b550*/  LDL.LU.64 R4, [R1+0x28] ;  /* 0x0000280001047983 */ /* 0x004ea20000300a00 */
[----:B------:R-:W-:-:S02]  /*b560*/  IADD3 R226, P1, PT, R240, UR12, RZ ;  /* 0x0000000cf0e27c10 */ /* 0x000fc4000ff3e0ff */
[----:B------:R-:W-:Y:S01]  /*b570*/  IADD3.X R221, PT, PT, R249, UR13, RZ, P0, !PT ;  /* 0x0000000df9dd7c10 */ /* 0x000fe200087fe4ff */
[----:B------:R-:W2:Y:S01]  /*b580*/  LDL.LU.64 R26, [R1+0x20] ;  /* 0x00002000011a7983 */ /* 0x000ea20000300a00 */
[----:B------:R-:W-:Y:S02]  /*b590*/  IADD3 R234, P0, PT, R232, UR12, RZ ;  /* 0x0000000ce8ea7c10 */ /* 0x000fe4000ff1e0ff */
[----:B------:R-:W-:Y:S01]  /*b5a0*/  IADD3.X R227, PT, PT, R241, UR13, RZ, P1, !PT ;  /* 0x0000000df1e37c10 */ /* 0x000fe20008ffe4ff */
[----:B------:R-:W2:Y:S01]  /*b5b0*/  LDL.LU.64 R22, [R1+0x18] ;  /* 0x0000180001167983 */ /* 0x000ea20000300a00 */
[----:B------:R-:W-:Y:S02]  /*b5c0*/  IADD3 R242, P1, PT, R224, UR12, RZ ;  /* 0x0000000ce0f27c10 */ /* 0x000fe4000ff3e0ff */
[----:B------:R-:W-:Y:S01]  /*b5d0*/  IADD3.X R235, PT, PT, R233, UR13, RZ, P0, !PT ;  /* 0x0000000de9eb7c10 */ /* 0x000fe200087fe4ff */
[----:B------:R-:W2:Y:S01]  /*b5e0*/  LDL.LU.64 R16, [R1+0x90] ;  /* 0x0000900001107983 */ /* 0x000ea20000300a00 */
[----:B------:R-:W-:Y:S01]  /*b5f0*/  IADD3.X R215, PT, PT, R139, UR13, RZ, P2, !PT ;  /* 0x0000000d8bd77c10 */ /* 0x000fe200097fe4ff */
[----:B------:R-:W-:Y:S01]  /*b600*/  USHF.L.U64.HI UR15, UR6, 0x2, UR15 ;  /* 0x00000002060f7899 */ /* 0x000fe2000801020f */
[----:B------:R-:W-:-:S02]  /*b610*/  IADD3 R210, P0, PT, R212, UR12, RZ ;  /* 0x0000000cd4d27c10 */ /* 0x000fc4000ff1e0ff */
[----:B------:R-:W-:Y:S01]  /*b620*/  IADD3 R250, P2, PT, R218, UR12, RZ ;  /* 0x0000000cdafa7c10 */ /* 0x000fe2000ff5e0ff */
[----:B------:R-:W-:Y:S01]  /*b630*/  STL.64 [R1+0x4b8], R214 ;  /* 0x0004b8d601007387 */ /* 0x000fe20000100a00 */
[----:B------:R-:W-:Y:S02]  /*b640*/  IADD3.X R243, PT, PT, R225, UR13, RZ, P1, !PT ;  /* 0x0000000de1f37c10 */ /* 0x000fe40008ffe4ff */
[----:B------:R-:W-:Y:S01]  /*b650*/  IADD3 R216, P1, PT, R142, UR12, RZ ;  /* 0x0000000c8ed87c10 */ /* 0x000fe2000ff3e0ff */
[----:B------:R-:W-:Y:S01]  /*b660*/  STL.64 [R1+0x558], R214 ;  /* 0x000558d601007387 */ /* 0x000fe20000100a00 */
[----:B------:R-:W-:Y:S02]  /*b670*/  IADD3.X R211, PT, PT, R213, UR13, RZ, P0, !PT ;  /* 0x0000000dd5d37c10 */ /* 0x000fe400087fe4ff */
[----:B------:R-:W-:Y:S01]  /*b680*/  IADD3 R222, P0, PT, R136, UR12, RZ ;  /* 0x0000000c88de7c10 */ /* 0x000fe2000ff1e0ff */
[----:B------:R-:W-:Y:S01]  /*b690*/  STL.64 [R1+0x2f0], R220 ;  /* 0x0002f0dc01007387 */ /* 0x000fe20000100a00 */
[----:B------:R-:W-:-:S02]  /*b6a0*/  IADD3.X R251, PT, PT, R219, UR13, RZ, P2, !PT ;  /* 0x0000000ddbfb7c10 */ /* 0x000fc400097fe4ff */
[----:B------:R-:W-:Y:S01]  /*b6b0*/  IADD3.X R217, PT, PT, R143, UR13, RZ, P1, !PT ;  /* 0x0000000d8fd97c10 */ /* 0x000fe20008ffe4ff */
[----:B------:R-:W-:Y:S01]  /*b6c0*/  STL.64 [R1+0x328], R226 ;  /* 0x000328e201007387 */ /* 0x000fe20000100a00 */
[----:B------:R-:W-:Y:S02]  /*b6d0*/  IADD3.X R223, PT, PT, R137, UR13, RZ, P0, !PT ;  /* 0x0000000d89df7c10 */ /* 0x000fe400087fe4ff */
[----:B------:R-:W-:Y:S01]  /*b6e0*/  IADD3 R228, P1, PT, R246, UR12, RZ ;  /* 0x0000000cf6e47c10 */ /* 0x000fe2000ff3e0ff */
[----:B------:R-:W-:Y:S01]  /*b6f0*/  STL.64 [R1+0x368], R234 ;  /* 0x000368ea01007387 */ /* 0x000fe20000100a00 */
[----:B------:R-:W-:Y:S02]  /*b700*/  IADD3 R236, P2, PT, R238, UR12, RZ ;  /* 0x0000000ceeec7c10 */ /* 0x000fe4000ff5e0ff */
[----:B------:R-:W-:Y:S01]  /*b710*/  IADD3 R244, P4, PT, R230, UR12, RZ ;  /* 0x0000000ce6f47c10 */ /* 0x000fe2000ff9e0ff */
[----:B------:R-:W-:Y:S01]  /*b720*/  STL.64 [R1+0x3a8], R242 ;  /* 0x0003a8f201007387 */ /* 0x000fe20000100a00 */
[----:B------:R-:W-:-:S02]  /*b730*/  IADD3.X R229, PT, PT, R247, UR13, RZ, P1, !PT ;  /* 0x0000000df7e57c10 */ /* 0x000fc40008ffe4ff */
[----:B------:R-:W-:Y:S01]  /*b740*/  IADD3.X R237, PT, PT, R239, UR13, RZ, P2, !PT ;  /* 0x0000000defed7c10 */ /* 0x000fe200097fe4ff */
[----:B------:R-:W-:Y:S01]  /*b750*/  STL.64 [R1+0x3e0], R250 ;  /* 0x0003e0fa01007387 */ /* 0x000fe20000100a00 */
[----:B------:R-:W-:-:S03]  /*b760*/  IADD3.X R245, PT, PT, R231, UR13, RZ, P4, !PT ;  /* 0x0000000de7f57c10 */ /* 0x000fc6000a7fe4ff */
[----:B------:R-:W-:Y:S04]  /*b770*/  STL.64 [R1+0x418], R210 ;  /* 0x000418d201007387 */ /* 0x000fe80000100a00 */
[----:B------:R-:W-:Y:S04]  /*b780*/  STL.64 [R1+0x450], R216 ;  /* 0x000450d801007387 */ /* 0x000fe80000100a00 */
[----:B------:R-:W-:Y:S04]  /*b790*/  STL.64 [R1+0x490], R222 ;  /* 0x000490de01007387 */ /* 0x000fe80000100a00 */
[----:B------:R-:W2:Y:S04]  /*b7a0*/  LDL.LU.64 R12, [R1+0xa0] ;  /* 0x0000a000010c7983 */ /* 0x000ea80000300a00 */
[----:B------:R-:W2:Y:S04]  /*b7b0*/  LDL.LU.64 R14, [R1+0xa8] ;  /* 0x0000a800010e7983 */ /* 0x000ea80000300a00 */
[----:B------:R-:W2:Y:S01]  /*b7c0*/  LDL.LU.64 R10, [R1+0xb0] ;  /* 0x0000b000010a7983 */ /* 0x000ea20000300a00 */
[----:B---3--:R-:W-:-:S04]  /*b7d0*/  IADD3 R142, P0, PT, R8, UR14, RZ ;  /* 0x0000000e088e7c10 */ /* 0x008fc8000ff1e0ff */
[----:B------:R-:W-:Y:S02]  /*b7e0*/  IADD3.X R143, PT, PT, R9, UR15, RZ, P0, !PT ;  /* 0x0000000f098f7c10 */ /* 0x000fe400087fe4ff */
[----:B----4-:R-:W-:Y:S01]  /*b7f0*/  IADD3 R138, P0, PT, R6, UR14, RZ ;  /* 0x0000000e068a7c10 */ /* 0x010fe2000ff1e0ff */
[----:B------:R-:W3:Y:S04]  /*b800*/  LDL.LU.64 R8, [R1+0xc0] ;  /* 0x0000c00001087983 */ /* 0x000ee80000300a00 */
[----:B------:R-:W-:Y:S01]  /*b810*/  STL.64 [R1+0x2c0], R228 ;  /* 0x0002c0e401007387 */ /* 0x000fe20000100a00 */
[----:B------:R-:W-:-:S03]  /*b820*/  IADD3.X R139, PT, PT, R7, UR15, RZ, P0, !PT ;  /* 0x0000000f078b7c10 */ /* 0x000fc600087fe4ff */
[----:B------:R-:W-:Y:S04]  /*b830*/  STL.64 [R1+0x300], R236 ;  /* 0x000300ec01007387 */ /* 0x000fe80000100a00 */
[----:B------:R-:W-:Y:S04]  /*b840*/  STL.64 [R1+0x330], R244 ;  /* 0x000330f401007387 */ /* 0x000fe80000100a00 */
[----:B------:R-:W4:Y:S01]  /*b850*/  LDL.LU.64 R6, [R1+0xc8] ;  /* 0x0000c80001067983 */ /* 0x000f220000300a00 */
[----:B--2---:R-:W-:-:S03]  /*b860*/  IADD3 R148, P0, PT, R4, UR14, RZ ;  /* 0x0000000e04947c10 */ /* 0x004fc6000ff1e0ff */
[----:B------:R-:W2:Y:S01]  /*b870*/  LDL.LU.64 R24, [R1+0xd8] ;  /* 0x0000d80001187983 */ /* 0x000ea20000300a00 */
[----:B------:R-:W-:-:S03]  /*b880*/  IADD3.X R149, PT, PT, R5, UR15, RZ, P0, !PT ;  /* 0x0000000f05957c10 */ /* 0x000fc600087fe4ff */
[----:B------:R-:W2:Y:S04]  /*b890*/  LDL.LU.64 R20, [R1+0xe8] ;  /* 0x0000e80001147983 */ /* 0x000ea80000300a00 */
[----:B------:R-:W2:Y:S04]  /*b8a0*/  LDL.LU.64 R18, [R1+0xf0] ;  /* 0x0000f00001127983 */ /* 0x000ea80000300a00 */
[----:B------:R-:W2:Y:S01]  /*b8b0*/  LDL.LU.64 R4, [R1+0xf8] ;  /* 0x0000f80001047983 */ /* 0x000ea20000300a00 */
[----:B------:R-:W-:Y:S02]  /*b8c0*/  IADD3 R136, P1, PT, R32, UR14, RZ ;  /* 0x0000000e20887c10 */ /* 0x000fe4000ff3e0ff */
[----:B------:R-:W-:-:S02]  /*b8d0*/  IADD3 R140, P2, PT, R30, UR14, RZ ;  /* 0x0000000e1e8c7c10 */ /* 0x000fc4000ff5e0ff */
[----:B------:R-:W-:Y:S02]  /*b8e0*/  IADD3 R144, P4, PT, R28, UR14, RZ ;  /* 0x0000000e1c907c10 */ /* 0x000fe4000ff9e0ff */
[----:B------:R-:W-:Y:S02]  /*b8f0*/  IADD3.X R137, PT, PT, R33, UR15, RZ, P1, !PT ;  /* 0x0000000f21897c10 */ /* 0x000fe40008ffe4ff */
[----:B------:R-:W-:Y:S01]  /*b900*/  IADD3.X R141, PT, PT, R31, UR15, RZ, P2, !PT ;  /* 0x0000000f1f8d7c10 */ /* 0x000fe200097fe4ff */
[----:B------:R-:W2:Y:S01]  /*b910*/  LDL.LU.64 R32, [R1+0x108] ;  /* 0x0001080001207983 */ /* 0x000ea20000300a00 */
[----:B------:R-:W-:-:S03]  /*b920*/  IADD3.X R145, PT, PT, R29, UR15, RZ, P4, !PT ;  /* 0x0000000f1d917c10 */ /* 0x000fc6000a7fe4ff */
[----:B------:R-:W2:Y:S04]  /*b930*/  LDL.LU.64 R30, [R1+0x110] ;  /* 0x00011000011e7983 */ /* 0x000ea80000300a00 */
[----:B------:R-:W2:Y:S01]  /*b940*/  LDL.LU.64 R28, [R1+0x118] ;  /* 0x00011800011c7983 */ /* 0x000ea20000300a00 */
[----:B------:R-:W-:Y:S02]  /*b950*/  IADD3 R152, P1, PT, R26, UR14, RZ ;  /* 0x0000000e1a987c10 */ /* 0x000fe4000ff3e0ff */
[----:B------:R-:W-:Y:S02]  /*b960*/  IADD3 R156, P2, PT, R22, UR14, RZ ;  /* 0x0000000e169c7c10 */ /* 0x000fe4000ff5e0ff */
[----:B------:R-:W-:Y:S02]  /*b970*/  IADD3 R164, P4, PT, R16, UR14, RZ ;  /* 0x0000000e10a47c10 */ /* 0x000fe4000ff9e0ff */
[----:B------:R-:W-:-:S02]  /*b980*/  IADD3.X R153, PT, PT, R27, UR15, RZ, P1, !PT ;  /* 0x0000000f1b997c10 */ /* 0x000fc40008ffe4ff */
[----:B------:R-:W-:-:S04]  /*b990*/  IADD3 R168, P0, PT, R12, UR14, RZ ;  /* 0x0000000e0ca87c10 */ /* 0x000fc8000ff1e0ff */
[----:B------:R-:W-:Y:S02]  /*b9a0*/  IADD3.X R169, PT, PT, R13, UR15, RZ, P0, !PT ;  /* 0x0000000f0da97c10 */ /* 0x000fe400087fe4ff */
[----:B------:R-:W2:Y:S01]  /*b9b0*/  LDL.LU.64 R12, [R1+0x120] ;  /* 0x00012000010c7983 */ /* 0x000ea20000300a00 */
[----:B------:R-:W-:Y:S02]  /*b9c0*/  IADD3 R174, P1, PT, R14, UR14, RZ ;  /* 0x0000000e0eae7c10 */ /* 0x000fe4000ff3e0ff */
[----:B------:R-:W-:Y:S01]  /*b9d0*/  IADD3.X R157, PT, PT, R23, UR15, RZ, P2, !PT ;  /* 0x0000000f179d7c10 */ /* 0x000fe200097fe4ff */
[----:B------:R-:W2:Y:S01]  /*b9e0*/  LDL.LU.64 R26, [R1+0x130] ;  /* 0x00013000011a7983 */ /* 0x000ea20000300a00 */
[----:B------:R-:W-:Y:S02]  /*b9f0*/  IADD3.X R165, PT, PT, R17, UR15, RZ, P4, !PT ;  /* 0x0000000f11a57c10 */ /* 0x000fe4000a7fe4ff */
[----:B------:R-:W-:Y:S01]  /*ba00*/  IADD3 R178, P2, PT, R10, UR14, RZ ;  /* 0x0000000e0ab27c10 */ /* 0x000fe2000ff5e0ff */
[----:B------:R-:W2:Y:S01]  /*ba10*/  LDL.LU.64 R22, [R1+0x140] ;  /* 0x0001400001167983 */ /* 0x000ea20000300a00 */
[----:B------:R-:W-:-:S03]  /*ba20*/  IADD3.X R175, PT, PT, R15, UR15, RZ, P1, !PT ;  /* 0x0000000f0faf7c10 */ /* 0x000fc60008ffe4ff */
[----:B------:R-:W2:Y:S01]  /*ba30*/  LDL.LU.64 R16, [R1+0x158] ;  /* 0x0001580001107983 */ /* 0x000ea20000300a00 */
[----:B------:R-:W-:-:S03]  /*ba40*/  IADD3.X R179, PT, PT, R11, UR15, RZ, P2, !PT ;  /* 0x0000000f0bb37c10 */ /* 0x000fc600097fe4ff */
[----:B------:R-:W2:Y:S04]  /*ba50*/  LDL.LU.64 R14, [R1+0x168] ;  /* 0x00016800010e7983 */ /* 0x000ea80000300a00 */
[----:B------:R-:W2:Y:S01]  /*ba60*/  LDL.LU.64 R10, [R1+0x178] ;  /* 0x00017800010a7983 */ /* 0x000ea20000300a00 */
[----:B---3--:R-:W-:-:S04]  /*ba70*/  IADD3 R182, P4, PT, R8, UR14, RZ ;  /* 0x0000000e08b67c10 */ /* 0x008fc8000ff9e0ff */
[----:B------:R-:W-:Y:S02]  /*ba80*/  IADD3.X R183, PT, PT, R9, UR15, RZ, P4, !PT ;  /* 0x0000000f09b77c10 */ /* 0x000fe4000a7fe4ff */
[----:B------:R-:W3:Y:S01]  /*ba90*/  LDL.LU.64 R8, [R1+0x188] ;  /* 0x0001880001087983 */ /* 0x000ee20000300a00 */
[----:B----4-:R-:W-:-:S04]  /*baa0*/  IADD3 R162, P0, PT, R6, UR14, RZ ;  /* 0x0000000e06a27c10 */ /* 0x010fc8000ff1e0ff */
[----:B------:R-:W-:Y:S02]  /*bab0*/  IADD3.X R163, PT, PT, R7, UR15, RZ, P0, !PT ;  /* 0x0000000f07a37c10 */ /* 0x000fe400087fe4ff */
[----:B------:R-:W4:Y:S01]  /*bac0*/  LDL.LU.64 R6, [R1+0x198] ;  /* 0x0001980001067983 */ /* 0x000f220000300a00 */
[----:B--2---:R-:W-:-:S04]  /*bad0*/  IADD3 R102, P0, PT, R4, UR14, RZ ;  /* 0x0000000e04667c10 */ /* 0x004fc8000ff1e0ff */
[----:B------:R-:W-:Y:S02]  /*bae0*/  IADD3.X R103, PT, PT, R5, UR15, RZ, P0, !PT ;  /* 0x0000000f05677c10 */ /* 0x000fe400087fe4ff */
[----:B------:R-:W2:Y:S01]  /*baf0*/  LDL.LU.64 R4, [R1+0x1a8] ;  /* 0x0001a80001047983 */ /* 0x000ea20000300a00 */
[----:B------:R-:W-:Y:S02]  /*bb00*/  IADD3 R126, P1, PT, R24, UR14, RZ ;  /* 0x0000000e187e7c10 */ /* 0x000fe4000ff3e0ff */
[----:B------:R-:W-:Y:S02]  /*bb10*/  IADD3 R118, P2, PT, R20, UR14, RZ ;  /* 0x0000000e14767c10 */ /* 0x000fe4000ff5e0ff */
[----:B------:R-:W-:Y:S02]  /*bb20*/  IADD3 R110, P4, PT, R18, UR14, RZ ;  /* 0x0000000e126e7c10 */ /* 0x000fe4000ff9e0ff */
[----:B------:R-:W-:Y:S02]  /*bb30*/  IADD3.X R127, PT, PT, R25, UR15, RZ, P1, !PT ;  /* 0x0000000f197f7c10 */ /* 0x000fe40008ffe4ff */
[----:B------:R-:W-:Y:S01]  /*bb40*/  IADD3.X R119, PT, PT, R21, UR15, RZ, P2, !PT ;  /* 0x0000000f15777c10 */ /* 0x000fe200097fe4ff */
[----:B------:R-:W3:Y:S01]  /*bb50*/  LDL.LU.64 R24, [R1+0x1b8] ;  /* 0x0001b80001187983 */ /* 0x000ee20000300a00 */
[----:B------:R-:W-:-:S03]  /*bb60*/  IADD3.X R111, PT, PT, R19, UR15, RZ, P4, !PT ;  /* 0x0000000f136f7c10 */ /* 0x000fc6000a7fe4ff */
[----:B------:R-:W3:Y:S04]  /*bb70*/  LDL.LU.64 R20, [R1+0x1c8] ;  /* 0x0001c80001147983 */ /* 0x000ee80000300a00 */
[----:B------:R-:W3:Y:S01]  /*bb80*/  LDL.LU.64 R18, [R1+0x1d8] ;  /* 0x0001d80001127983 */ /* 0x000ee20000300a00 */
[----:B------:R-:W-:Y:S02]  /*bb90*/  IADD3 R78, P4, PT, R28, UR14, RZ ;  /* 0x0000000e1c4e7c10 */ /* 0x000fe4000ff9e0ff */
[----:B------:R-:W-:-:S04]  /*bba0*/  IADD3 R70, P0, PT, R12, UR14, RZ ;  /* 0x0000000e0c467c10 */ /* 0x000fc8000ff1e0ff */
[----:B------:R-:W-:Y:S02]  /*bbb0*/  IADD3.X R71, PT, PT, R13, UR15, RZ, P0, !PT ;  /* 0x0000000f0d477c10 */ /* 0x000fe400087fe4ff */
[----:B------:R-:W4:Y:S04]  /*bbc0*/  LDL.LU.64 R12, [R1+0x1e8] ;  /* 0x0001e800010c7983 */ /* 0x000f280000300a00 */
[----:B------:R-:W4:Y:S04]  /*bbd0*/  LDL.LU.64 R60, [R1+0x1f8] ;  /* 0x0001f800013c7983 */ /* 0x000f280000300a00 */
[----:B------:R-:W4:Y:S04]  /*bbe0*/  LDL.LU.64 R58, [R1+0x208] ;  /* 0x00020800013a7983 */ /* 0x000f280000300a00 */
[----:B------:R-:W4:Y:S04]  /*bbf0*/  LDL.LU.64 R54, [R1+0x218] ;  /* 0x0002180001367983 */ /* 0x000f280000300a00 */
[----:B------:R-:W4:Y:S01]  /*bc00*/  LDL.LU.64 R44, [R1+0x220] ;  /* 0x00022000012c7983 */ /* 0x000f220000300a00 */
[----:B------:R-:W-:-:S03]  /*bc10*/  IADD3 R46, P0, PT, R14, UR14, RZ ;  /* 0x0000000e0e2e7c10 */ /* 0x000fc6000ff1e0ff */
[----:B------:R-:W4:Y:S01]  /*bc20*/  LDL.LU.64 R34, [R1+0x210] ;  /* 0x0002100001227983 */ /* 0x000f220000300a00 */
[----:B------:R-:W-:-:S03]  /*bc30*/  IADD3.X R47, PT, PT, R15, UR15, RZ, P0, !PT ;  /* 0x0000000f0f2f7c10 */ /* 0x000fc600087fe4ff */
[----:B------:R-:W4:Y:S01]  /*bc40*/  LDL.LU.64 R50, [R1+0x200] ;  /* 0x0002000001327983 */ /* 0x000f220000300a00 */
[----:B------:R-:W-:-:S03]  /*bc50*/  IADD3.X R79, PT, PT, R29, UR15, RZ, P4, !PT ;  /* 0x0000000f1d4f7c10 */ /* 0x000fc6000a7fe4ff */
[----:B------:R-:W4:Y:S01]  /*bc60*/  LDL.LU.64 R36, [R1+0x1f0] ;  /* 0x0001f00001247983 */ /* 0x000f220000300a00 */
[----:B------:R-:W-:-:S03]  /*bc70*/  IADD3 R94, P1, PT, R32, UR14, RZ ;  /* 0x0000000e205e7c10 */ /* 0x000fc6000ff3e0ff */
[----:B------:R-:W4:Y:S01]  /*bc80*/  LDL.LU.64 R28, [R1+0x1e0] ;  /* 0x0001e000011c7983 */ /* 0x000f220000300a00 */
[----:B------:R-:W-:Y:S02]  /*bc90*/  IADD3.X R95, PT, PT, R33, UR15, RZ, P1, !PT ;  /* 0x0000000f215f7c10 */ /* 0x000fe40008ffe4ff */
[----:B------:R-:W-:-:S04]  /*bca0*/  IADD3 R62, P1, PT, R26, UR14, RZ ;  /* 0x0000000e1a3e7c10 */ /* 0x000fc8000ff3e0ff */
[----:B------:R-:W-:Y:S02]  /*bcb0*/  IADD3.X R63, PT, PT, R27, UR15, RZ, P1, !PT ;  /* 0x0000000f1b3f7c10 */ /* 0x000fe40008ffe4ff */
[----:B--2---:R-:W-:-:S04]  /*bcc0*/  IADD3 R14, P0, PT, R4, UR14, RZ ;  /* 0x0000000e040e7c10 */ /* 0x004fc8000ff1e0ff */
[----:B------:R-:W-:Y:S02]  /*bcd0*/  IADD3.X R15, PT, PT, R5, UR15, RZ, P0, !PT ;  /* 0x0000000f050f7c10 */ /* 0x000fe400087fe4ff */
[----:B------:R-:W2:Y:S04]  /*bce0*/  LDL.LU.64 R4, [R1+0x1d0] ;  /* 0x0001d00001047983 */ /* 0x000ea80000300a00 */
[----:B------:R-:W2:Y:S01]  /*bcf0*/  LDL.LU.64 R26, [R1+0x1c0] ;  /* 0x0001c000011a7983 */ /* 0x000ea20000300a00 */
[----:B------:R-:W-:Y:S02]  /*bd00*/  IADD3 R86, P2, PT, R30, UR14, RZ ;  /* 0x0000000e1e567c10 */ /* 0x000fe4000ff5e0ff */
[----:B------:R-:W-:Y:S02]  /*bd10*/  IADD3 R52, P4, PT, R16, UR14, RZ ;  /* 0x0000000e10347c10 */ /* 0x000fe4000ff9e0ff */
[----:B------:R-:W-:-:S02]  /*bd20*/  IADD3.X R87, PT, PT, R31, UR15, RZ, P2, !PT ;  /* 0x0000000f1f577c10 */ /* 0x000fc400097fe4ff */
[----:B------:R-:W-:Y:S02]  /*bd30*/  IADD3 R56, P2, PT, R22, UR14, RZ ;  /* 0x0000000e16387c10 */ /* 0x000fe4000ff5e0ff */
[----:B------:R-:W-:Y:S02]  /*bd40*/  IADD3.X R53, PT, PT, R17, UR15, RZ, P4, !PT ;  /* 0x0000000f11357c10 */ /* 0x000fe4000a7fe4ff */
[----:B------:R-:W-:Y:S02]  /*bd50*/  IADD3.X R57, PT, PT, R23, UR15, RZ, P2, !PT ;  /* 0x0000000f17397c10 */ /* 0x000fe400097fe4ff */
[----:B------:R-:W-:Y:S02]  /*bd60*/  IADD3 R38, P1, PT, R10, UR14, RZ ;  /* 0x0000000e0a267c10 */ /* 0x000fe4000ff3e0ff */
[----:B---3--:R-:W-:Y:S02]  /*bd70*/  IADD3 R30, P2, PT, R8, UR14, RZ ;  /* 0x0000000e081e7c10 */ /* 0x008fe4000ff5e0ff */
[----:B----4-:R-:W-:-:S02]  /*bd80*/  IADD3 R22, P4, PT, R6, UR14, RZ ;  /* 0x0000000e06167c10 */ /* 0x010fc4000ff9e0ff */
[----:B------:R-:W-:Y:S02]  /*bd90*/  IADD3.X R39, PT, PT, R11, UR15, RZ, P1, !PT ;  /* 0x0000000f0b277c10 */ /* 0x000fe40008ffe4ff */
[----:B------:R-:W-:Y:S01]  /*bda0*/  IADD3.X R31, PT, PT, R9, UR15, RZ, P2, !PT ;  /* 0x0000000f091f7c10 */ /* 0x000fe200097fe4ff */
[----:B------:R-:W3:Y:S01]  /*bdb0*/  LDL.LU.64 R10, [R1+0x1b0] ;  /* 0x0001b000010a7983 */ /* 0x000ee20000300a00 */
[----:B------:R-:W-:Y:S02]  /*bdc0*/  IADD3.X R23, PT, PT, R7, UR15, RZ, P4, !PT ;  /* 0x0000000f07177c10 */ /* 0x000fe4000a7fe4ff */
[----:B------:R-:W-:Y:S02]  /*bdd0*/  IADD3 R6, P1, PT, R24, UR14, RZ ;  /* 0x0000000e18067c10 */ /* 0x000fe4000ff3e0ff */
[----:B------:R-:W-:Y:S02]  /*bde0*/  IADD3 R8, P2, PT, R20, UR14, RZ ;  /* 0x0000000e14087c10 */ /* 0x000fe4000ff5e0ff */
[----:B------:R-:W-:-:S02]  /*bdf0*/  IADD3 R16, P4, PT, R18, UR14, RZ ;  /* 0x0000000e12107c10 */ /* 0x000fc4000ff9e0ff */
[----:B------:R-:W-:Y:S02]  /*be00*/  IADD3.X R7, PT, PT, R25, UR15, RZ, P1, !PT ;  /* 0x0000000f19077c10 */ /* 0x000fe40008ffe4ff */
[----:B------:R-:W-:Y:S02]  /*be10*/  IADD3.X R9, PT, PT, R21, UR15, RZ, P2, !PT ;  /* 0x0000000f15097c10 */ /* 0x000fe400097fe4ff */
[----:B------:R-:W-:Y:S01]  /*be20*/  IADD3.X R17, PT, PT, R19, UR15, RZ, P4, !PT ;  /* 0x0000000f13117c10 */ /* 0x000fe2000a7fe4ff */
[----:B------:R-:W4:Y:S01]  /*be30*/  LDL.LU.64 R20, [R1+0x1a0] ;  /* 0x0001a00001147983 */ /* 0x000f220000300a00 */
[----:B------:R-:W-:-:S03]  /*be40*/  IADD3 R24, P0, PT, R12, UR14, RZ ;  /* 0x0000000e0c187c10 */ /* 0x000fc6000ff1e0ff */
[----:B------:R-:W4:Y:S01]  /*be50*/  LDL.LU.64 R18, [R1+0x190] ;  /* 0x0001900001127983 */ /* 0x000f220000300a00 */
[----:B------:R-:W-:-:S03]  /*be60*/  IADD3 R32, P1, PT, R60, UR14, RZ ;  /* 0x0000000e3c207c10 */ /* 0x000fc6000ff3e0ff */
[----:B------:R-:W4:Y:S01]  /*be70*/  LDL.LU.64 R42, [R1+0x180] ;  /* 0x00018000012a7983 */ /* 0x000f220000300a00 */
[----:B------:R-:W-:Y:S02]  /*be80*/  IADD3.X R25, PT, PT, R13, UR15, RZ, P0, !PT ;  /* 0x0000000f0d197c10 */ /* 0x000fe400087fe4ff */
[----:B------:R-:W-:Y:S01]  /*be90*/  IADD3.X R33, PT, PT, R61, UR15, RZ, P1, !PT ;  /* 0x0000000f3d217c10 */ /* 0x000fe20008ffe4ff */
[----:B------:R-:W1:Y:S01]  /*bea0*/  LDL.LU.64 R12, [R1+0x170] ;  /* 0x00017000010c7983 */ /* 0x000e620000300a00 */
[----:B------:R-:W-:-:S03]  /*beb0*/  IADD3 R48, P4, PT, R54, UR14, RZ ;  /* 0x0000000e36307c10 */ /* 0x000fc6000ff9e0ff */
[----:B------:R-:W4:Y:S01]  /*bec0*/  LDL.LU.64 R60, [R1+0x160] ;  /* 0x00016000013c7983 */ /* 0x000f220000300a00 */
[----:B------:R-:W-:Y:S02]  /*bed0*/  IADD3.X R49, PT, PT, R55, UR15, RZ, P4, !PT ;  /* 0x0000000f37317c10 */ /* 0x000fe4000a7fe4ff */
[----:B------:R-:W-:Y:S01]  /*bee0*/  IADD3 R64, P0, PT, R44, UR14, RZ ;  /* 0x0000000e2c407c10 */ /* 0x000fe2000ff1e0ff */
[----:B------:R-:W4:Y:S01]  /*bef0*/  LDL.LU.64 R54, [R1+0x150] ;  /* 0x0001500001367983 */ /* 0x000f220000300a00 */
[----:B------:R-:W-:Y:S02]  /*bf00*/  IADD3 R72, P1, PT, R34, UR14, RZ ;  /* 0x0000000e22487c10 */ /* 0x000fe4000ff3e0ff */
[----:B------:R-:W-:Y:S02]  /*bf10*/  IADD3.X R65, PT, PT, R45, UR15, RZ, P0, !PT ;  /* 0x0000000f2d417c10 */ /* 0x000fe400087fe4ff */
[----:B------:R-:W-:Y:S01]  /*bf20*/  IADD3 R40, P2, PT, R58, UR14, RZ ;  /* 0x0000000e3a287c10 */ /* 0x000fe2000ff5e0ff */
[----:B------:R-:W4:Y:S01]  /*bf30*/  LDL.LU.64 R44, [R1+0x148] ;  /* 0x00014800012c7983 */ /* 0x000f220000300a00 */
[----:B------:R-:W-:-:S02]  /*bf40*/  IADD3.X R73, PT, PT, R35, UR15, RZ, P1, !PT ;  /* 0x0000000f23497c10 */ /* 0x000fc40008ffe4ff */
[----:B------:R-:W-:Y:S01]  /*bf50*/  IADD3.X R41, PT, PT, R59, UR15, RZ, P2, !PT ;  /* 0x0000000f3b297c10 */ /* 0x000fe200097fe4ff */
[----:B------:R-:W4:Y:S01]  /*bf60*/  LDL.LU.64 R34, [R1+0x138] ;  /* 0x0001380001227983 */ /* 0x000f220000300a00 */
[----:B------:R-:W-:Y:S02]  /*bf70*/  IADD3 R80, P2, PT, R50, UR14, RZ ;  /* 0x0000000e32507c10 */ /* 0x000fe4000ff5e0ff */
[----:B------:R-:W-:Y:S02]  /*bf80*/  IADD3 R88, P4, PT, R36, UR14, RZ ;  /* 0x0000000e24587c10 */ /* 0x000fe4000ff9e0ff */
[----:B------:R-:W-:Y:S02]  /*bf90*/  IADD3.X R81, PT, PT, R51, UR15, RZ, P2, !PT ;  /* 0x0000000f33517c10 */ /* 0x000fe400097fe4ff */
[----:B------:R-:W-:Y:S01]  /*bfa0*/  IADD3 R96, P0, PT, R28, UR14, RZ ;  /* 0x0000000e1c607c10 */ /* 0x000fe2000ff1e0ff */
[----:B------:R-:W4:Y:S01]  /*bfb0*/  LDL.LU.64 R50, [R1+0x128] ;  /* 0x0001280001327983 */ /* 0x000f220000300a00 */
[----:B------:R-:W-:-:S02]  /*bfc0*/  IADD3.X R89, PT, PT, R37, UR15, RZ, P4, !PT ;  /* 0x0000000f25597c10 */ /* 0x000fc4000a7fe4ff */
[----:B------:R-:W-:Y:S01]  /*bfd0*/  IADD3.X R97, PT, PT, R29, UR15, RZ, P0, !PT ;  /* 0x0000000f1d617c10 */ /* 0x000fe200087fe4ff */
[----:B------:R-:W4:Y:S04]  /*bfe0*/  LDL.LU.64 R36, [R1+0x100] ;  /* 0x0001000001247983 */ /* 0x000f280000300a00 */
[----:B------:R-:W4:Y:S01]  /*bff0*/  LDL.LU.64 R28, [R1+0xe0] ;  /* 0x0000e000011c7983 */ /* 0x000f220000300a00 */
[----:B--2---:R-:W-:-:S04]  /*c000*/  IADD3 R104, P1, PT, R4, UR14, RZ ;  /* 0x0000000e04687c10 */ /* 0x004fc8000ff3e0ff */
[----:B------:R-:W-:Y:S02]  /*c010*/  IADD3.X R105, PT, PT, R5, UR15, RZ, P1, !PT ;  /* 0x0000000f05697c10 */ /* 0x000fe40008ffe4ff */
[----:B------:R-:W2:Y:S01]  /*c020*/  LDL.LU.64 R4, [R1+0xb8] ;  /* 0x0000b80001047983 */ /* 0x000ea20000300a00 */
[----:B------:R-:W-:-:S04]  /*c030*/  IADD3 R112, P2, PT, R26, UR14, RZ ;  /* 0x0000000e1a707c10 */ /* 0x000fc8000ff5e0ff */
[----:B------:R-:W-:Y:S02]  /*c040*/  IADD3.X R113, PT, PT, R27, UR15, RZ, P2, !PT ;  /* 0x0000000f1b717c10 */ /* 0x000fe400097fe4ff */
[----:B------:R-:W2:Y:S01]  /*c050*/  LDL.LU.64 R26, [R1+0x98] ;  /* 0x00009800011a7983 */ /* 0x000ea20000300a00 */
[----:B---3--:R-:W-:-:S04]  /*c060*/  IADD3 R120, P4, PT, R10, UR14, RZ ;  /* 0x0000000e0a787c10 */ /* 0x008fc8000ff9e0ff */
[----:B------:R-:W-:Y:S02]  /*c070*/  IADD3.X R121, PT, PT, R11, UR15, RZ, P4, !PT ;  /* 0x0000000f0b797c10 */ /* 0x000fe4000a7fe4ff */
[----:B----4-:R-:W-:Y:S02]  /*c080*/  IADD3 R128, P0, PT, R20, UR14, RZ ;  /* 0x0000000e14807c10 */ /* 0x010fe4000ff1e0ff */
[----:B------:R-:W-:Y:S02]  /*c090*/  IADD3 R194, P1, PT, R18, UR14, RZ ;  /* 0x0000000e12c27c10 */ /* 0x000fe4000ff3e0ff */
[----:B------:R-:W-:Y:S02]  /*c0a0*/  IADD3 R10, P2, PT, R42, UR14, RZ ;  /* 0x0000000e2a0a7c10 */ /* 0x000fe4000ff5e0ff */
[----:B------:R-:W-:Y:S02]  /*c0b0*/  IADD3.X R195, PT, PT, R19, UR15, RZ, P1, !PT ;  /* 0x0000000f13c37c10 */ /* 0x000fe40008ffe4ff */
[----:B-1----:R-:W-:-:S02]  /*c0c0*/  IADD3 R2, P4, PT, R12, UR14, RZ ;  /* 0x0000000e0c027c10 */ /* 0x002fc4000ff9e0ff */
[----:B------:R-:W-:Y:S02]  /*c0d0*/  IADD3.X R11, PT, PT, R43, UR15, RZ, P2, !PT ;  /* 0x0000000f2b0b7c10 */ /* 0x000fe400097fe4ff */
[----:B------:R-:W-:Y:S02]  /*c0e0*/  IADD3.X R129, PT, PT, R21, UR15, RZ, P0, !PT ;  /* 0x0000000f15817c10 */ /* 0x000fe400087fe4ff */
[----:B------:R-:W-:Y:S01]  /*c0f0*/  IADD3 R58, P0, PT, R60, UR14, RZ ;  /* 0x0000000e3c3a7c10 */ /* 0x000fe2000ff1e0ff */
[----:B------:R-:W3:Y:S01]  /*c100*/  LDL.LU.64 R20, [R1+0x80] ;  /* 0x0000800001147983 */ /* 0x000ee20000300a00 */
[----:B------:R-:W-:-:S03]  /*c110*/  IADD3 R12, P1, PT, R54, UR14, RZ ;  /* 0x0000000e360c7c10 */ /* 0x000fc6000ff3e0ff */
[----:B------:R-:W4:Y:S01]  /*c120*/  LDL.LU.64 R18, [R1+0x78] ;  /* 0x0000780001127983 */ /* 0x000f220000300a00 */
[----:B------:R-:W-:Y:S02]  /*c130*/  IADD3.X R3, PT, PT, R13, UR15, RZ, P4, !PT ;  /* 0x0000000f0d037c10 */ /* 0x000fe4000a7fe4ff */
[----:B------:R-:W-:Y:S01]  /*c140*/  IADD3.X R13, PT, PT, R55, UR15, RZ, P1, !PT ;  /* 0x0000000f370d7c10 */ /* 0x000fe20008ffe4ff */
[----:B------:R1:W-:Y:S01]  /*c150*/  STL.64 [R1+0x120], R10 ;  /* 0x0001200a01007387 */ /* 0x0003e20000100a00 */
[----:B------:R-:W-:Y:S02]  /*c160*/  IADD3 R42, P2, PT, R44, UR14, RZ ;  /* 0x0000000e2c2a7c10 */ /* 0x000fe4000ff5e0ff */
[----:B------:R-:W-:Y:S02]  /*c170*/  IADD3.X R59, PT, PT, R61, UR15, RZ, P0, !PT ;  /* 0x0000000f3d3b7c10 */ /* 0x000fe400087fe4ff */
[----:B------:R-:W-:Y:S01]  /*c180*/  IADD3.X R43, PT, PT, R45, UR15, RZ, P2, !PT ;  /* 0x0000000f2d2b7c10 */ /* 0x000fe200097fe4ff */
[----:B-1----:R-:W4:Y:S04]  /*c190*/  LDL.LU.64 R10, [R1+0x70] ;  /* 0x00007000010a7983 */ /* 0x002f280000300a00 */
[----:B------:R-:W-:Y:S04]  /*c1a0*/  STL.64 [R1+0x110], R194 ;  /* 0x000110c201007387 */ /* 0x000fe80000100a00 */
[----:B------:R1:W-:Y:S04]  /*c1b0*/  STL.64 [R1+0x130], R2 ;  /* 0x0001300201007387 */ /* 0x0003e80000100a00 */
[----:B------:R1:W-:Y:S02]  /*c1c0*/  STL.64 [R1+0x150], R12 ;  /* 0x0001500c01007387 */ /* 0x0003e40000100a00 */
[----:B-1----:R-:W-:-:S02]  /*c1d0*/  IADD3 R2, P4, PT, R34, UR14, RZ ;  /* 0x0000000e22027c10 */ /* 0x002fc4000ff9e0ff */
[----:B------:R-:W4:Y:S02]  /*c1e0*/  LDL.LU.64 R12, [R1+0x68] ;  /* 0x00006800010c7983 */ /* 0x000f240000300a00 */
[----:B------:R-:W-:Y:S02]  /*c1f0*/  IADD3.X R3, PT, PT, R35, UR15, RZ, P4, !PT ;  /* 0x0000000f23037c10 */ /* 0x000fe4000a7fe4ff */
[----:B------:R-:W-:Y:S04]  /*c200*/  STL.64 [R1+0x140], R58 ;  /* 0x0001403a01007387 */ /* 0x000fe80000100a00 */
[----:B------:R-:W4:Y:S04]  /*c210*/  LDL.LU.64 R68, [R1+0x60] ;  /* 0x0000600001447983 */ /* 0x000f280000300a00 */
[----:B------:R-:W4:Y:S01]  /*c220*/  LDL.LU.64 R60, [R1+0x58] ;  /* 0x00005800013c7983 */ /* 0x000f220000300a00 */
[----:B------:R-:W-:-:S03]  /*c230*/  IADD3 R34, P1, PT, R36, UR14, RZ ;  /* 0x0000000e24227c10 */ /* 0x000fc6000ff3e0ff */
[----:B------:R1:W-:Y:S04]  /*c240*/  STL.64 [R1+0x160], R42 ;  /* 0x0001602a01007387 */ /* 0x0003e80000100a00 */
[----:B------:R-:W4:Y:S01]  /*c250*/  LDL.LU.64 R44, [R1+0x50] ;  /* 0x00005000012c7983 */ /* 0x000f220000300a00 */
[----:B------:R-:W-:-:S03]  /*c260*/  IADD3.X R35, PT, PT, R37, UR15, RZ, P1, !PT ;  /* 0x0000000f25237c10 */ /* 0x000fc60008ffe4ff */
[----:B------:R1:W-:Y:S02]  /*c270*/  STL.64 [R1+0x170], R2 ;  /* 0x0001700201007387 */ /* 0x0003e40000100a00 */
[----:B-1----:R-:W-:-:S04]  /*c280*/  IADD3 R42, P0, PT, R50, UR14, RZ ;  /* 0x0000000e322a7c10 */ /* 0x002fc8000ff1e0ff */
[----:B------:R-:W-:Y:S02]  /*c290*/  IADD3.X R43, PT, PT, R51, UR15, RZ, P0, !PT ;  /* 0x0000000f332b7c10 */ /* 0x000fe400087fe4ff */
[----:B------:R-:W-:-:S03]  /*c2a0*/  IADD3 R2, P2, PT, R28, UR14, RZ ;  /* 0x0000000e1c027c10 */ /* 0x000fc6000ff5e0ff */
[----:B------:R1:W-:Y:S01]  /*c2b0*/  STL.64 [R1+0x180], R42 ;  /* 0x0001802a01007387 */ /* 0x0003e20000100a00 */
[----:B------:R-:W-:Y:S02]  /*c2c0*/  IADD3.X R3, PT, PT, R29, UR15, RZ, P2, !PT ;  /* 0x0000000f1d037c10 */ /* 0x000fe400097fe4ff */
[----:B--2---:R-:W-:-:S04]  /*c2d0*/  IADD3 R212, P4, PT, R4, UR14, RZ ;  /* 0x0000000e04d47c10 */ /* 0x004fc8000ff9e0ff */
[----:B------:R-:W-:Y:S02]  /*c2e0*/  IADD3.X R213, PT, PT, R5, UR15, RZ, P4, !PT ;  /* 0x0000000f05d57c10 */ /* 0x000fe4000a7fe4ff */
[----:B------:R-:W2:Y:S04]  /*c2f0*/  LDL.LU.64 R4, [R1+0x500] ;  /* 0x0005000001047983 */ /* 0x000ea80000300a00 */
[----:B------:R-:W-:Y:S04]  /*c300*/  STL.64 [R1+0x190], R34 ;  /* 0x0001902201007387 */ /* 0x000fe80000100a00 */
[----:B------:R-:W2:Y:S04]  /*c310*/  LDL.LU.64 R54, [R1+0x4f8] ;  /* 0x0004f80001367983 */ /* 0x000ea80000300a00 */
[----:B------:R1:W-:Y:S04]  /*c320*/  STL.64 [R1+0x1a0], R2 ;  /* 0x0001a00201007387 */ /* 0x0003e80000100a00 */
[----:B------:R-:W2:Y:S04]  /*c330*/  LDL.LU.64 R50, [R1+0x4f0] ;  /* 0x0004f00001327983 */ /* 0x000ea80000300a00 */
[----:B-1----:R-:W2:Y:S01]  /*c340*/  LDL.LU.64 R42, [R1+0x4e8] ;  /* 0x0004e800012a7983 */ /* 0x002ea20000300a00 */
[----:B------:R-:W-:-:S04]  /*c350*/  IADD3 R2, P0, PT, R26, UR14, RZ ;  /* 0x0000000e1a027c10 */ /* 0x000fc8000ff1e0ff */
[----:B------:R-:W-:Y:S01]  /*c360*/  IADD3.X R3, PT, PT, R27, UR15, RZ, P0, !PT ;  /* 0x0000000f1b037c10 */ /* 0x000fe200087fe4ff */
[----:B------:R-:W-:Y:S04]  /*c370*/  STL.64 [R1+0x1b0], R212 ;  /* 0x0001b0d401007387 */ /* 0x000fe80000100a00 */
[----:B------:R1:W-:Y:S04]  /*c380*/  STL.64 [R1+0x1c0], R2 ;  /* 0x0001c00201007387 */ /* 0x0003e80000100a00 */
[----:B------:R-:W2:Y:S04]  /*c390*/  LDL.LU.64 R36, [R1+0x4d8] ;  /* 0x0004d80001247983 */ /* 0x000ea80000300a00 */
[----:B------:R-:W2:Y:S04]  /*c3a0*/  LDL.LU.64 R34, [R1+0x4d0] ;  /* 0x0004d00001227983 */ /* 0x000ea80000300a00 */
[----:B------:R-:W2:Y:S01]  /*c3b0*/  LDL.LU.64 R26, [R1+0x4c8] ;  /* 0x0004c800011a7983 */ /* 0x000ea20000300a00 */
[----:B---3--:R-:W-:-:S02]  /*c3c0*/  IADD3 R246, P1, PT, R20, UR14, RZ ;  /* 0x0000000e14f67c10 */ /* 0x008fc4000ff3e0ff */
[----:B----4-:R-:W-:Y:S02]  /*c3d0*/  IADD3 R232, P2, PT, R18, UR14, RZ ;  /* 0x0000000e12e87c10 */ /* 0x010fe4000ff5e0ff */
[----:B------:R-:W-:Y:S02]  /*c3e0*/  IADD3.X R247, PT, PT, R21, UR15, RZ, P1, !PT ;  /* 0x0000000f15f77c10 */ /* 0x000fe40008ffe4ff */
[----:B------:R-:W-:Y:S02]  /*c3f0*/  IADD3.X R233, PT, PT, R19, UR15, RZ, P2, !PT ;  /* 0x0000000f13e97c10 */ /* 0x000fe400097fe4ff */
[----:B------:R-:W3:Y:S01]  /*c400*/  LDL.LU.64 R18, [R1+0x4c0] ;  /* 0x0004c00001127983 */ /* 0x000ee20000300a00 */
[----:B------:R-:W-:-:S03]  /*c410*/  IADD3 R224, P4, PT, R10, UR14, RZ ;  /* 0x0000000e0ae07c10 */ /* 0x000fc6000ff9e0ff */
[----:B------:R-:W-:Y:S01]  /*c420*/  STL.64 [R1+0x1d0], R246 ;  /* 0x0001d0f601007387 */ /* 0x000fe20000100a00 */
[----:B------:R-:W-:-:S03]  /*c430*/  IADD3.X R225, PT, PT, R11, UR15, RZ, P4, !PT ;  /* 0x0000000f0be17c10 */ /* 0x000fc6000a7fe4ff */
[----:B------:R-:W-:Y:S04]  /*c440*/  STL.64 [R1+0x1e0], R232 ;  /* 0x0001e0e801007387 */ /* 0x000fe80000100a00 */
[----:B------:R-:W-:Y:S01]  /*c450*/  STL.64 [R1+0x1f0], R224 ;  /* 0x0001f0e001007387 */ /* 0x000fe20000100a00 */
[----:B------:R-:W-:-:S04]  /*c460*/  IADD3 R10, P0, PT, R12, UR14, RZ ;  /* 0x0000000e0c0a7c10 */ /* 0x000fc8000ff1e0ff */
[----:B------:R-:W-:Y:S02]  /*c470*/  IADD3.X R11, PT, PT, R13, UR15, RZ, P0, !PT ;  /* 0x0000000f0d0b7c10 */ /* 0x000fe400087fe4ff */
[----:B------:R-:W-:-:S03]  /*c480*/  IADD3 R66, P1, PT, R68, UR14, RZ ;  /* 0x0000000e44427c10 */ /* 0x000fc6000ff3e0ff */
[----:B------:R4:W-:Y:S01]  /*c490*/  STL.64 [R1+0x200], R10 ;  /* 0x0002000a01007387 */ /* 0x0009e20000100a00 */
[----:B------:R-:W-:Y:S02]  /*c4a0*/  IADD3 R58, P2, PT, R60, UR14, RZ ;  /* 0x0000000e3c3a7c10 */ /* 0x000fe4000ff5e0ff */
[----:B------:R-:W-:Y:S02]  /*c4b0*/  IADD3.X R67, PT, PT, R69, UR15, RZ, P1, !PT ;  /* 0x0000000f45437c10 */ /* 0x000fe40008ffe4ff */
[----:B------:R-:W-:Y:S02]  /*c4c0*/  IADD3.X R59, PT, PT, R61, UR15, RZ, P2, !PT ;  /* 0x0000000f3d3b7c10 */ /* 0x000fe400097fe4ff */
[----:B-1----:R-:W-:Y:S01]  /*c4d0*/  IADD3 R2, P4, PT, R44, UR14, RZ ;  /* 0x0000000e2c027c10 */ /* 0x002fe2000ff9e0ff */
[----:B----4-:R-:W4:Y:S03]  /*c4e0*/  LDL.LU.64 R10, [R1+0x4b0] ;  /* 0x0004b000010a7983 */ /* 0x010f260000300a00 */
[----:B------:R-:W-:Y:S01]  /*c4f0*/  IADD3.X R3, PT, PT, R45, UR15, RZ, P4, !PT ;  /* 0x0000000f2d037c10 */ /* 0x000fe2000a7fe4ff */
[----:B------:R-:W4:Y:S04]  /*c500*/  LDL.LU.64 R28, [R1+0x4a0] ;  /* 0x0004a000011c7983 */ /* 0x000f280000300a00 */
[----:B------:R-:W4:Y:S04]  /*c510*/  LDL.LU.64 R20, [R1+0x498] ;  /* 0x0004980001147983 */ /* 0x000f280000300a00 */
[----:B------:R-:W4:Y:S04]  /*c520*/  LDL.LU.64 R12, [R1+0x488] ;  /* 0x00048800010c7983 */ /* 0x000f280000300a00 */
[----:B------:R-:W-:Y:S04]  /*c530*/  STL.64 [R1+0x210], R66 ;  /* 0x0002104201007387 */ /* 0x000fe80000100a00 */
[----:B------:R1:W-:Y:S04]  /*c540*/  STL.64 [R1+0x220], R58 ;  /* 0x0002203a01007387 */ /* 0x0003e80000100a00 */
[----:B------:R1:W-:Y:S01]  /*c550*/  STL.64 [R1+0x230], R2 ;  /* 0x0002300201007387 */ /* 0x0003e20000100a00 */
[----:B--2---:R-:W-:-:S04]  /*c560*/  IADD3 R186, P0, PT, R4, UR14, RZ ;  /* 0x0000000e04ba7c10 */ /* 0x004fc8000ff1e0ff */
[----:B------:R-:W-:Y:S02]  /*c570*/  IADD3.X R187, PT, PT, R5, UR15, RZ, P0, !PT ;  /* 0x0000000f05bb7c10 */ /* 0x000fe400087fe4ff */
[----:B------:R-:W2:Y:S04]  /*c580*/  LDL.LU.64 R4, [R1+0x478] ;  /* 0x0004780001047983 */ /* 0x000ea80000300a00 */
[----:B------:R-:W2:Y:S04]  /*c590*/  LDL.LU.64 R60, [R1+0x468] ;  /* 0x00046800013c7983 */ /* 0x000ea80000300a00 */
[----:B-1----:R-:W2:Y:S04]  /*c5a0*/  LDL.LU.64 R58, [R1+0x460] ;  /* 0x00046000013a7983 */ /* 0x002ea80000300a00 */
[----:B------:R-:W2:Y:S01]  /*c5b0*/  LDL.LU.64 R44, [R1+0x458] ;  /* 0x00045800012c7983 */ /* 0x000ea20000300a00 */
[----:B------:R-:W-:-:S04]  /*c5c0*/  IADD3 R154, P0, PT, R36, UR14, RZ ;  /* 0x0000000e249a7c10 */ /* 0x000fc8000ff1e0ff */
[----:B------:R-:W-:Y:S02]  /*c5d0*/  IADD3.X R155, PT, PT, R37, UR15, RZ, P0, !PT ;  /* 0x0000000f259b7c10 */ /* 0x000fe400087fe4ff */
[----:B------:R-:W2:Y:S01]  /*c5e0*/  LDL.LU.64 R36, [R1+0x440] ;  /* 0x0004400001247983 */ /* 0x000ea20000300a00 */
[----:B------:R-:W-:Y:S02]  /*c5f0*/  IADD3 R170, P1, PT, R54, UR14, RZ ;  /* 0x0000000e36aa7c10 */ /* 0x000fe4000ff3e0ff */
[----:B------:R-:W-:Y:S02]  /*c600*/  IADD3 R146, P2, PT, R50, UR14, RZ ;  /* 0x0000000e32927c10 */ /* 0x000fe4000ff5e0ff */
[----:B------:R-:W-:Y:S02]  /*c610*/  IADD3 R150, P4, PT, R42, UR14, RZ ;  /* 0x0000000e2a967c10 */ /* 0x000fe4000ff9e0ff */
[----:B------:R-:W-:Y:S02]  /*c620*/  IADD3.X R171, PT, PT, R55, UR15, RZ, P1, !PT ;  /* 0x0000000f37ab7c10 */ /* 0x000fe40008ffe4ff */
[----:B------:R-:W-:Y:S01]  /*c630*/  IADD3.X R147, PT, PT, R51, UR15, RZ, P2, !PT ;  /* 0x0000000f33937c10 */ /* 0x000fe200097fe4ff */
[----:B------:R-:W2:Y:S01]  /*c640*/  LDL.LU.64 R54, [R1+0x430] ;  /* 0x0004300001367983 */ /* 0x000ea20000300a00 */
[----:B------:R-:W-:-:S02]  /*c650*/  IADD3 R158, P1, PT, R34, UR14, RZ ;  /* 0x0000000e229e7c10 */ /* 0x000fc4000ff3e0ff */
[----:B------:R-:W-:Y:S01]  /*c660*/  IADD3 R166, P2, PT, R26, UR14, RZ ;  /* 0x0000000e1aa67c10 */ /* 0x000fe2000ff5e0ff */
[----:B------:R-:W2:Y:S01]  /*c670*/  LDL.LU.64 R50, [R1+0x428] ;  /* 0x0004280001327983 */ /* 0x000ea20000300a00 */
[----:B------:R-:W-:Y:S02]  /*c680*/  IADD3.X R151, PT, PT, R43, UR15, RZ, P4, !PT ;  /* 0x0000000f2b977c10 */ /* 0x000fe4000a7fe4ff */
[----:B---3--:R-:W-:Y:S01]  /*c690*/  IADD3 R172, P4, PT, R18, UR14, RZ ;  /* 0x0000000e12ac7c10 */ /* 0x008fe2000ff9e0ff */
[----:B------:R-:W3:Y:S01]  /*c6a0*/  LDL.LU.64 R42, [R1+0x420] ;  /* 0x00042000012a7983 */ /* 0x000ee20000300a00 */
[----:B------:R-:W-:Y:S02]  /*c6b0*/  IADD3.X R159, PT, PT, R35, UR15, RZ, P1, !PT ;  /* 0x0000000f239f7c10 */ /* 0x000fe40008ffe4ff */
[----:B------:R-:W-:Y:S01]  /*c6c0*/  IADD3.X R167, PT, PT, R27, UR15, RZ, P2, !PT ;  /* 0x0000000f1ba77c10 */ /* 0x000fe200097fe4ff */
[----:B------:R-:W3:Y:S01]  /*c6d0*/  LDL.LU.64 R34, [R1+0x410] ;  /* 0x0004100001227983 */ /* 0x000ee20000300a00 */
[----:B------:R-:W-:-:S03]  /*c6e0*/  IADD3.X R173, PT, PT, R19, UR15, RZ, P4, !PT ;  /* 0x0000000f13ad7c10 */ /* 0x000fc6000a7fe4ff */
[----:B------:R-:W3:Y:S04]  /*c6f0*/  LDL.LU.64 R26, [R1+0x3f8] ;  /* 0x0003f800011a7983 */ /* 0x000ee80000300a00 */
[----:B------:R-:W3:Y:S01]  /*c700*/  LDL.LU.64 R18, [R1+0x3f0] ;  /* 0x0003f00001127983 */ /* 0x000ee20000300a00 */
[----:B----4-:R-:W-:Y:S02]  /*c710*/  IADD3 R176, P0, PT, R10, UR14, RZ ;  /* 0x0000000e0ab07c10 */ /* 0x010fe4000ff1e0ff */
[----:B------:R-:W-:Y:S02]  /*c720*/  IADD3 R180, P1, PT, R28, UR14, RZ ;  /* 0x0000000e1cb47c10 */ /* 0x000fe4000ff3e0ff */
[----:B------:R-:W-:Y:S02]  /*c730*/  IADD3.X R177, PT, PT, R11, UR15, RZ, P0, !PT ;  /* 0x0000000f0bb17c10 */ /* 0x000fe400087fe4ff */
[----:B------:R-:W-:Y:S01]  /*c740*/  IADD3 R184, P2, PT, R20, UR14, RZ ;  /* 0x0000000e14b87c10 */ /* 0x000fe2000ff5e0ff */
[----:B------:R-:W4:Y:S01]  /*c750*/  LDL.LU.64 R10, [R1+0x3e8] ;  /* 0x0003e800010a7983 */ /* 0x000f220000300a00 */
[----:B------:R-:W-:-:S02]  /*c760*/  IADD3.X R181, PT, PT, R29, UR15, RZ, P1, !PT ;  /* 0x0000000f1db57c10 */ /* 0x000fc40008ffe4ff */
[----:B------:R-:W-:Y:S01]  /*c770*/  IADD3 R130, P4, PT, R12, UR14, RZ ;  /* 0x0000000e0c827c10 */ /* 0x000fe2000ff9e0ff */
[----:B------:R-:W3:Y:S01]  /*c780*/  LDL.LU.64 R28, [R1+0x3d8] ;  /* 0x0003d800011c7983 */ /* 0x000ee20000300a00 */
[----:B------:R-:W-:Y:S02]  /*c790*/  IADD3.X R185, PT, PT, R21, UR15, RZ, P2, !PT ;  /* 0x0000000f15b97c10 */ /* 0x000fe400097fe4ff */
[----:B------:R-:W-:Y:S01]  /*c7a0*/  IADD3.X R131, PT, PT, R13, UR15, RZ, P4, !PT ;  /* 0x0000000f0d837c10 */ /* 0x000fe2000a7fe4ff */
[----:B------:R-:W3:Y:S04]  /*c7b0*/  LDL.LU.64 R20, [R1+0x3c0] ;  /* 0x0003c00001147983 */ /* 0x000ee80000300a00 */
[----:B------:R-:W3:Y:S01]  /*c7c0*/  LDL.LU.64 R12, [R1+0x3b8] ;  /* 0x0003b800010c7983 */ /* 0x000ee20000300a00 */
[----:B--2---:R-:W-:-:S02]  /*c7d0*/  IADD3 R122, P0, PT, R4, UR14, RZ ;  /* 0x0000000e047a7c10 */ /* 0x004fc4000ff1e0ff */
[----:B------:R-:W-:Y:S02]  /*c7e0*/  IADD3 R114, P1, PT, R60, UR14, RZ ;  /* 0x0000000e3c727c10 */ /* 0x000fe4000ff3e0ff */
[----:B------:R-:W-:Y:S02]  /*c7f0*/  IADD3.X R123, PT, PT, R5, UR15, RZ, P0, !PT ;  /* 0x0000000f057b7c10 */ /* 0x000fe400087fe4ff */
[----:B------:R-:W2:Y:S01]  /*c800*/  LDL.LU.64 R4, [R1+0x3b0] ;  /* 0x0003b00001047983 */ /* 0x000ea20000300a00 */
[----:B------:R-:W-:Y:S02]  /*c810*/  IADD3.X R115, PT, PT, R61, UR15, RZ, P1, !PT ;  /* 0x0000000f3d737c10 */ /* 0x000fe40008ffe4ff */
[----:B------:R-:W-:Y:S01]  /*c820*/  IADD3 R98, P4, PT, R44, UR14, RZ ;  /* 0x0000000e2c627c10 */ /* 0x000fe2000ff9e0ff */
[----:B------:R-:W2:Y:S03]  /*c830*/  LDL.LU.64 R68, [R1+0x3a0] ;  /* 0x0003a00001447983 */ /* 0x000ea60000300a00 */
[----:B------:R-:W-:Y:S01]  /*c840*/  IADD3.X R99, PT, PT, R45, UR15, RZ, P4, !PT ;  /* 0x0000000f2d637c10 */ /* 0x000fe2000a7fe4ff */
[----:B------:R-:W2:Y:S04]  /*c850*/  LDL.LU.64 R60, [R1+0x388] ;  /* 0x00038800013c7983 */ /* 0x000ea80000300a00 */
[----:B------:R-:W2:Y:S01]  /*c860*/  LDL.LU.64 R44, [R1+0x380] ;  /* 0x00038000012c7983 */ /* 0x000ea20000300a00 */
[----:B------:R-:W-:-:S04]  /*c870*/  IADD3 R90, P0, PT, R36, UR14, RZ ;  /* 0x0000000e245a7c10 */ /* 0x000fc8000ff1e0ff */
[----:B------:R-:W-:Y:S02]  /*c880*/  IADD3.X R91, PT, PT, R37, UR15, RZ, P0, !PT ;  /* 0x0000000f255b7c10 */ /* 0x000fe400087fe4ff */
[----:B------:R-:W2:Y:S04]  /*c890*/  LDL.LU.64 R36, [R1+0x378] ;  /* 0x0003780001247983 */ /* 0x000ea80000300a00 */
        /* <DEDUP_REMOVED lines=22> */
[----:B------:R-:W2:Y:S01]  /*ca00*/  LDL.LU.64 R200, [R1+0x270] ;  /* 0x0002700001c87983 */ /* 0x000ea20000300a00 */
[----:B------:R-:W-:-:S02]  /*ca10*/  IADD3 R106, P2, PT, R58, UR14, RZ ;  /* 0x0000000e3a6a7c10 */ /* 0x000fc4000ff5e0ff */
[----:B------:R-:W-:Y:S02]  /*ca20*/  IADD3 R82, P1, PT, R54, UR14, RZ ;  /* 0x0000000e36527c10 */ /* 0x000fe4000ff3e0ff */
[----:B------:R-:W-:Y:S02]  /*ca30*/  IADD3.X R107, PT, PT, R59, UR15, RZ, P2, !PT ;  /* 0x0000000f3b6b7c10 */ /* 0x000fe400097fe4ff */
[----:B------:R-:W-:Y:S02]  /*ca40*/  IADD3 R74, P2, PT, R50, UR14, RZ ;  /* 0x0000000e324a7c10 */ /* 0x000fe4000ff5e0ff */
[----:B---3--:R-:W-:Y:S02]  /*ca50*/  IADD3 R66, P4, PT, R42, UR14, RZ ;  /* 0x0000000e2a427c10 */ /* 0x008fe4000ff9e0ff */
[----:B------:R-:W-:Y:S02]  /*ca60*/  IADD3.X R83, PT, PT, R55, UR15, RZ, P1, !PT ;  /* 0x0000000f37537c10 */ /* 0x000fe40008ffe4ff */
[----:B------:R-:W-:-:S02]  /*ca70*/  IADD3 R54, P1, PT, R26, UR14, RZ ;  /* 0x0000000e1a367c10 */ /* 0x000fc4000ff3e0ff */
[----:B------:R-:W-:Y:S02]  /*ca80*/  IADD3.X R75, PT, PT, R51, UR15, RZ, P2, !PT ;  /* 0x0000000f334b7c10 */ /* 0x000fe400097fe4ff */
[----:B------:R-:W-:Y:S02]  /*ca90*/  IADD3 R58, P0, PT, R34, UR14, RZ ;  /* 0x0000000e223a7c10 */ /* 0x000fe4000ff1e0ff */
[----:B------:R-:W-:Y:S02]  /*caa0*/  IADD3.X R67, PT, PT, R43, UR15, RZ, P4, !PT ;  /* 0x0000000f2b437c10 */ /* 0x000fe4000a7fe4ff */
[----:B------:R-:W-:Y:S02]  /*cab0*/  IADD3 R50, P2, PT, R18, UR14, RZ ;  /* 0x0000000e12327c10 */ /* 0x000fe4000ff5e0ff */
[----:B----4-:R-:W-:Y:S02]  /*cac0*/  IADD3 R42, P4, PT, R10, UR14, RZ ;  /* 0x0000000e0a2a7c10 */ /* 0x010fe4000ff9e0ff */
[----:B------:R-:W-:-:S02]  /*cad0*/  IADD3.X R55, PT, PT, R27, UR15, RZ, P1, !PT ;  /* 0x0000000f1b377c10 */ /* 0x000fc40008ffe4ff */
[----:B------:R-:W-:Y:S02]  /*cae0*/  IADD3 R26, P1, PT, R20, UR14, RZ ;  /* 0x0000000e141a7c10 */ /* 0x000fe4000ff3e0ff */
[----:B------:R-:W-:Y:S02]  /*caf0*/  IADD3.X R59, PT, PT, R35, UR15, RZ, P0, !PT ;  /* 0x0000000f233b7c10 */ /* 0x000fe400087fe4ff */
[----:B------:R-:W-:Y:S02]  /*cb00*/  IADD3.X R51, PT, PT, R19, UR15, RZ, P2, !PT ;  /* 0x0000000f13337c10 */ /* 0x000fe400097fe4ff */
[----:B------:R-:W-:Y:S02]  /*cb10*/  IADD3 R34, P0, PT, R28, UR14, RZ ;  /* 0x0000000e1c227c10 */ /* 0x000fe4000ff1e0ff */
[----:B------:R-:W-:Y:S02]  /*cb20*/  IADD3.X R43, PT, PT, R11, UR15, RZ, P4, !PT ;  /* 0x0000000f0b2b7c10 */ /* 0x000fe4000a7fe4ff */
[----:B------:R-:W-:-:S02]  /*cb30*/  IADD3 R18, P2, PT, R12, UR14, RZ ;  /* 0x0000000e0c127c10 */ /* 0x000fc4000ff5e0ff */
[----:B------:R-:W-:Y:S02]  /*cb40*/  IADD3.X R27, PT, PT, R21, UR15, RZ, P1, !PT ;  /* 0x0000000f151b7c10 */ /* 0x000fe40008ffe4ff */
[----:B------:R-:W-:Y:S02]  /*cb50*/  IADD3.X R35, PT, PT, R29, UR15, RZ, P0, !PT ;  /* 0x0000000f1d237c10 */ /* 0x000fe400087fe4ff */
[----:B------:R-:W-:Y:S02]  /*cb60*/  IADD3.X R19, PT, PT, R13, UR15, RZ, P2, !PT ;  /* 0x0000000f0d137c10 */ /* 0x000fe400097fe4ff */
[----:B--2---:R-:W-:-:S04]  /*cb70*/  IADD3 R10, P4, PT, R4, UR14, RZ ;  /* 0x0000000e040a7c10 */ /* 0x004fc8000ff9e0ff */
[----:B------:R-:W-:Y:S02]  /*cb80*/  IADD3.X R11, PT, PT, R5, UR15, RZ, P4, !PT ;  /* 0x0000000f050b7c10 */ /* 0x000fe4000a7fe4ff */
[----:B------:R-:W-:Y:S02]  /*cb90*/  IADD3 R4, P0, PT, R68, UR14, RZ ;  /* 0x0000000e44047c10 */ /* 0x000fe4000ff1e0ff */
[----:B------:R-:W-:Y:S02]  /*cba0*/  IADD3 R12, P1, PT, R60, UR14, RZ ;  /* 0x0000000e3c0c7c10 */ /* 0x000fe4000ff3e0ff */
[----:B------:R-:W-:Y:S02]  /*cbb0*/  IADD3 R20, P2, PT, R44, UR14, RZ ;  /* 0x0000000e2c147c10 */ /* 0x000fe4000ff5e0ff */
[----:B------:R-:W-:Y:S02]  /*cbc0*/  IADD3.X R13, PT, PT, R61, UR15, RZ, P1, !PT ;  /* 0x0000000f3d0d7c10 */ /* 0x000fe40008ffe4ff */
[----:B------:R-:W-:-:S02]  /*cbd0*/  IADD3.X R5, PT, PT, R69, UR15, RZ, P0, !PT ;  /* 0x0000000f45057c10 */ /* 0x000fc400087fe4ff */
[----:B------:R-:W-:Y:S02]  /*cbe0*/  IADD3.X R21, PT, PT, R45, UR15, RZ, P2, !PT ;  /* 0x0000000f2d157c10 */ /* 0x000fe400097fe4ff */
[----:B------:R-:W-:Y:S02]  /*cbf0*/  IADD3 R28, P4, PT, R36, UR14, RZ ;  /* 0x0000000e241c7c10 */ /* 0x000fe4000ff9e0ff */
[----:B------:R-:W-:Y:S02]  /*cc00*/  IADD3 R36, P0, PT, R100, UR14, RZ ;  /* 0x0000000e64247c10 */ /* 0x000fe4000ff1e0ff */
[----:B------:R-:W-:Y:S02]  /*cc10*/  IADD3 R44, P1, PT, R92, UR14, RZ ;  /* 0x0000000e5c2c7c10 */ /* 0x000fe4000ff3e0ff */
[----:B------:R-:W-:Y:S02]  /*cc20*/  IADD3.X R29, PT, PT, R37, UR15, RZ, P4, !PT ;  /* 0x0000000f251d7c10 */ /* 0x000fe4000a7fe4ff */
[----:B------:R-:W-:-:S02]  /*cc30*/  IADD3 R60, P2, PT, R84, UR14, RZ ;  /* 0x0000000e543c7c10 */ /* 0x000fc4000ff5e0ff */
[----:B------:R-:W-:Y:S02]  /*cc40*/  IADD3.X R45, PT, PT, R93, UR15, RZ, P1, !PT ;  /* 0x0000000f5d2d7c10 */ /* 0x000fe40008ffe4ff */
[----:B------:R-:W-:Y:S02]  /*cc50*/  IADD3 R68, P4, PT, R76, UR14, RZ ;  /* 0x0000000e4c447c10 */ /* 0x000fe4000ff9e0ff */
[----:B------:R-:W-:Y:S02]  /*cc60*/  IADD3.X R37, PT, PT, R101, UR15, RZ, P0, !PT ;  /* 0x0000000f65257c10 */ /* 0x000fe400087fe4ff */
[----:B------:R-:W-:Y:S02]  /*cc70*/  IADD3.X R61, PT, PT, R85, UR15, RZ, P2, !PT ;  /* 0x0000000f553d7c10 */ /* 0x000fe400097fe4ff */
[----:B------:R-:W-:Y:S02]  /*cc80*/  IADD3 R76, P0, PT, R160, UR14, RZ ;  /* 0x0000000ea04c7c10 */ /* 0x000fe4000ff1e0ff */
[----:B------:R-:W-:-:S02]  /*cc90*/  IADD3 R84, P1, PT, R124, UR14, RZ ;  /* 0x0000000e7c547c10 */ /* 0x000fc4000ff3e0ff */
[----:B------:R-:W-:Y:S02]  /*cca0*/  IADD3.X R69, PT, PT, R77, UR15, RZ, P4, !PT ;  /* 0x0000000f4d457c10 */ /* 0x000fe4000a7fe4ff */
[----:B------:R-:W-:Y:S02]  /*ccb0*/  IADD3 R92, P2, PT, R116, UR14, RZ ;  /* 0x0000000e745c7c10 */ /* 0x000fe4000ff5e0ff */
[----:B------:R-:W-:Y:S02]  /*ccc0*/  IADD3.X R85, PT, PT, R125, UR15, RZ, P1, !PT ;  /* 0x0000000f7d557c10 */ /* 0x000fe40008ffe4ff */
[----:B------:R-:W-:Y:S02]  /*ccd0*/  IADD3 R100, P4, PT, R108, UR14, RZ ;  /* 0x0000000e6c647c10 */ /* 0x000fe4000ff9e0ff */
[----:B------:R-:W-:Y:S02]  /*cce0*/  IADD3.X R77, PT, PT, R161, UR15, RZ, P0, !PT ;  /* 0x0000000fa14d7c10 */ /* 0x000fe400087fe4ff */
[----:B------:R-:W-:-:S02]  /*ccf0*/  IADD3.X R93, PT, PT, R117, UR15, RZ, P2, !PT ;  /* 0x0000000f755d7c10 */ /* 0x000fc400097fe4ff */
[----:B------:R-:W-:Y:S02]  /*cd00*/  IADD3 R108, P0, PT, R190, UR14, RZ ;  /* 0x0000000ebe6c7c10 */ /* 0x000fe4000ff1e0ff */
[----:B------:R-:W-:Y:S02]  /*cd10*/  IADD3 R116, P1, PT, R198, UR14, RZ ;  /* 0x0000000ec6747c10 */ /* 0x000fe4000ff3e0ff */
[----:B------:R-:W-:Y:S02]  /*cd20*/  IADD3.X R101, PT, PT, R109, UR15, RZ, P4, !PT ;  /* 0x0000000f6d657c10 */ /* 0x000fe4000a7fe4ff */
[----:B------:R-:W-:Y:S02]  /*cd30*/  IADD3 R124, P2, PT, R196, UR14, RZ ;  /* 0x0000000ec47c7c10 */ /* 0x000fe4000ff5e0ff */
[----:B------:R-:W-:Y:S02]  /*cd40*/  IADD3.X R117, PT, PT, R199, UR15, RZ, P1, !PT ;  /* 0x0000000fc7757c10 */ /* 0x000fe40008ffe4ff */
[----:B------:R-:W-:-:S02]  /*cd50*/  IADD3 R160, P4, PT, R188, UR14, RZ ;  /* 0x0000000ebca07c10 */ /* 0x000fc4000ff9e0ff */
[----:B------:R-:W-:Y:S02]  /*cd60*/  IADD3.X R109, PT, PT, R191, UR15, RZ, P0, !PT ;  /* 0x0000000fbf6d7c10 */ /* 0x000fe400087fe4ff */
[----:B------:R-:W-:Y:S01]  /*cd70*/  IADD3.X R125, PT, PT, R197, UR15, RZ, P2, !PT ;  /* 0x0000000fc57d7c10 */ /* 0x000fe200097fe4ff */
[----:B------:R-:W2:Y:S01]  /*cd80*/  LDL.LU.64 R190, [R1+0x268] ;  /* 0x0002680001be7983 */ /* 0x000ea20000300a00 */
[----:B------:R-:W-:Y:S02]  /*cd90*/  IADD3 R196, P0, PT, R192, UR14, RZ ;  /* 0x0000000ec0c47c10 */ /* 0x000fe4000ff1e0ff */
[----:B------:R-:W-:Y:S01]  /*cda0*/  IADD3 R134, P1, PT, R214, UR14, RZ ;  /* 0x0000000ed6867c10 */ /* 0x000fe2000ff3e0ff */
[----:B------:R-:W3:Y:S01]  /*cdb0*/  LDL.LU.64 R2, [R1+0x260] ;  /* 0x0002600001027983 */ /* 0x000ee20000300a00 */
[----:B------:R-:W-:Y:S02]  /*cdc0*/  IADD3.X R161, PT, PT, R189, UR15, RZ, P4, !PT ;  /* 0x0000000fbda17c10 */ /* 0x000fe4000a7fe4ff */
[----:B------:R-:W-:Y:S01]  /*cdd0*/  IADD3 R218, P2, PT, R238, UR14, RZ ;  /* 0x0000000eeeda7c10 */ /* 0x000fe2000ff5e0ff */
[----:B------:R-:W4:Y:S01]  /*cde0*/  LDL.LU.64 R206, [R1+0x258] ;  /* 0x0002580001ce7983 */ /* 0x000f220000300a00 */
[----:B------:R-:W-:-:S02]  /*cdf0*/  IADD3.X R135, PT, PT, R215, UR15, RZ, P1, !PT ;  /* 0x0000000fd7877c10 */ /* 0x000fc40008ffe4ff */
[----:B------:R-:W-:Y:S01]  /*ce00*/  IADD3 R188, P4, PT, R204, UR14, RZ ;  /* 0x0000000eccbc7c10 */ /* 0x000fe2000ff9e0ff */
[----:B------:R-:W4:Y:S01]  /*ce10*/  LDL.LU.64 R198, [R1+0x250] ;  /* 0x0002500001c67983 */ /* 0x000f220000300a00 */
[----:B------:R-:W-:Y:S02]  /*ce20*/  IADD3.X R197, PT, PT, R193, UR15, RZ, P0, !PT ;  /* 0x0000000fc1c57c10 */ /* 0x000fe400087fe4ff */
[----:B------:R-:W-:Y:S01]  /*ce30*/  IADD3.X R219, PT, PT, R239, UR15, RZ, P2, !PT ;  /* 0x0000000fefdb7c10 */ /* 0x000fe200097fe4ff */
[----:B------:R-:W4:Y:S01]  /*ce40*/  LDL.LU.64 R192, [R1+0x248] ;  /* 0x0002480001c07983 */ /* 0x000f220000300a00 */
[----:B------:R-:W-:Y:S02]  /*ce50*/  IADD3.X R189, PT, PT, R205, UR15, RZ, P4, !PT ;  /* 0x0000000fcdbd7c10 */ /* 0x000fe4000a7fe4ff */
[----:B------:R-:W-:Y:S01]  /*ce60*/  IADD3 R204, P0, PT, R208, UR14, RZ ;  /* 0x0000000ed0cc7c10 */ /* 0x000fe2000ff1e0ff */
[----:B------:R1:W5:Y:S04]  /*ce70*/  LDL.LU.64 R214, [R1+0x558] ;  /* 0x0005580001d67983 */ /* 0x0003680000300a00 */
[----:B------:R1:W-:Y:S01]  /*ce80*/  STL.64 [R1+0x128], R134 ;  /* 0x0001288601007387 */ /* 0x0003e20000100a00 */
[----:B------:R-:W-:-:S02]  /*ce90*/  IADD3.X R205, PT, PT, R209, UR15, RZ, P0, !PT ;  /* 0x0000000fd1cd7c10 */ /* 0x000fc400087fe4ff */
[----:B------:R-:W-:Y:S01]  /*cea0*/  IADD3 R238, P1, PT, R132, UR14, RZ ;  /* 0x0000000e84ee7c10 */ /* 0x000fe2000ff3e0ff */
[----:B-1----:R-:W4:Y:S04]  /*ceb0*/  LDL.LU.64 R134, [R1+0x550] ;  /* 0x0005500001867983 */ /* 0x002f280000300a00 */
[----:B------:R-:W-:Y:S04]  /*cec0*/  STL.64 [R1+0x118], R196 ;  /* 0x000118c401007387 */ /* 0x000fe80000100a00 */
[----:B------:R1:W-:Y:S04]  /*ced0*/  STL.64 [R1+0x138], R218 ;  /* 0x000138da01007387 */ /* 0x0003e80000100a00 */
[----:B------:R1:W-:Y:S04]  /*cee0*/  STL.64 [R1+0x148], R188 ;  /* 0x000148bc01007387 */ /* 0x0003e80000100a00 */
[----:B------:R-:W4:Y:S01]  /*cef0*/  LDL.LU.64 R208, [R1+0x240] ;  /* 0x0002400001d07983 */ /* 0x000f220000300a00 */
[----:B------:R-:W-:-:S02]  /*cf00*/  IADD3.X R239, PT, PT, R133, UR15, RZ, P1, !PT ;  /* 0x0000000f85ef7c10 */ /* 0x000fc40008ffe4ff */
[----:B-1----:R-:W-:Y:S02]  /*cf10*/  IADD3 R218, P2, PT, R248, UR14, RZ ;  /* 0x0000000ef8da7c10 */ /* 0x002fe4000ff5e0ff */
[----:B------:R-:W-:Y:S01]  /*cf20*/  IADD3 R188, P4, PT, R202, UR14, RZ ;  /* 0x0000000ecabc7c10 */ /* 0x000fe2000ff9e0ff */
[----:B------:R1:W-:Y:S01]  /*cf30*/  STL.64 [R1+0x158], R204 ;  /* 0x000158cc01007387 */ /* 0x0003e20000100a00 */
[----:B------:R-:W-:Y:S02]  /*cf40*/  IADD3.X R219, PT, PT, R249, UR15, RZ, P2, !PT ;  /* 0x0000000ff9db7c10 */ /* 0x000fe400097fe4ff */
[----:B------:R-:W-:Y:S02]  /*cf50*/  IADD3.X R189, PT, PT, R203, UR15, RZ, P4, !PT ;  /* 0x0000000fcbbd7c10 */ /* 0x000fe4000a7fe4ff */
[----:B------:R-:W-:Y:S01]  /*cf60*/  IADD3 R202, P1, PT, R240, UR14, RZ ;  /* 0x0000000ef0ca7c10 */ /* 0x000fe2000ff3e0ff */
[----:B-1----:R-:W4:Y:S04]  /*cf70*/  LDL.LU.64 R204, [R1+0x228] ;  /* 0x0002280001cc7983 */ /* 0x002f280000300a00 */
[----:B------:R1:W5:Y:S04]  /*cf80*/  LDL.LU.64 R132, [R1+0x548] ;  /* 0x0005480001847983 */ /* 0x0003680000300a00 */
[----:B------:R1:W-:Y:S04]  /*cf90*/  STL.64 [R1+0x188], R188 ;  /* 0x000188bc01007387 */ /* 0x0003e80000100a00 */
[----:B------:R-:W-:Y:S04]  /*cfa0*/  STL.64 [R1+0x168], R238 ;  /* 0x000168ee01007387 */ /* 0x000fe80000100a00 */
[----:B------:R1:W-:Y:S01]  /*cfb0*/  STL.64 [R1+0x178], R218 ;  /* 0x000178da01007387 */ /* 0x0003e20000100a00 */
[----:B------:R-:W-:Y:S01]  /*cfc0*/  IADD3.X R203, PT, PT, R241, UR15, RZ, P1, !PT ;  /* 0x0000000ff1cb7c10 */ /* 0x000fe20008ffe4ff */
[----:B-1----:R-:W1:Y:S01]  /*cfd0*/  LDC R188, c[0x0][0x3a0] ;  /* 0x0000e800ffbc7b82 */ /* 0x002e620000000800 */
[----:B------:R-:W-:-:S02]  /*cfe0*/  IADD3 R218, P0, PT, R230, UR14, RZ ;  /* 0x0000000ee6da7c10 */ /* 0x000fc4000ff1e0ff */
[----:B------:R-:W-:Y:S02]  /*cff0*/  IADD3 R238, P2, PT, R200, UR14, RZ ;  /* 0x0000000ec8ee7c10 */ /* 0x000fe4000ff5e0ff */
[----:B------:R-:W-:Y:S01]  /*d000*/  IADD3.X R219, PT, PT, R231, UR15, RZ, P0, !PT ;  /* 0x0000000fe7db7c10 */ /* 0x000fe200087fe4ff */
[----:B------:R1:W-:Y:S01]  /*d010*/  STL.64 [R1+0x1a8], R202 ;  /* 0x0001a8ca01007387 */ /* 0x0003e20000100a00 */
[----:B------:R-:W-:-:S03]  /*d020*/  IADD3.X R239, PT, PT, R201, UR15, RZ, P2, !PT ;  /* 0x0000000fc9ef7c10 */ /* 0x000fc600097fe4ff */
[----:B------:R1:W-:Y:S04]  /*d030*/  STL.64 [R1+0x198], R218 ;  /* 0x000198da01007387 */ /* 0x0003e80000100a00 */
[----:B-1----:R-:W4:Y:S04]  /*d040*/  LDL.LU.64 R202, [R1+0x510] ;  /* 0x0005100001ca7983 */ /* 0x002f280000300a00 */
[----:B------:R-:W4:Y:S04]  /*d050*/  LDL.LU.64 R200, [R1+0x238] ;  /* 0x0002380001c87983 */ /* 0x000f280000300a00 */
[----:B------:R-:W-:Y:S01]  /*d060*/  STL.64 [R1+0x1b8], R238 ;  /* 0x0001b8ee01007387 */ /* 0x000fe20000100a00 */
[----:B------:R-:W-:Y:S01]  /*d070*/  UIADD3 UR16, UPT, UPT, UR10, 0x80, URZ ;  /* 0x000000800a107890 */ /* 0x000fe2000fffe0ff */
[----:B--2---:R-:W-:-:S02]  /*d080*/  IADD3 R248, P4, PT, R190, UR14, RZ ;  /* 0x0000000ebef87c10 */ /* 0x004fc4000ff9e0ff */
[----:B---3--:R-:W-:Y:S02]  /*d090*/  IADD3 R240, P0, PT, R2, UR14, RZ ;  /* 0x0000000e02f07c10 */ /* 0x008fe4000ff1e0ff */
[----:B------:R-:W-:Y:S02]  /*d0a0*/  IADD3.X R249, PT, PT, R191, UR15, RZ, P4, !PT ;  /* 0x0000000fbff97c10 */ /* 0x000fe4000a7fe4ff */
[----:B----4-:R-:W-:Y:S02]  /*d0b0*/  IADD3 R230, P1, PT, R206, UR14, RZ ;  /* 0x0000000ecee67c10 */ /* 0x010fe4000ff3e0ff */
[----:B------:R-:W-:Y:S02]  /*d0c0*/  IADD3.X R241, PT, PT, R3, UR15, RZ, P0, !PT ;  /* 0x0000000f03f17c10 */ /* 0x000fe400087fe4ff */
[----:B------:R-:W-:Y:S02]  /*d0d0*/  IADD3 R218, P2, PT, R198, UR14, RZ ;  /* 0x0000000ec6da7c10 */ /* 0x000fe4000ff5e0ff */
[----:B------:R-:W-:Y:S01]  /*d0e0*/  IADD3 R190, P4, PT, R192, UR14, RZ ;  /* 0x0000000ec0be7c10 */ /* 0x000fe2000ff9e0ff */
[----:B------:R-:W-:Y:S01]  /*d0f0*/  STL.64 [R1+0x1c8], R248 ;  /* 0x0001c8f801007387 */ /* 0x000fe20000100a00 */
[----:B------:R-:W-:Y:S01]  /*d100*/  IADD3.X R231, PT, PT, R207, UR15, RZ, P1, !PT ;  /* 0x0000000fcfe77c10 */ /* 0x000fe20008ffe4ff */
[----:B------:R-:W1:Y:S01]  /*d110*/  LDC R192, c[0x0][0x3a0] ;  /* 0x0000e800ffc07b82 */ /* 0x000e620000000800 */
[----:B------:R-:W-:Y:S01]  /*d120*/  IADD3.X R191, PT, PT, R193, UR15, RZ, P4, !PT ;  /* 0x0000000fc1bf7c10 */ /* 0x000fe2000a7fe4ff */
[----:B------:R2:W5:Y:S01]  /*d130*/  LDL.LU.64 R2, [R1+0x540] ;  /* 0x0005400001027983 */ /* 0x0005620000300a00 */
[----:B------:R-:W-:-:S03]  /*d140*/  IADD3.X R219, PT, PT, R199, UR15, RZ, P2, !PT ;  /* 0x0000000fc7db7c10 */ /* 0x000fc600097fe4ff */
[----:B------:R-:W-:Y:S04]  /*d150*/  STL.64 [R1+0x1d8], R240 ;  /* 0x0001d8f001007387 */ /* 0x000fe80000100a00 */
[----:B------:R3:W-:Y:S04]  /*d160*/  STL.64 [R1+0x208], R190 ;  /* 0x000208be01007387 */ /* 0x0007e80000100a00 */
[----:B------:R-:W-:Y:S04]  /*d170*/  STL.64 [R1+0x1e8], R230 ;  /* 0x0001e8e601007387 */ /* 0x000fe80000100a00 */
[----:B------:R-:W-:Y:S01]  /*d180*/  STL.64 [R1+0x1f8], R218 ;  /* 0x0001f8da01007387 */ /* 0x000fe20000100a00 */
[----:B---3--:R-:W3:Y:S08]  /*d190*/  LDC R190, c[0x0][0x3a0] ;  /* 0x0000e800ffbe7b82 */ /* 0x008ef00000000800 */
[----:B------:R-:W4:Y:S01]  /*d1a0*/  LDC R191, c[0x0][0x3a0] ;  /* 0x0000e800ffbf7b82 */ /* 0x000f220000000800 */
[----:B------:R-:W-:-:S04]  /*d1b0*/  IADD3 R206, P0, PT, R208, UR14, RZ ;  /* 0x0000000ed0ce7c10 */ /* 0x000fc8000ff1e0ff */
[----:B------:R-:W-:-:S05]  /*d1c0*/  IADD3.X R207, PT, PT, R209, UR15, RZ, P0, !PT ;  /* 0x0000000fd1cf7c10 */ /* 0x000fca00087fe4ff */
[----:B------:R1:W-:Y:S02]  /*d1d0*/  STL.64 [R1+0x218], R206 ;  /* 0x000218ce01007387 */ /* 0x0003e40000100a00 */
[----:B-1----:R-:W1:Y:S01]  /*d1e0*/  LDC R207, c[0x0][0x3a0] ;  /* 0x0000e800ffcf7b82 */ /* 0x002e620000000800 */
[----:B------:R-:W-:-:S04]  /*d1f0*/  IADD3 R198, P1, PT, R204, UR14, RZ ;  /* 0x0000000eccc67c10 */ /* 0x000fc8000ff3e0ff */
[----:B------:R-:W-:-:S05]  /*d200*/  IADD3.X R199, PT, PT, R205, UR15, RZ, P1, !PT ;  /* 0x0000000fcdc77c10 */ /* 0x000fca0008ffe4ff */
[----:B------:R1:W-:Y:S01]  /*d210*/  STL.64 [R1+0x228], R198 ;  /* 0x000228c601007387 */ /* 0x0003e20000100a00 */
[----:B------:R-:W-:Y:S01]  /*d220*/  ISETP.NE.U32.AND P0, PT, RZ, UR8, PT ;  /* 0x00000008ff007c0c */ /* 0x000fe2000bf05070 */
[----:B------:R-:W-:Y:S01]  /*d230*/  VIADD R135, R135, 0xffffff3f ;  /* 0xffffff3f87877836 */ /* 0x000fe20000000000 */
[----:B-1----:R-:W-:-:S04]  /*d240*/  IADD3 R207, PT, PT, R207, 0x3f, RZ ;  /* 0x0000003fcfcf7810 */ /* 0x002fc80007ffe0ff */
[----:B------:R-:W-:Y:S02]  /*d250*/  ISETP.LT.OR P2, PT, R207, 0x40, P0 ;  /* 0x00000040cf00780c */ /* 0x000fe40000741670 */
[----:B------:R-:W-:Y:S02]  /*d260*/  IADD3 R208, P6, PT, R202, UR12, RZ ;  /* 0x0000000ccad07c10 */ /* 0x000fe4000ffde0ff */
[----:B------:R-:W-:Y:S02]  /*d270*/  IADD3 R198, P5, PT, R200, UR14, RZ ;  /* 0x0000000ec8c67c10 */ /* 0x000fe4000ffbe0ff */
[----:B------:R-:W-:Y:S02]  /*d280*/  IADD3.X R209, PT, PT, R203, UR13, RZ, P6, !PT ;  /* 0x0000000dcbd17c10 */ /* 0x000fe4000b7fe4ff */
[----:B------:R-:W-:-:S03]  /*d290*/  IADD3.X R199, PT, PT, R201, UR15, RZ, P5, !PT ;  /* 0x0000000fc9c77c10 */ /* 0x000fc6000affe4ff */
[----:B------:R2:W-:Y:S04]  /*d2a0*/  STL.64 [R1+0x2b8], R208 ;  /* 0x0002b8d001007387 */ /* 0x0005e80000100a00 */
[----:B------:R2:W-:Y:S01]  /*d2b0*/  STL.64 [R1+0x238], R198 ;  /* 0x000238c601007387 */ /* 0x0005e20000100a00 */
[----:B------:R-:W-:Y:S01]  /*d2c0*/  ISETP.GE.U32.AND P4, PT, R135, 0x7fffff00, PT ;  /* 0x7fffff008700780c */ /* 0x000fe20003f86070 */
[----:B------:R-:W-:-:S05]  /*d2d0*/  VIADD R135, R188, 0xffffff3e ;  /* 0xffffff3ebc877836 */ /* 0x000fca0000000000 */
[----:B------:R-:W-:Y:S01]  /*d2e0*/  ISETP.GE.U32.AND P1, PT, R135, 0x7ffffeff, PT ;  /* 0x7ffffeff8700780c */ /* 0x000fe20003f26070 */
[----:B---34-:R-:W-:-:S12]  /*d2f0*/  @P2 BRA `(.L_x_7) ;  /* 0x0000000400642947 */ /* 0x018fd80003800000 */
[----:B------:R-:W-:Y:S01]  /*d300*/  UIADD3 UR25, UPT, UPT, UR9, 0x30000, URZ ;  /* 0x0003000009197890 */ /* 0x000fe2000fffe0ff */
[----:B------:R-:W-:Y:S01]  /*d310*/  MOV.SPILL R188, UR13 ;  /* 0x0000000d00bc7c02 */ /* 0x000fe20009000f00 */
[----:B------:R-:W-:Y:S01]  /*d320*/  UMOV UR35, URZ ;  /* 0x000000ff00237c82 */ /* 0x000fe20008000000 */
[----:B------:R-:W-:Y:S01]  /*d330*/  UIADD3 UR52, UPT, UPT, UR10, 0x88, URZ ;  /* 0x000000880a347890 */ /* 0x000fe2000fffe0ff */
[----:B------:R-:W-:Y:S01]  /*d340*/  MOV.SPILL R135, UR12 ;  /* 0x0000000c00877c02 */ /* 0x000fe20009000f00 */
[----:B------:R-:W-:Y:S02]  /*d350*/  USHF.R.U32.HI UR34, URZ, 0x4, UR25 ;  /* 0x00000004ff227899 */ /* 0x000fe40008011619 */
[----:B------:R-:W-:Y:S02]  /*d360*/  UIADD3 UR56, UPT, UPT, UR10, 0x90, URZ ;  /* 0x000000900a387890 */ /* 0x000fe4000fffe0ff */
[----:B------:R-:W-:Y:S01]  /*d370*/  USGXT.U32 UR34, UR34, 0xe ;  /* 0x0000000e2222789a */ /* 0x000fe20008000000 */
[----:B------:R-:W-:Y:S01]  /*d380*/  UMOV UR60, 0x0 ;  /* 0x00000000003c7882 */ /* 0x000fe20000000000 */
[----:B------:R-:W-:-:S02]  /*d390*/  UMOV UR61, 0x8100910 ;  /* 0x08100910003d7882 */ /* 0x000fc40000000000 */
[----:B------:R-:W-:Y:S01]  /*d3a0*/  UIADD3 UR38, UP1, UPT, UR34, 0x2, URZ ;  /* 0x0000000222267890 */ /* 0x000fe2000ff3e0ff */
[----:B------:R-:W-:Y:S01]  /*d3b0*/  UMOV UR62, 0x0 ;  /* 0x00000000003e7882 */ /* 0x000fe20000000000 */
[----:B------:R-:W-:Y:S02]  /*d3c0*/  UMOV UR63, 0x8100910 ;  /* 0x08100910003f7882 */ /* 0x000fe40000000000 */
[----:B------:R-:W-:Y:S02]  /*d3d0*/  UIADD3.X UR39, UPT, UPT, UR35, 0x40004040, URZ, UP1, !UPT ;  /* 0x4000404023277890 */ /* 0x000fe40008ffe4ff */
[----:B------:R-:W-:Y:S02]  /*d3e0*/  UIADD3 UR73, UPT, UPT, UR10, 0x98, URZ ;  /* 0x000000980a497890 */ /* 0x000fe4000fffe0ff */
[----:B------:R-:W-:Y:S01]  /*d3f0*/  UIADD3.64 UR46, UPT, UPT, UR38, 0x2, URZ ;  /* 0x00000002262e7897 */ /* 0x000fe2000fffe0ff */
[----:B------:R-:W-:Y:S01]  /*d400*/  UMOV UR35, 0x40004040 ;  /* 0x4000404000237882 */ /* 0x000fe20000000000 */
[----:B------:R-:W-:Y:S01]  /*d410*/  UIADD3.64 UR48, UPT, UPT, UR38, 0x4, URZ ;  /* 0x0000000426307897 */ /* 0x000fe2000fffe0ff */
[----:B------:R-:W-:Y:S01]  /*d420*/  UTCHMMA tmem[UR16], gdesc[UR34], tmem[UR10], tmem[UR60], idesc[UR61], !UPT ;  /* 0x00ff3c22100079ea */ /* 0x000fe2000f80000a */
[----:B------:R-:W-:Y:S01]  /*d430*/  UMOV UR58, 0x0 ;  /* 0x00000000003a7882 */ /* 0x000fe20000000000 */
[----:B------:R-:W-:Y:S01]  /*d440*/  UMOV UR59, 0x8100910 ;  /* 0x08100910003b7882 */ /* 0x000fe20000000000 */
[----:B------:R-:W-:-:S02]  /*d450*/  UIADD3 UR8, UPT, UPT, UR10, 0xa0, URZ ;  /* 0x000000a00a087890 */ /* 0x000fc4000fffe0ff */
[----:B------:R1:W-:Y:S01]  /*d460*/  UTCHMMA tmem[UR52], gdesc[UR38], tmem[UR10], tmem[UR62], idesc[UR63], UPT ;  /* 0x00ff3e26340079ea */ /* 0x0003e2000b80000a */
[----:B------:R-:W-:Y:S01]  /*d470*/  UIADD3.64 UR50, UPT, UPT, UR38, 0x1fe, URZ ;  /* 0x000001fe26327897 */ /* 0x000fe2000fffe0ff */
[----:B------:R3:W-:Y:S01]  /*d480*/  UTCHMMA tmem[UR56], gdesc[UR46], tmem[UR10], tmem[UR58], idesc[UR59], UPT ;  /* 0x00ff3a2e380079ea */ /* 0x0007e2000b80000a */
[----:B------:R-:W-:Y:S02]  /*d490*/  UIADD3 UR18, UPT, UPT, UR10, 0xa8, URZ ;  /* 0x000000a80a127890 */ /* 0x000fe4000fffe0ff */
[----:B------:R-:W-:Y:S02]  /*d4a0*/  UIADD3 UR17, UPT, UPT, UR10, 0xb0, URZ ;  /* 0x000000b00a117890 */ /* 0x000fe4000fffe0ff */
[----:B------:R-:W-:Y:S02]  /*d4b0*/  UIADD3.64 UR54, UPT, UPT, UR38, 0x202, URZ ;  /* 0x0000020226367897 */ /* 0x000fe4000fffe0ff */
[----:B------:R-:W-:Y:S02]  /*d4c0*/  UIADD3 UR19, UPT, UPT, UR10, 0xb8, URZ ;  /* 0x000000b80a137890 */ /* 0x000fe4000fffe0ff */
[----:B-1----:R-:W-:-:S02]  /*d4d0*/  UIADD3.64 UR52, UPT, UPT, UR38, 0x200, URZ ;  /* 0x0000020026347897 */ /* 0x002fc4000fffe0ff */
[----:B---3--:R-:W-:Y:S02]  /*d4e0*/  UIADD3.64 UR56, UPT, UPT, UR38, 0x204, URZ ;  /* 0x0000020426387897 */ /* 0x008fe4000fffe0ff */
[----:B------:R-:W-:Y:S02]  /*d4f0*/  UIADD3 UR20, UPT, UPT, UR10, 0x40, URZ ;  /* 0x000000400a147890 */ /* 0x000fe4000fffe0ff */
[----:B------:R-:W-:Y:S02]  /*d500*/  UIADD3 UR21, UPT, UPT, UR10, 0xc0, URZ ;  /* 0x000000c00a157890 */ /* 0x000fe4000fffe0ff */
[----:B------:R-:W-:Y:S02]  /*d510*/  UIADD3 UR22, UPT, UPT, UR10, 0x40, URZ ;  /* 0x000000400a167890 */ /* 0x000fe4000fffe0ff */
[----:B------:R-:W-:Y:S01]  /*d520*/  UIADD3 UR23, UPT, UPT, UR10, 0xc8, URZ ;  /* 0x000000c80a177890 */ /* 0x000fe2000fffe0ff */
[----:B------:R-:W-:Y:S01]  /*d530*/  UMOV UR6, 0x0 ;  /* 0x0000000000067882 */ /* 0x000fe20000000000 */
[----:B------:R-:W-:Y:S01]  /*d540*/  UMOV UR7, 0x8100910 ;  /* 0x0810091000077882 */ /* 0x000fe20000000000 */
[----:B------:R-:W-:-:S02]  /*d550*/  UIADD3 UR24, UPT, UPT, UR10, 0x40, URZ ;  /* 0x000000400a187890 */ /* 0x000fc4000fffe0ff */
[----:B------:R-:W-:Y:S01]  /*d560*/  UTCHMMA tmem[UR73], gdesc[UR48], tmem[UR10], tmem[UR6], idesc[UR7], UPT ;  /* 0x00ff0630490079ea */ /* 0x000fe2000b80000a */
[----:B------:R-:W-:Y:S01]  /*d570*/  UIADD3 UR25, UPT, UPT, UR10, 0xd0, URZ ;  /* 0x000000d00a197890 */ /* 0x000fe2000fffe0ff */
[----:B------:R-:W-:Y:S01]  /*d580*/  UMOV UR12, 0x0 ;  /* 0x00000000000c7882 */ /* 0x000fe20000000000 */
[----:B------:R-:W-:Y:S01]  /*d590*/  UMOV UR13, 0x8100910 ;  /* 0x08100910000d7882 */ /* 0x000fe20000000000 */
[----:B------:R-:W-:Y:S02]  /*d5a0*/  UIADD3 UR64, UPT, UPT, UR10, 0x40, URZ ;  /* 0x000000400a407890 */ /* 0x000fe4000fffe0ff */
[----:B------:R1:W-:Y:S01]  /*d5b0*/  UTCHMMA tmem[UR8], gdesc[UR50], tmem[UR10], tmem[UR12], idesc[UR13], UPT ;  /* 0x00ff0c32080079ea */ /* 0x0003e2000b80000a */
[----:B------:R-:W-:Y:S02]  /*d5c0*/  UIADD3 UR65, UPT, UPT, UR10, 0xd8, URZ ;  /* 0x000000d80a417890 */ /* 0x000fe4000fffe0ff */
[----:B------:R3:W-:Y:S01]  /*d5d0*/  UTCHMMA tmem[UR18], gdesc[UR52], tmem[UR10], tmem[UR62], idesc[UR63], UPT ;  /* 0x00ff3e34120079ea */ /* 0x0007e2000b80000a */
[----:B------:R-:W-:-:S02]  /*d5e0*/  UIADD3 UR66, UPT, UPT, UR10, 0x40, URZ ;  /* 0x000000400a427890 */ /* 0x000fc4000fffe0ff */
[----:B------:R-:W-:Y:S01]  /*d5f0*/  UIADD3 UR67, UPT, UPT, UR10, 0xe0, URZ ;  /* 0x000000e00a437890 */ /* 0x000fe2000fffe0ff */
[----:B------:R-:W-:Y:S01]  /*d600*/  UMOV UR76, 0x0 ;  /* 0x00000000004c7882 */ /* 0x000fe20000000000 */
[----:B------:R-:W-:Y:S01]  /*d610*/  UMOV UR77, 0x8100910 ;  /* 0x08100910004d7882 */ /* 0x000fe20000000000 */
[----:B------:R-:W-:Y:S02]  /*d620*/  UIADD3 UR68, UPT, UPT, UR10, 0x40, URZ ;  /* 0x000000400a447890 */ /* 0x000fe4000fffe0ff */
[----:B------:R3:W-:Y:S01]  /*d630*/  UTCHMMA tmem[UR17], gdesc[UR54], tmem[UR10], tmem[UR76], idesc[UR77], UPT ;  /* 0x00ff4c36110079ea */ /* 0x0007e2000b80000a */
[----:B------:R-:W-:Y:S01]  /*d640*/  UIADD3 UR69, UPT, UPT, UR10, 0xe8, URZ ;  /* 0x000000e80a457890 */ /* 0x000fe2000fffe0ff */
[----:B-1----:R-:W-:Y:S01]  /*d650*/  R2UR.FILL UR13, R188 ;  /* 0x00000000bc0d72ca */ /* 0x002fe200004e0000 */
[----:B------:R-:W-:Y:S01]  /*d660*/  UMOV UR74, 0x0 ;  /* 0x00000000004a7882 */ /* 0x000fe20000000000 */
[----:B------:R-:W-:Y:S01]  /*d670*/  UMOV UR75, 0x8100910 ;  /* 0x08100910004b7882 */ /* 0x000fe20000000000 */
[----:B------:R-:W-:-:S02]  /*d680*/  UIADD3 UR70, UPT, UPT, UR10, 0x40, URZ ;  /* 0x000000400a467890 */ /* 0x000fc4000fffe0ff */
[----:B------:R3:W-:Y:S01]  /*d690*/  UTCHMMA tmem[UR19], gdesc[UR56], tmem[UR10], tmem[UR74], idesc[UR75], UPT ;  /* 0x00ff4a38130079ea */ /* 0x0007e2000b80000a */
[----:B------:R-:W-:Y:S01]  /*d6a0*/  UIADD3 UR71, UPT, UPT, UR10, 0xf0, URZ ;  /* 0x000000f00a477890 */ /* 0x000fe2000fffe0ff */
[----:B------:R-:W-:Y:S01]  /*d6b0*/  R2UR.FILL UR12, R135 ;  /* 0x00000000870c72ca */ /* 0x000fe200004e0000 */
[----:B------:R-:W-:Y:S01]  /*d6c0*/  UMOV UR26, 0x0 ;  /* 0x00000000001a7882 */ /* 0x000fe20000000000 */
[----:B------:R-:W-:Y:S01]  /*d6d0*/  UMOV UR27, 0x8100910 ;  /* 0x08100910001b7882 */ /* 0x000fe20000000000 */
[----:B------:R-:W-:Y:S01]  /*d6e0*/  UIADD3 UR72, UPT, UPT, UR10, 0x40, URZ ;  /* 0x000000400a487890 */ /* 0x000fe2000fffe0ff */
[----:B------:R3:W-:Y:S01]  /*d6f0*/  UTCHMMA tmem[UR21], gdesc[UR34], tmem[UR20], tmem[UR26], idesc[UR27], !UPT ;  /* 0x00ff1a22150079ea */ /* 0x0007e2000f800014 */
[----:B------:R-:W-:Y:S01]  /*d700*/  UIADD3 UR58, UPT, UPT, UR10, 0xf8, URZ ;  /* 0x000000f80a3a7890 */ /* 0x000fe2000fffe0ff */
[----:B------:R-:W-:Y:S01]  /*d710*/  UMOV UR30, 0x0 ;  /* 0x00000000001e7882 */ /* 0x000fe20000000000 */
[----:B------:R-:W-:Y:S01]  /*d720*/  UMOV UR31, 0x8100910 ;  /* 0x08100910001f7882 */ /* 0x000fe20000000000 */
[----:B------:R-:W-:Y:S01]  /*d730*/  UMOV UR32, 0x0 ;  /* 0x0000000000207882 */ /* 0x000fe20000000000 */
[----:B------:R-:W-:Y:S01]  /*d740*/  UMOV UR33, 0x8100910 ;  /* 0x0810091000217882 */ /* 0x000fe20000000000 */
[----:B------:R-:W-:Y:S01]  /*d750*/  UMOV UR36, 0x0 ;  /* 0x0000000000247882 */ /* 0x000fe20000000000 */
[----:B------:R-:W-:Y:S01]  /*d760*/  UMOV UR37, 0x8100910 ;  /* 0x0810091000257882 */ /* 0x000fe20000000000 */
[----:B------:R3:W-:Y:S01]  /*d770*/  UTCHMMA tmem[UR23], gdesc[UR38], tmem[UR22], tmem[UR30], idesc[UR31], UPT ;  /* 0x00ff1e26170079ea */ /* 0x0007e2000b800016 */
        /* <DEDUP_REMOVED lines=8> */
[----:B------:R-:W-:Y:S01]  /*d800*/  UMOV UR6, UR4 ;  /* 0x0000000400067c82 */ /* 0x000fe20008000000 */
[----:B------:R-:W-:Y:S01]  /*d810*/  UMOV UR7, URZ ;  /* 0x000000ff00077c82 */ /* 0x000fe20008000000 */
[----:B------:R3:W-:Y:S01]  /*d820*/  UTCHMMA tmem[UR67], gdesc[UR50], tmem[UR66], tmem[UR40], idesc[UR41], UPT ;  /* 0x00ff2832430079ea */ /* 0x0007e2000b800042 */
[----:B------:R3:W-:Y:S01]  /*d830*/  UTCHMMA tmem[UR69], gdesc[UR52], tmem[UR68], tmem[UR42], idesc[UR43], UPT ;  /* 0x00ff2a34450079ea */ /* 0x0007e2000b800044 */
[----:B------:R-:W-:Y:S01]  /*d840*/  UMOV UR6, UR6 ;  /* 0x0000000600067c82 */ /* 0x000fe20008000000 */
[----:B------:R3:W-:Y:S01]  /*d850*/  UTCHMMA tmem[UR71], gdesc[UR54], tmem[UR70], tmem[UR44], idesc[UR45], UPT ;  /* 0x00ff2c36470079ea */ /* 0x0007e2000b800046 */
[----:B------:R3:W-:Y:S01]  /*d860*/  UTCHMMA tmem[UR58], gdesc[UR56], tmem[UR72], tmem[UR60], idesc[UR61], UPT ;  /* 0x00ff3c383a0079ea */ /* 0x0007e2000b800048 */
[----:B------:R3:W-:Y:S01]  /*d870*/  UTCBAR [UR6], URZ ;  /* 0x000000ff060073e9 */ /* 0x0007e200080000ff */
[----:B------:R-:W-:Y:S01]  /*d880*/  NOP ;  /* 0x0000000000007918 */ /* 0x000fe20000000000 */
.L_x_7:
[----:B------:R-:W-:Y:S01]  /*d890*/  BAR.SYNC.DEFER_BLOCKING 0x0 ;  /* 0x0000000000007b1d */ /* 0x000fe20000010000 */
[----:B------:R-:W-:Y:S01]  /*d8a0*/  VIADD R135, R190, 0xffffff3d ;  /* 0xffffff3dbe877836 */ /* 0x000fe20000000000 */
[----:B---3--:R-:W-:-:S06]  /*d8b0*/  UIADD3 UR21, UPT, UPT, UR5, -0xd3, URZ ;  /* 0xffffff2d05157890 */ /* 0x008fcc000fffe0ff */
[----:B------:R-:W1:Y:S01]  /*d8c0*/  LDC R189, c[0x0][0x3a0] ;  /* 0x0000e800ffbd7b82 */ /* 0x000e620000000800 */
[----:B------:R-:W-:Y:S01]  /*d8d0*/  ISETP.GE.U32.AND P5, PT, R135, 0x7ffffefe, PT ;  /* 0x7ffffefe8700780c */ /* 0x000fe20003fa6070 */
[----:B------:R-:W3:Y:S01]  /*d8e0*/  LDCU UR24, c[0x0][0x3a0] ;  /* 0x00007400ff1877ac */ /* 0x000ee20008000800 */
[----:B------:R-:W-:Y:S01]  /*d8f0*/  IADD3 R135, PT, PT, R191, -0xc4, RZ ;  /* 0xffffff3cbf877810 */ /* 0x000fe20007ffe0ff */
[----:B------:R4:W-:Y:S01]  /*d900*/  STL.64 [R1+0x590], R234 ;  /* 0x000590ea01007387 */ /* 0x0009e20000100a00 */
[----:B------:R-:W2:Y:S03]  /*d910*/  LDCU UR18, c[0x0][0x3a0] ;  /* 0x00007400ff1277ac */ /* 0x000ea60008000800 */
[----:B------:R-:W2:Y:S01]  /*d920*/  LDC R188, c[0x0][0x3a0] ;  /* 0x0000e800ffbc7b82 */ /* 0x000ea20000000800 */
[----:B------:R3:W-:Y:S01]  /*d930*/  STL.64 [R1+0x588], R242 ;  /* 0x000588f201007387 */ /* 0x0007e20000100a00 */
[----:B------:R-:W1:Y:S03]  /*d940*/  LDCU UR22, c[0x0][0x3a0] ;  /* 0x00007400ff1677ac */ /* 0x000e660008000800 */
[----:B------:R-:W-:Y:S01]  /*d950*/  STL.64 [R1+0x580], R250 ;  /* 0x000580fa01007387 */ /* 0x000fe20000100a00 */
[----:B------:R-:W1:Y:S02]  /*d960*/  LDCU UR8, c[0x0][0x3a0] ;  /* 0x00007400ff0877ac */ /* 0x000e640008000800 */
[----:B------:R-:W2:Y:S01]  /*d970*/  LDC R190, c[0x0][0x3a0] ;  /* 0x0000e800ffbe7b82 */ /* 0x000ea20000000800 */
[----:B----4-:R-:W-:Y:S01]  /*d980*/  IMAD.MOV.U32 R234, RZ, RZ, R194 ;  /* 0x000000ffffea7224 */ /* 0x010fe200078e00c2 */
[----:B------:R-:W-:Y:S01]  /*d990*/  @!PT LDS RZ, [RZ] ;  /* 0x00000000fffff984 */ /* 0x000fe20000000800 */
[----:B------:R-:W-:Y:S01]  /*d9a0*/  @!PT LDS RZ, [RZ] ;  /* 0x00000000fffff984 */ /* 0x000fe20000000800 */
[----:B------:R-:W-:Y:S01]  /*d9b0*/  @!PT LDS RZ, [RZ] ;  /* 0x00000000fffff984 */ /* 0x000fe20000000800 */
[----:B------:R-:W-:Y:S01]  /*d9c0*/  LDGSTS.E [R134], desc[UR28][R142.64], !P4 ;  /* 0x000000008e867fae */ /* 0x000fe2000e1a101c */
[----:B------:R-:W4:Y:S01]  /*d9d0*/  LDCU UR7, c[0x0][0x3a0] ;  /* 0x00007400ff0777ac */ /* 0x000f220008000800 */
[----:B------:R-:W-:-:S02]  /*d9e0*/  IMAD.MOV.U32 R235, RZ, RZ, R195 ;  /* 0x000000ffffeb7224 */ /* 0x000fc400078e00c3 */
[----:B------:R-:W-:Y:S01]  /*d9f0*/  LDGSTS.E [R134+0x200], desc[UR28][R138.64], !P4 ;  /* 0x002000008a867fae */ /* 0x000fe2000e1a101c */
[----:B------:R-:W-:Y:S01]  /*da00*/  ISETP.GE.U32.AND P4, PT, R135, 0x7ffffefd, PT ;  /* 0x7ffffefd8700780c */ /* 0x000fe20003f86070 */
[----:B------:R-:W-:Y:S01]  /*da10*/  VIADD R135, R192, 0xffffff3b ;  /* 0xffffff3bc0877836 */ /* 0x000fe20000000000 */
[----:B------:R-:W1:Y:S01]  /*da20*/  LDCU UR17, c[0x0][0x3a0] ;  /* 0x00007400ff1177ac */ /* 0x000e620008000800 */
[----:B------:R-:W-:Y:S01]  /*da30*/  LDGSTS.E [R134+0x400], desc[UR28][R136.64], !P1 ;  /* 0x0040000088867fae */ /* 0x000fe2000c9a101c */
[----:B------:R-:W4:Y:S01]  /*da40*/  LDC R191, c[0x0][0x3a0] ;  /* 0x0000e800ffbf7b82 */ /* 0x000f220000000800 */
[----:B---3--:R-:W-:Y:S01]  /*da50*/  IMAD.MOV.U32 R242, RZ, RZ, R196 ;  /* 0x000000fffff27224 */ /* 0x008fe200078e00c4 */
[----:B------:R-:W-:Y:S01]  /*da60*/  ISETP.GE.U32.AND P2, PT, R135, 0x7ffffefc, PT ;  /* 0x7ffffefc8700780c */ /* 0x000fe20003f46070 */
[----:B-1----:R-:W-:Y:S01]  /*da70*/  VIADD R135, R189, 0xffffff3a ;  /* 0xffffff3abd877836 */ /* 0x002fe20000000000 */
[----:B------:R-:W-:Y:S01]  /*da80*/  LDGSTS.E [R134+0x600], desc[UR28][R186.64], !P1 ;  /* 0x00600000ba867fae */ /* 0x000fe2000c9a101c */
[----:B------:R-:W1:Y:S01]  /*da90*/  LDCU UR20, c[0x0][0x3a0] ;  /* 0x00007400ff1477ac */ /* 0x000e620008000800 */
[----:B------:R-:W-:-:S02]  /*daa0*/  IMAD.MOV.U32 R243, RZ, RZ, R197 ;  /* 0x000000fffff37224 */ /* 0x000fc400078e00c5 */
[----:B------:R-:W3:Y:S01]  /*dab0*/  LDC R189, c[0x0][0x3a0] ;  /* 0x0000e800ffbd7b82 */ /* 0x000ee20000000800 */
[----:B------:R-:W-:Y:S01]  /*dac0*/  ISETP.GE.U32.AND P1, PT, R135, 0x7ffffefb, PT ;  /* 0x7ffffefb8700780c */ /* 0x000fe20003f26070 */
[----:B--2---:R-:W-:Y:S01]  /*dad0*/  VIADD R135, R188, 0xffffff39 ;  /* 0xffffff39bc877836 */ /* 0x004fe20000000000 */
[----:B------:R-:W-:Y:S01]  /*dae0*/  LDGSTS.E [R134+0x800], desc[UR28][R140.64], !P5 ;  /* 0x008000008c867fae */ /* 0x000fe2000e9a101c */
[----:B------:R-:W-:Y:S01]  /*daf0*/  UIADD3 UR24, UPT, UPT, UR24, -0xd2, URZ ;  /* 0xffffff2e18187890 */ /* 0x000fe2000fffe0ff */
[----:B------:R-:W2:Y:S02]  /*db00*/  LDCU UR6, c[0x0][0x3a0] ;  /* 0x00007400ff0677ac */ /* 0x000ea40008000800 */
[----:B------:R-:W-:Y:S01]  /*db10*/  LDGSTS.E [R134+0xa00], desc[UR28][R170.64], !P5 ;  /* 0x00a00000aa867fae */ /* 0x000fe2000e9a101c */
[----:B------:R-:W1:Y:S01]  /*db20*/  LDC R188, c[0x0][0x3a0] ;  /* 0x0000e800ffbc7b82 */ /* 0x000e620000000800 */
[----:B------:R-:W-:Y:S02]  /*db30*/  UIADD3 UR18, UPT, UPT, UR18, -0xd8, URZ ;  /* 0xffffff2812127890 */ /* 0x000fe4000fffe0ff */
[----:B------:R-:W-:Y:S01]  /*db40*/  LDGSTS.E [R134+0xc00], desc[UR28][R144.64], !P4 ;  /* 0x00c0000090867fae */ /* 0x000fe2000e1a101c */
[----:B------:R-:W-:-:S02]  /*db50*/  UISETP.GE.U32.AND UP6, UPT, UR21, 0x7ffffeee, UPT ;  /* 0x7ffffeee1500788c */ /* 0x000fc4000bfc6070 */
[----:B------:R-:W-:Y:S01]  /*db60*/  UIADD3 UR22, UPT, UPT, UR22, -0xd4, URZ ;  /* 0xffffff2c16167890 */ /* 0x000fe2000fffe0ff */
[----:B------:R-:W-:Y:S01]  /*db70*/  LDGSTS.E [R134+0xe00], desc[UR28][R146.64], !P4 ;  /* 0x00e0000092867fae */ /* 0x000fe2000e1a101c */
[----:B------:R-:W-:Y:S01]  /*db80*/  ISETP.GE.U32.AND P4, PT, R135, 0x7ffffefa, PT ;  /* 0x7ffffefa8700780c */ /* 0x000fe20003f86070 */
[----:B------:R-:W-:Y:S01]  /*db90*/  VIADD R135, R190, 0xffffff38 ;  /* 0xffffff38be877836 */ /* 0x000fe20000000000 */
[----:B------:R-:W-:Y:S01]  /*dba0*/  UIADD3 UR8, UPT, UPT, UR8, -0xdc, URZ ;  /* 0xffffff2408087890 */ /* 0x000fe2000fffe0ff */
[----:B------:R-:W2:Y:S01]  /*dbb0*/  LDC R190, c[0x0][0x3a0] ;  /* 0x0000e800ffbe7b82 */ /* 0x000ea20000000800 */
[----:B------:R-:W-:Y:S01]  /*dbc0*/  LDGSTS.E [R134+0x1000], desc[UR28][R148.64], !P2 ;  /* 0x0100000094867fae */ /* 0x000fe2000d1a101c */
[----:B------:R-:W-:Y:S01]  /*dbd0*/  UISETP.GE.U32.AND UP5, UPT, UR24, 0x7ffffeef, UPT ;  /* 0x7ffffeef1800788c */ /* 0x000fe2000bfa6070 */
[----:B------:R-:W1:Y:S02]  /*dbe0*/  LDCU UR23, c[0x0][0x3a0] ;  /* 0x00007400ff1777ac */ /* 0x000e640008000800 */
[----:B------:R-:W-:Y:S01]  /*dbf0*/  LDGSTS.E [R134+0x1200], desc[UR28][R150.64], !P2 ;  /* 0x0120000096867fae */ /* 0x000fe2000d1a101c */
[----:B------:R-:W-:Y:S01]  /*dc00*/  ISETP.GE.U32.AND P2, PT, R135, 0x7ffffef9, PT ;  /* 0x7ffffef98700780c */ /* 0x000fe20003f46070 */
[----:B---3--:R-:W-:Y:S01]  /*dc10*/  VIADD R135, R189, 0xffffff37 ;  /* 0xffffff37bd877836 */ /* 0x008fe20000000000 */
[----:B----4-:R-:W-:Y:S01]  /*dc20*/  UIADD3 UR7, UPT, UPT, UR7, -0xdb, URZ ;  /* 0xffffff2507077890 */ /* 0x010fe2000fffe0ff */
[----:B------:R-:W-:Y:S01]  /*dc30*/  LDGSTS.E [R134+0x1400], desc[UR28][R152.64], !P1 ;  /* 0x0140000098867fae */ /* 0x000fe2000c9a101c */
[----:B------:R-:W3:Y:S01]  /*dc40*/  LDC R189, c[0x0][0x3a0] ;  /* 0x0000e800ffbd7b82 */ /* 0x000ee20000000800 */
[----:B------:R-:W-:-:S02]  /*dc50*/  UISETP.GE.U32.AND UP1, UPT, UR18, 0x7ffffee9, UPT ;  /* 0x7ffffee91200788c */ /* 0x000fc4000bf26070 */
[----:B------:R-:W-:Y:S01]  /*dc60*/  LDGSTS.E [R134+0x1600], desc[UR28][R154.64], !P1 ;  /* 0x016000009a867fae */ /* 0x000fe2000c9a101c */
[----:B------:R-:W-:Y:S01]  /*dc70*/  ISETP.GE.U32.AND P1, PT, R135, 0x7ffffef8, PT ;  /* 0x7ffffef88700780c */ /* 0x000fe20003f26070 */
[----:B-1----:R-:W-:Y:S01]  /*dc80*/  VIADD R135, R188, 0xffffff36 ;  /* 0xffffff36bc877836 */ /* 0x002fe20000000000 */
[----:B------:R-:W-:Y:S01]  /*dc90*/  UIADD3 UR17, UPT, UPT, UR17, -0xd7, URZ ;  /* 0xffffff2911117890 */ /* 0x000fe2000fffe0ff */
[----:B------:R-:W-:Y:S01]  /*dca0*/  LDGSTS.E [R134+0x1800], desc[UR28][R156.64], !P4 ;  /* 0x018000009c867fae */ /* 0x000fe2000e1a101c */
[----:B------:R-:W1:Y:S01]  /*dcb0*/  LDC R188, c[0x0][0x3a0] ;  /* 0x0000e800ffbc7b82 */ /* 0x000e620000000800 */
[----:B------:R-:W-:Y:S02]  /*dcc0*/  USEL UR18, URZ, 0x1fffe, UP6 ;  /* 0x0001fffeff127887 */ /* 0x000fe4000b000000 */
[----:B------:R-:W-:Y:S01]  /*dcd0*/  LDGSTS.E [R134+0x1a00], desc[UR28][R158.64], !P4 ;  /* 0x01a000009e867fae */ /* 0x000fe2000e1a101c */
[----:B------:R-:W-:Y:S02]  /*dce0*/  UISETP.GE.U32.AND UP3, UPT, UR22, 0x7ffffeed, UPT ;  /* 0x7ffffeed1600788c */ /* 0x000fe4000bf66070 */
[----:B------:R-:W-:Y:S01]  /*dcf0*/  UISETP.GE.U32.AND UP6, UPT, UR8, 0x7ffffee5, UPT ;  /* 0x7ffffee50800788c */ /* 0x000fe2000bfc6070 */
[----:B------:R-:W-:Y:S01]  /*dd00*/  LDGSTS.E [R134+0x1c00], desc[UR28][R164.64], !P2 ;  /* 0x01c00000a4867fae */ /* 0x000fe2000d1a101c */
[----:B------:R-:W4:Y:S01]  /*dd10*/  LDC R192, c[0x0][0x3a0] ;  /* 0x0000e800ffc07b82 */ /* 0x000f220000000800 */
[----:B------:R-:W1:Y:S02]  /*dd20*/  LDCU UR19, c[0x0][0x3a0] ;  /* 0x00007400ff1377ac */ /* 0x000e640008000800 */
[----:B------:R-:W-:Y:S01]  /*dd30*/  LDGSTS.E [R134+0x1e00], desc[UR28][R166.64], !P2 ;  /* 0x01e00000a6867fae */ /* 0x000fe2000d1a101c */
[----:B------:R-:W-:Y:S01]  /*dd40*/  ISETP.GE.U32.AND P2, PT, R135, 0x7ffffef7, PT ;  /* 0x7ffffef78700780c */ /* 0x000fe20003f46070 */
[----:B------:R-:W-:Y:S01]  /*dd50*/  UIADD3 UR20, UPT, UPT, UR20, -0xd6, URZ ;  /* 0xffffff2a14147890 */ /* 0x000fe2000fffe0ff */
[----:B--2---:R-:W-:Y:S01]  /*dd60*/  IADD3 R135, PT, PT, R190, -0xcb, RZ ;  /* 0xffffff35be877810 */ /* 0x004fe20007ffe0ff */
[----:B------:R-:W-:Y:S01]  /*dd70*/  LDGSTS.E [R134+0x2000], desc[UR28][R168.64], !P1 ;  /* 0x02000000a8867fae */ /* 0x000fe2000c9a101c */
[----:B------:R-:W2:Y:S01]  /*dd80*/  LDC R190, c[0x0][0x3a0] ;  /* 0x0000e800ffbe7b82 */ /* 0x000ea20000000800 */
[----:B------:R-:W-:-:S02]  /*dd90*/  USEL UR8, URZ, 0x4, UP5 ;  /* 0x00000004ff087887 */ /* 0x000fc4000a800000 */
[----:B------:R-:W-:Y:S01]  /*dda0*/  LDGSTS.E [R134+0x2200], desc[UR28][R172.64], !P1 ;  /* 0x02200000ac867fae */ /* 0x000fe2000c9a101c */
[----:B------:R-:W-:Y:S01]  /*ddb0*/  ISETP.GE.U32.AND P1, PT, R135, 0x7ffffef6, PT ;  /* 0x7ffffef68700780c */ /* 0x000fe20003f26070 */
[----:B---3--:R-:W-:Y:S01]  /*ddc0*/  VIADD R135, R189, 0xffffff34 ;  /* 0xffffff34bd877836 */ /* 0x008fe20000000000 */
[----:B------:R-:W-:Y:S01]  /*ddd0*/  UISETP.GE.U32.AND UP5, UPT, UR7, 0x7ffffee6, UPT ;  /* 0x7ffffee60700788c */ /* 0x000fe2000bfa6070 */
[----:B------:R-:W-:Y:S01]  /*dde0*/  STL.64 [R1+0x578], R210 ;  /* 0x000578d201007387 */ /* 0x000fe20000100a00 */
[----:B------:R-:W3:Y:S01]  /*ddf0*/  LDCU UR25, c[0x0][0x3a0] ;  /* 0x00007400ff1977ac */ /* 0x000ee20008000800 */
[----:B------:R-:W4:Y:S02]  /*de00*/  LDC R194, c[0x0][0x3a0] ;  /* 0x0000e800ffc27b82 */ /* 0x000f240000000800 */
[----:B------:R-:W-:Y:S01]  /*de10*/  LDGSTS.E [R134+0x2400], desc[UR28][R174.64], !P2 ;  /* 0x02400000ae867fae */ /* 0x000fe2000d1a101c */
[----:B------:R-:W-:Y:S02]  /*de20*/  UISETP.GE.U32.AND UP2, UPT, UR17, 0x7ffffeea, UPT ;  /* 0x7ffffeea1100788c */ /* 0x000fe4000bf46070 */
[----:B------:R-:W-:Y:S01]  /*de30*/  USEL UR17, URZ, 0x1, UP3 ;  /* 0x00000001ff117887 */ /* 0x000fe20009800000 */
[----:B------:R-:W-:Y:S01]  /*de40*/  LDGSTS.E [R134+0x2600], desc[UR28][R176.64], !P2 ;  /* 0x02600000b0867fae */ /* 0x000fe2000d1a101c */
[----:B------:R-:W-:Y:S01]  /*de50*/  UISETP.GE.U32.AND UP3, UPT, UR20, 0x7ffffeeb, UPT ;  /* 0x7ffffeeb1400788c */ /* 0x000fe2000bf66070 */
[----:B------:R-:W4:Y:S01]  /*de60*/  LDC R193, c[0x0][0x3a0] ;  /* 0x0000e800ffc17b82 */ /* 0x000f220000000800 */
[----:B------:R-:W-:Y:S01]  /*de70*/  USEL UR7, URZ, 0x1, UP6 ;  /* 0x00000001ff077887 */ /* 0x000fe2000b000000 */
[----:B------:R-:W-:Y:S01]  /*de80*/  LDGSTS.E [R134+0x2800], desc[UR28][R178.64], !P1 ;  /* 0x02800000b2867fae */ /* 0x000fe2000c9a101c */
[----:B------:R-:W-:-:S02]  /*de90*/  USEL UR20, URZ, 0x1fffe, UP5 ;  /* 0x0001fffeff147887 */ /* 0x000fc4000a800000 */
[----:B------:R-:W-:Y:S01]  /*dea0*/  UIADD3 UR5, UPT, UPT, UR6, -0xdf, URZ ;  /* 0xffffff2106057890 */ /* 0x000fe2000fffe0ff */
[----:B------:R-:W-:Y:S01]  /*deb0*/  LDGSTS.E [R134+0x2a00], desc[UR28][R180.64], !P1 ;  /* 0x02a00000b4867fae */ /* 0x000fe2000c9a101c */
[----:B------:R-:W-:Y:S01]  /*dec0*/  ISETP.GE.U32.AND P1, PT, R135, 0x7ffffef5, PT ;  /* 0x7ffffef58700780c */ /* 0x000fe20003f26070 */
[----:B-1----:R-:W-:Y:S01]  /*ded0*/  VIADD R135, R188, 0xffffff26 ;  /* 0xffffff26bc877836 */ /* 0x002fe20000000000 */
[----:B------:R-:W-:Y:S01]  /*dee0*/  UIADD3 UR7, UPT, UPT, UR7, UR20, URZ ;  /* 0x0000001407077290 */ /* 0x000fe2000fffe0ff */
[----:B--2---:R-:W-:Y:S01]  /*def0*/  VIADD R188, R190, 0xffffff27 ;  /* 0xffffff27bebc7836 */ /* 0x004fe20000000000 */
[----:B------:R-:W-:Y:S01]  /*df00*/  UIADD3 UR23, UPT, UPT, UR23, -0xd1, URZ ;  /* 0xffffff2f17177890 */ /* 0x000fe2000fffe0ff */
[----:B------:R-:W-:Y:S01]  /*df10*/  VIADD R190, R191, 0xffffff20 ;  /* 0xffffff20bfbe7836 */ /* 0x000fe20000000000 */
[----:B------:R-:W-:Y:S01]  /*df20*/  ISETP.GE.U32.AND P2, PT, R135, 0x7ffffee7, PT ;  /* 0x7ffffee78700780c */ /* 0x000fe20003f46070 */
[----:B------:R-:W-:Y:S01]  /*df30*/  ULOP3.LUT UR7, UR7, 0x3, URZ, 0xc0, !UPT ;  /* 0x0000000307077892 */ /* 0x000fe2000f8ec0ff */
[----:B------:R-:W-:Y:S01]  /*df40*/  ISETP.GE.U32.AND P4, PT, R188, 0x7ffffee8, PT ;  /* 0x7ffffee8bc00780c */ /* 0x000fe20003f86070 */
[----:B------:R-:W-:Y:S01]  /*df50*/  UISETP.GE.U32.AND UP6, UPT, UR5, 0x7ffffee2, UPT ;  /* 0x7ffffee20500788c */ /* 0x000fe2000bfc6070 */
[----:B------:R-:W-:Y:S01]  /*df60*/  SEL R188, RZ, 0x4, P2 ;  /* 0x00000004ffbc7807 */ /* 0x000fe20001000000 */
[----:B------:R-:W-:Y:S01]  /*df70*/  UIADD3 UR19, UPT, UPT, UR19, -0xd5, URZ ;  /* 0xffffff2b13137890 */ /* 0x000fe2000fffe0ff */
[----:B------:R-:W-:Y:S01]  /*df80*/  SEL R135, RZ, 0x7fff8, P4 ;  /* 0x0007fff8ff877807 */ /* 0x000fe20002000000 */
[----:B------:R-:W-:Y:S01]  /*df90*/  UISETP.GE.U32.AND UP4, UPT, UR23, 0x7ffffef0, UPT ;  /* 0x7ffffef01700788c */ /* 0x000fe2000bf86070 */
[----:B------:R-:W-:Y:S01]  /*dfa0*/  ISETP.GE.U32.AND P2, PT, R190, 0x7ffffee1, PT ;  /* 0x7ffffee1be00780c */ /* 0x000fe20003f46070 */
[----:B------:R-:W-:Y:S01]  /*dfb0*/  USEL UR21, URZ, 0x1fffe, UP6 ;  /* 0x0001fffeff157887 */ /* 0x000fe2000b000000 */
[----:B------:R-:W-:Y:S01]  /*dfc0*/  IADD3 R189, PT, PT, R135, UR7, R188 ;  /* 0x0000000787bd7c10 */ /* 0x000fe2000fffe0bc */
[----:B---3--:R-:W-:Y:S01]  /*dfd0*/  UIADD3 UR6, UPT, UPT, UR25, -0xdd, URZ ;  /* 0xffffff2319067890 */ /* 0x008fe2000fffe0ff */
[----:B------:R-:W-:Y:S01]  /*dfe0*/  SEL R135, RZ, 0x1, P2 ;  /* 0x00000001ff877807 */ /* 0x000fe20001000000 */
[----:B----4-:R-:W-:Y:S01]  /*dff0*/  VIADD R188, R192, 0xffffff22 ;  /* 0xffffff22c0bc7836 */ /* 0x010fe20000000000 */
[----:B------:R-:W-:Y:S01]  /*e000*/  UISETP.GE.U32.AND UP5, UPT, UR19, 0x7ffffeec, UPT ;  /* 0x7ffffeec1300788c */ /* 0x000fe2000bfa6070 */
[----:B------:R-:W1:Y:S01]  /*e010*/  LDC R190, c[0x0][0x3a0] ;  /* 0x0000e800ffbe7b82 */ /* 0x000e620000000800 */
[----:B------:R-:W-:Y:S01]  /*e020*/  USEL UR5, URZ, 0x7fff8, UP4 ;  /* 0x0007fff8ff057887 */ /* 0x000fe2000a000000 */
[----:B------:R-:W-:Y:S01]  /*e030*/  VIADD R135, R135, UR21 ;  /* 0x0000001587877c36 */ /* 0x000fe20008000000 */
[----:B------:R-:W-:Y:S01]  /*e040*/  USEL UR19, URZ, 0x1, UP1 ;  /* 0x00000001ff137887 */ /* 0x000fe20008800000 */
[----:B------:R-:W-:Y:S01]  /*e050*/  ISETP.GE.U32.AND P4, PT, R188, 0x7ffffee3, PT ;  /* 0x7ffffee3bc00780c */ /* 0x000fe20003f86070 */
[----:B------:R-:W-:Y:S01]  /*e060*/  USEL UR20, URZ, 0x1fffe, UP2 ;  /* 0x0001fffeff147887 */ /* 0x000fe20009000000 */
[----:B------:R-:W-:Y:S01]  /*e070*/  LDGSTS.E [R134+0x2c00], desc[UR28][R182.64], !P1 ;  /* 0x02c00000b6867fae */ /* 0x000fe2000c9a101c */
[----:B------:R-:W-:Y:S01]  /*e080*/  UISETP.GE.U32.AND UP4, UPT, UR6, 0x7ffffee4, UPT ;  /* 0x7ffffee40600788c */ /* 0x000fe2000bf86070 */
[----:B------:R-:W-:Y:S01]  /*e090*/  SEL R188, RZ, 0x4, P4 ;  /* 0x00000004ffbc7807 */ /* 0x000fe20002000000 */
[----:B------:R-:W-:Y:S01]  /*e0a0*/  UIADD3 UR19, UPT, UPT, UR19, UR20, URZ ;  /* 0x0000001413137290 */ /* 0x000fe2000fffe0ff */
[----:B------:R-:W-:Y:S01]  /*e0b0*/  LOP3.LUT R135, R135, 0x3, RZ, 0xc0, !PT ;  /* 0x0000000387877812 */ /* 0x000fe200078ec0ff */
[----:B------:R-:W-:Y:S01]  /*e0c0*/  USEL UR20, URZ, 0x7fff8, UP4 ;  /* 0x0007fff8ff147887 */ /* 0x000fe2000a000000 */
[----:B------:R-:W2:Y:S01]  /*e0d0*/  LDC R191, c[0x0][0x3a0] ;  /* 0x0000e800ffbf7b82 */ /* 0x000ea20000000800 */
[----:B------:R-:W-:Y:S01]  /*e0e0*/  USEL UR6, URZ, 0x4, UP3 ;  /* 0x00000004ff067887 */ /* 0x000fe20009800000 */
[----:B------:R-:W-:Y:S01]  /*e0f0*/  LDGSTS.E [R134+0x2e00], desc[UR28][R184.64], !P1 ;  /* 0x02e00000b8867fae */ /* 0x000fe2000c9a101c */
[----:B------:R-:W-:-:S02]  /*e100*/  USEL UR7, URZ, 0x7fff8, UP5 ;  /* 0x0007fff8ff077887 */ /* 0x000fc4000a800000 */
[----:B------:R-:W-:Y:S01]  /*e110*/  ULOP3.LUT UR19, UR19, 0x3, URZ, 0xc0, !UPT ;  /* 0x0000000313137892 */ /* 0x000fe2000f8ec0ff */
[----:B------:R-:W-:Y:S01]  /*e120*/  IADD3 R135, PT, PT, R135, UR20, R188 ;  /* 0x0000001487877c10 */ /* 0x000fe2000fffe0bc */
[----:B------:R-:W-:Y:S01]  /*e130*/  UIADD3 UR17, UPT, UPT, UR17, UR18, URZ ;  /* 0x0000001211117290 */ /* 0x000fe2000fffe0ff */
[----:B------:R-:W-:Y:S01]  /*e140*/  IADD3 R188, PT, PT, R194, -0xcd, RZ ;  /* 0xffffff33c2bc7810 */ /* 0x000fe20007ffe0ff */
[----:B------:R-:W-:Y:S01]  /*e150*/  UIADD3 UR6, UPT, UPT, UR19, UR7, UR6 ;  /* 0x0000000713067290 */ /* 0x000fe2000fffe006 */
[----:B------:R-:W-:Y:S01]  /*e160*/  LOP3.LUT R135, R135, 0xf, RZ, 0xc0, !PT ;  /* 0x0000000f87877812 */ /* 0x000fe200078ec0ff */
[----:B------:R-:W-:Y:S01]  /*e170*/  ULOP3.LUT UR17, UR17, 0x3, URZ, 0xc0, !UPT ;  /* 0x0000000311117892 */ /* 0x000fe2000f8ec0ff */
[----:B------:R-:W-:Y:S01]  /*e180*/  ISETP.GE.U32.AND P5, PT, R188, 0x7ffffef4, PT ;  /* 0x7ffffef4bc00780c */ /* 0x000fe20003fa6070 */
[----:B------:R-:W-:Y:S01]  /*e190*/  USHF.L.U32 UR6, UR6, 0x8, URZ ;  /* 0x0000000806067899 */ /* 0x000fe200080006ff */
[----:B------:R-:W-:Y:S01]  /*e1a0*/  VIADD R188, R193, 0xffffff32 ;  /* 0xffffff32c1bc7836 */ /* 0x000fe20000000000 */
[----:B------:R-:W-:Y:S01]  /*e1b0*/  UIADD3 UR5, UPT, UPT, UR17, UR5, UR8 ;  /* 0x0000000511057290 */ /* 0x000fe2000fffe008 */
[----:B------:R-:W-:Y:S01]  /*e1c0*/  IMAD R135, R189, 0x10, R135 ;  /* 0x00000010bd877824 */ /* 0x000fe200078e0287 */
[----:B------:R-:W-:Y:S01]  /*e1d0*/  ULOP3.LUT UR6, UR6, 0xf00, URZ, 0xe2, !UPT ;  /* 0x00000f0006067892 */ /* 0x000fe2000f8ee2ff */
[----:B------:R-:W3:Y:S01]  /*e1e0*/  LDC R189, c[0x0][0x3a0] ;  /* 0x0000e800ffbd7b82 */ /* 0x000ee20000000800 */
[----:B------:R-:W-:Y:S01]  /*e1f0*/  ISETP.GE.U32.AND P4, PT, R188, 0x7ffffef3, PT ;  /* 0x7ffffef3bc00780c */ /* 0x000fe20003f86070 */
[----:B-1----:R-:W-:Y:S01]  /*e200*/  VIADD R188, R190, 0xffffff31 ;  /* 0xffffff31bebc7836 */ /* 0x002fe20000000000 */
[----:B------:R-:W-:Y:S01]  /*e210*/  ULEA UR5, UR5, UR6, 0xc ;  /* 0x0000000605057291 */ /* 0x000fe2000f8e60ff */
[----:B------:R-:W-:Y:S01]  /*e220*/  LOP3.LUT R135, R135, 0xff, RZ, 0xc0, !PT ;  /* 0x000000ff87877812 */ /* 0x000fe200078ec0ff */
[----:B------:R1:W-:Y:S01]  /*e230*/  STL.64 [R1+0x570], R216 ;  /* 0x000570d801007387 */ /* 0x0003e20000100a00 */
[----:B------:R-:W4:Y:S01]  /*e240*/  LDCU UR26, c[0x0][0x3a0] ;  /* 0x00007400ff1a77ac */ /* 0x000f220008000800 */
[----:B------:R-:W-:Y:S01]  /*e250*/  ISETP.GE.U32.AND P1, PT, R188, 0x7ffffef2, PT ;  /* 0x7ffffef2bc00780c */ /* 0x000fe20003f26070 */
[----:B--2---:R-:W-:Y:S01]  /*e260*/  VIADD R188, R191, 0xffffff30 ;  /* 0xffffff30bfbc7836 */ /* 0x004fe20000000000 */
[----:B------:R-:W-:Y:S01]  /*e270*/  LDGSTS.E [R134+0x3000], desc[UR28][R162.64], !P5 ;  /* 0x03000000a2867fae */ /* 0x000fe2000e9a101c */
[----:B------:R-:W-:Y:S01]  /*e280*/  VIADD R135, R135, UR5 ;  /* 0x0000000587877c36 */ /* 0x000fe20008000000 */
[----:B------:R-:W2:Y:S01]  /*e290*/  LDC R190, c[0x0][0x3a0] ;  /* 0x0000e800ffbe7b82 */ /* 0x000ea20000000800 */
[----:B------:R-:W1:Y:S01]  /*e2a0*/  LDCU UR25, c[0x0][0x3a0] ;  /* 0x00007400ff1977ac */ /* 0x000e620008000800 */
[----:B------:R-:W-:Y:S01]  /*e2b0*/  LDGSTS.E [R134+0x3200], desc[UR28][R130.64], !P5 ;  /* 0x0320000082867fae */ /* 0x000fe2000e9a101c */
[----:B------:R-:W-:-:S02]  /*e2c0*/  ISETP.GE.U32.AND P5, PT, R188, 0x7ffffef1, PT ;  /* 0x7ffffef1bc00780c */ /* 0x000fc40003fa6070 */
[----:B------:R-:W-:Y:S01]  /*e2d0*/  LOP3.LUT R135, R135, 0xffff, RZ, 0xc0, !PT ;  /* 0x0000ffff87877812 */ /* 0x000fe200078ec0ff */
[----:B------:R-:W-:Y:S01]  /*e2e0*/  LDGSTS.E [R134+0x3400], desc[UR28][R126.64], !P4 ;  /* 0x034000007e867fae */ /* 0x000fe2000e1a101c */
[----:B------:R-:W3:Y:S01]  /*e2f0*/  LDCU UR21, c[0x0][0x3a0] ;  /* 0x00007400ff1577ac */ /* 0x000ee20008000800 */
[----:B------:R-:W2:Y:S01]  /*e300*/  LDC R191, c[0x0][0x3a0] ;  /* 0x0000e800ffbf7b82 */ /* 0x000ea20000000800 */
[--C-:B------:R-:W-:Y:S01]  /*e310*/  SHF.R.U32.HI R188, RZ, 0xf, R135.reuse ;  /* 0x0000000fffbc7819 */ /* 0x100fe20000011687 */
[----:B------:R-:W-:Y:S01]  /*e320*/  LDGSTS.E [R134+0x3600], desc[UR28][R122.64], !P4 ;  /* 0x036000007a867fae */ /* 0x000fe2000e1a101c */
[----:B------:R-:W3:Y:S02]  /*e330*/  LDCU UR18, c[0x0][0x3a0] ;  /* 0x00007400ff1277ac */ /* 0x000ee40008000800 */
[----:B------:R-:W-:Y:S01]  /*e340*/  LOP3.LUT P4, RZ, R188, 0x1, RZ, 0xc0, !PT ;  /* 0x00000001bcff7812 */ /* 0x000fe2000788c0ff */
[----:B------:R-:W-:Y:S01]  /*e350*/  LDGSTS.E [R134+0x3800], desc[UR28][R118.64], !P1 ;  /* 0x0380000076867fae */ /* 0x000fe2000c9a101c */
[--C-:B------:R-:W-:Y:S01]  /*e360*/  SHF.R.U32.HI R188, RZ, 0xe, R135.reuse ;  /* 0x0000000effbc7819 */ /* 0x100fe20000011687 */
[----:B------:R-:W2:Y:S01]  /*e370*/  LDC R194, c[0x0][0x3a0] ;  /* 0x0000e800ffc27b82 */ /* 0x000ea20000000800 */
[----:B----4-:R-:W-:Y:S01]  /*e380*/  UIADD3 UR26, UPT, UPT, UR26, -0xe4, URZ ;  /* 0xffffff1c1a1a7890 */ /* 0x010fe2000fffe0ff */
[----:B------:R-:W-:Y:S01]  /*e390*/  LDGSTS.E [R134+0x3a00], desc[UR28][R114.64], !P1 ;  /* 0x03a0000072867fae */ /* 0x000fe2000c9a101c */
[----:B------:R-:W-:Y:S01]  /*e3a0*/  LOP3.LUT P1, RZ, R188, 0x1, RZ, 0xc0, !PT ;  /* 0x00000001bcff7812 */ /* 0x000fe2000782c0ff */
[----:B-1----:R-:W-:Y:S01]  /*e3b0*/  UIADD3 UR25, UPT, UPT, UR25, -0xe3, URZ ;  /* 0xffffff1d19197890 */ /* 0x002fe2000fffe0ff */
[--C-:B------:R-:W-:Y:S01]  /*e3c0*/  SHF.R.U32.HI R188, RZ, 0xd, R135.reuse ;  /* 0x0000000dffbc7819 */ /* 0x100fe20000011687 */
[----:B------:R-:W-:Y:S01]  /*e3d0*/  LDGSTS.E [R134+0x3c00], desc[UR28][R110.64], !P5 ;  /* 0x03c000006e867fae */ /* 0x000fe2000e9a101c */
[----:B------:R-:W-:Y:S01]  /*e3e0*/  UISETP.GE.U32.AND UP3, UPT, UR26, 0x7ffffedd, UPT ;  /* 0x7ffffedd1a00788c */ /* 0x000fe2000bf66070 */
[----:B------:R-:W1:Y:S01]  /*e3f0*/  LDC R192, c[0x0][0x3a0] ;  /* 0x0000e800ffc07b82 */ /* 0x000e620000000800 */
[----:B---3--:R-:W-:Y:S01]  /*e400*/  UIADD3 UR21, UPT, UPT, UR21, -0xe7, URZ ;  /* 0xffffff1915157890 */ /* 0x008fe2000fffe0ff */
[----:B------:R-:W-:Y:S01]  /*e410*/  LDGSTS.E [R134+0x3e00], desc[UR28][R106.64], !P5 ;  /* 0x03e000006a867fae */ /* 0x000fe2000e9a101c */
[----:B------:R-:W-:Y:S01]  /*e420*/  LOP3.LUT P5, RZ, R188, 0x1, RZ, 0xc0, !PT ;  /* 0x00000001bcff7812 */ /* 0x000fe200078ac0ff */
[----:B------:R-:W-:Y:S01]  /*e430*/  UISETP.GE.U32.AND UP4, UPT, UR25, 0x7ffffede, UPT ;  /* 0x7ffffede1900788c */ /* 0x000fe2000bf86070 */
[--C-:B------:R-:W-:Y:S01]  /*e440*/  SHF.R.U32.HI R188, RZ, 0xc, R135.reuse ;  /* 0x0000000cffbc7819 */ /* 0x100fe20000011687 */
[----:B------:R-:W-:Y:S01]  /*e450*/  LDGSTS.E [R134+0x4000], desc[UR28][R102.64], P4 ;  /* 0x0400000066867fae */ /* 0x000fe2000a1a101c */
[----:B------:R-:W-:Y:S01]  /*e460*/  UIADD3 UR18, UPT, UPT, UR18, -0xec, URZ ;  /* 0xffffff1412127890 */ /* 0x000fe2000fffe0ff */
[----:B------:R-:W3:Y:S01]  /*e470*/  LDC R193, c[0x0][0x3a0] ;  /* 0x0000e800ffc17b82 */ /* 0x000ee20000000800 */
[----:B------:R-:W-:Y:S01]  /*e480*/  UISETP.GE.U32.AND UP6, UPT, UR21, 0x7ffffeda, UPT ;  /* 0x7ffffeda1500788c */ /* 0x000fe2000bfc6070 */
[----:B------:R-:W-:Y:S01]  /*e490*/  LDGSTS.E [R134+0x4200], desc[UR28][R98.64], P4 ;  /* 0x0420000062867fae */ /* 0x000fe2000a1a101c */
[----:B------:R-:W-:Y:S01]  /*e4a0*/  LOP3.LUT P4, RZ, R188, 0x1, RZ, 0xc0, !PT ;  /* 0x00000001bcff7812 */ /* 0x000fe2000788c0ff */
[----:B------:R-:W-:Y:S01]  /*e4b0*/  USEL UR21, URZ, 0x1, UP3 ;  /* 0x00000001ff157887 */ /* 0x000fe20009800000 */
[----:B------:R-:W-:Y:S01]  /*e4c0*/  SHF.R.U32.HI R188, RZ, 0xb, R135 ;  /* 0x0000000bffbc7819 */ /* 0x000fe20000011687 */
[----:B------:R-:W-:Y:S01]  /*e4d0*/  LDGSTS.E [R134+0x4400], desc[UR28][R94.64], P1 ;  /* 0x044000005e867fae */ /* 0x000fe200089a101c */
[----:B------:R-:W-:Y:S01]  /*e4e0*/  UISETP.GE.U32.AND UP3, UPT, UR18, 0x7ffffed5, UPT ;  /* 0x7ffffed51200788c */ /* 0x000fe2000bf66070 */
[----:B------:R-:W4:Y:S01]  /*e4f0*/  LDC R196, c[0x0][0x3a0] ;  /* 0x0000e800ffc47b82 */ /* 0x000f220000000800 */
[----:B------:R-:W-:Y:S01]  /*e500*/  USEL UR18, URZ, 0x1fffe, UP4 ;  /* 0x0001fffeff127887 */ /* 0x000fe2000a000000 */
[----:B------:R-:W-:Y:S01]  /*e510*/  LDGSTS.E [R134+0x4600], desc[UR28][R90.64], P1 ;  /* 0x046000005a867fae */ /* 0x000fe200089a101c */
[----:B------:R-:W-:-:S05]  /*e520*/  LOP3.LUT P1, RZ, R188, 0x1, RZ, 0xc0, !PT ;  /* 0x00000001bcff7812 */ /* 0x000fca000782c0ff */
[----:B------:R-:W1:Y:S01]  /*e530*/  LDC R195, c[0x0][0x3a0] ;  /* 0x0000e800ffc37b82 */ /* 0x000e620000000800 */
[----:B------:R-:W-:Y:S01]  /*e540*/  SHF.R.U32.HI R188, RZ, 0xa, R135 ;  /* 0x0000000affbc7819 */ /* 0x000fe20000011687 */
[----:B------:R-:W-:Y:S01]  /*e550*/  LDGSTS.E [R134+0x4800], desc[UR28][R86.64], P5 ;  /* 0x0480000056867fae */ /* 0x000fe2000a9a101c */
[----:B------:R-:W-:-:S05]  /*e560*/  UIADD3 UR18, UPT, UPT, UR21, UR18, URZ ;  /* 0x0000001215127290 */ /* 0x000fca000fffe0ff */
[----:B------:R-:W1:Y:S01]  /*e570*/  LDC R197, c[0x0][0x3a0] ;  /* 0x0000e800ffc57b82 */ /* 0x000e620000000800 */
[----:B------:R-:W-:Y:S01]  /*e580*/  LDGSTS.E [R134+0x4a00], desc[UR28][R82.64], P5 ;  /* 0x04a0000052867fae */ /* 0x000fe2000a9a101c */
[----:B------:R-:W-:-:S06]  /*e590*/  LOP3.LUT P5, RZ, R188, 0x1, RZ, 0xc0, !PT ;  /* 0x00000001bcff7812 */ /* 0x000fcc00078ac0ff */
[----:B------:R-:W1:Y:S01]  /*e5a0*/  LDC R199, c[0x0][0x3a0] ;  /* 0x0000e800ffc77b82 */ /* 0x000e620000000800 */
[----:B------:R-:W-:Y:S01]  /*e5b0*/  SHF.R.U32.HI R188, RZ, 0x9, R135 ;  /* 0x00000009ffbc7819 */ /* 0x000fe20000011687 */
[----:B------:R-:W-:Y:S06]  /*e5c0*/  LDGSTS.E [R134+0x4c00], desc[UR28][R78.64], P4 ;  /* 0x04c000004e867fae */ /* 0x000fec000a1a101c */
[----:B------:R-:W1:Y:S01]  /*e5d0*/  LDC R200, c[0x0][0x3a0] ;  /* 0x0000e800ffc87b82 */ /* 0x000e620000000800 */
[----:B------:R-:W-:Y:S01]  /*e5e0*/  LDGSTS.E [R134+0x4e00], desc[UR28][R74.64], P4 ;  /* 0x04e000004a867fae */ /* 0x000fe2000a1a101c */
[----:B------:R-:W-:-:S06]  /*e5f0*/  LOP3.LUT P4, RZ, R188, 0x1, RZ, 0xc0, !PT ;  /* 0x00000001bcff7812 */ /* 0x000fcc000788c0ff */
[----:B------:R-:W1:Y:S01]  /*e600*/  LDC R198, c[0x0][0x3a0] ;  /* 0x0000e800ffc67b82 */ /* 0x000e620000000800 */
[--C-:B------:R-:W-:Y:S01]  /*e610*/  SHF.R.U32.HI R188, RZ, 0x8, R135.reuse ;  /* 0x00000008ffbc7819 */ /* 0x100fe20000011687 */
[----:B------:R-:W-:Y:S06]  /*e620*/  LDGSTS.E [R134+0x5000], desc[UR28][R70.64], P1 ;  /* 0x0500000046867fae */ /* 0x000fec00089a101c */
[----:B------:R-:W1:Y:S01]  /*e630*/  LDC R201, c[0x0][0x3a0] ;  /* 0x0000e800ffc97b82 */ /* 0x000e620000000800 */
[----:B------:R-:W-:Y:S01]  /*e640*/  LOP3.LUT P6, RZ, R188, 0x1, RZ, 0xc0, !PT ;  /* 0x00000001bcff7812 */ /* 0x000fe200078cc0ff */
[----:B------:R-:W-:Y:S01]  /*e650*/  LDGSTS.E [R134+0x5200], desc[UR28][R66.64], P1 ;  /* 0x0520000042867fae */ /* 0x000fe200089a101c */
[----:B------:R-:W-:-:S05]  /*e660*/  SHF.R.U32.HI R188, RZ, 0x7, R135 ;  /* 0x00000007ffbc7819 */ /* 0x000fca0000011687 */
[----:B------:R-:W1:Y:S01]  /*e670*/  LDC R205, c[0x0][0x3a0] ;  /* 0x0000e800ffcd7b82 */ /* 0x000e620000000800 */
[----:B------:R-:W-:Y:S01]  /*e680*/  LOP3.LUT P1, RZ, R188, 0x1, RZ, 0xc0, !PT ;  /* 0x00000001bcff7812 */ /* 0x000fe2000782c0ff */
[----:B------:R-:W-:Y:S01]  /*e690*/  LDGSTS.E [R134+0x5400], desc[UR28][R62.64], P5 ;  /* 0x054000003e867fae */ /* 0x000fe2000a9a101c */
[----:B------:R-:W-:-:S05]  /*e6a0*/  SHF.R.U32.HI R188, RZ, 0x6, R135 ;  /* 0x00000006ffbc7819 */ /* 0x000fca0000011687 */
[----:B------:R-:W1:Y:S01]  /*e6b0*/  LDC R203, c[0x0][0x3a0] ;  /* 0x0000e800ffcb7b82 */ /* 0x000e620000000800 */
[----:B------:R-:W-:Y:S01]  /*e6c0*/  LDGSTS.E [R134+0x5600], desc[UR28][R58.64], P5 ;  /* 0x056000003a867fae */ /* 0x000fe2000a9a101c */
[----:B------:R-:W-:-:S06]  /*e6d0*/  LOP3.LUT P5, RZ, R188, 0x1, RZ, 0xc0, !PT ;  /* 0x00000001bcff7812 */ /* 0x000fcc00078ac0ff */
[----:B------:R-:W2:Y:S01]  /*e6e0*/  LDC R204, c[0x0][0x3a0] ;  /* 0x0000e800ffcc7b82 */ /* 0x000ea20000000800 */
[----:B------:R-:W-:Y:S01]  /*e6f0*/  SHF.R.U32.HI R188, RZ, 0x5, R135 ;  /* 0x00000005ffbc7819 */ /* 0x000fe20000011687 */
[----:B------:R-:W-:Y:S06]  /*e700*/  LDGSTS.E [R134+0x5800], desc[UR28][R56.64], P4 ;  /* 0x0580000038867fae */ /* 0x000fec000a1a101c */
[----:B------:R-:W2:Y:S01]  /*e710*/  LDC R206, c[0x0][0x3a0] ;  /* 0x0000e800ffce7b82 */ /* 0x000ea20000000800 */
[----:B------:R-:W-:Y:S01]  /*e720*/  LDGSTS.E [R134+0x5a00], desc[UR28][R54.64], P4 ;  /* 0x05a0000036867fae */ /* 0x000fe2000a1a101c */
[----:B------:R-:W-:Y:S01]  /*e730*/  LOP3.LUT P4, RZ, R188, 0x1, RZ, 0xc0, !PT ;  /* 0x00000001bcff7812 */ /* 0x000fe2000788c0ff */
[----:B------:R-:W-:Y:S01]  /*e740*/  IMAD.MOV.U32 R217, RZ, RZ, R235 ;  /* 0x000000ffffd97224 */ /* 0x000fe200078e00eb */
[----:B------:R-:W-:Y:S01]  /*e750*/  SHF.R.U32.HI R188, RZ, 0x4, R135 ;  /* 0x00000004ffbc7819 */ /* 0x000fe20000011687 */
[----:B------:R-:W-:Y:S01]  /*e760*/  LDGSTS.E [R134+0x5c00], desc[UR28][R52.64], P6 ;  /* 0x05c0000034867fae */ /* 0x000fe2000b1a101c */
[----:B------:R-:W-:Y:S01]  /*e770*/  MOV R216, R234 ;  /* 0x000000ea00d87202 */ /* 0x000fe20000000f00 */
[----:B------:R-:W-:Y:S01]  /*e780*/  IMAD.MOV.U32 R210, RZ, RZ, R242 ;  /* 0x000000ffffd27224 */ /* 0x000fe200078e00f2 */
[----:B------:R-:W1:Y:S01]  /*e790*/  LDCU UR24, c[0x0][0x3a0] ;  /* 0x00007400ff1877ac */ /* 0x000e620008000800 */
[----:B------:R-:W-:Y:S01]  /*e7a0*/  LDGSTS.E [R134+0x5e00], desc[UR28][R50.64], P6 ;  /* 0x05e0000032867fae */ /* 0x000fe2000b1a101c */
[----:B-1----:R-:W-:-:S02]  /*e7b0*/  VIADD R203, R203, 0xffffff03 ;  /* 0xffffff03cbcb7836 */ /* 0x002fc40000000000 */
[----:B------:R-:W-:Y:S01]  /*e7c0*/  IMAD.MOV.U32 R211, RZ, RZ, R243 ;  /* 0x000000ffffd37224 */ /* 0x000fe200078e00f3 */
[----:B------:R-:W-:Y:S01]  /*e7d0*/  LDGSTS.E [R134+0x6000], desc[UR28][R46.64], P1 ;  /* 0x060000002e867fae */ /* 0x000fe200089a101c */
[----:B------:R-:W1:Y:S03]  /*e7e0*/  LDCU UR23, c[0x0][0x3a0] ;  /* 0x00007400ff1777ac */ /* 0x000e660008000800 */
[----:B------:R-:W-:Y:S01]  /*e7f0*/  LDGSTS.E [R134+0x6200], desc[UR28][R42.64], P1 ;  /* 0x062000002a867fae */ /* 0x000fe200089a101c */
[----:B------:R-:W-:Y:S01]  /*e800*/  LOP3.LUT P1, RZ, R188, 0x1, RZ, 0xc0, !PT ;  /* 0x00000001bcff7812 */ /* 0x000fe2000782c0ff */
[----:B------:R-:W1:Y:S01]  /*e810*/  LDCU UR22, c[0x0][0x3a0] ;  /* 0x00007400ff1677ac */ /* 0x000e620008000800 */
[--C-:B------:R-:W-:Y:S01]  /*e820*/  SHF.R.U32.HI R188, RZ, 0x3, R135.reuse ;  /* 0x00000003ffbc7819 */ /* 0x100fe20000011687 */
[----:B------:R-:W-:Y:S01]  /*e830*/  LDGSTS.E [R134+0x6400], desc[UR28][R38.64], P5 ;  /* 0x0640000026867fae */ /* 0x000fe2000a9a101c */
[----:B------:R-:W1:Y:S03]  /*e840*/  LDCU UR17, c[0x0][0x3a0] ;  /* 0x00007400ff1177ac */ /* 0x000e660008000800 */
[----:B------:R-:W-:Y:S01]  /*e850*/  LDGSTS.E [R134+0x6600], desc[UR28][R34.64], P5 ;  /* 0x0660000022867fae */ /* 0x000fe2000a9a101c */
[----:B------:R-:W-:Y:S01]  /*e860*/  LOP3.LUT P5, RZ, R188, 0x1, RZ, 0xc0, !PT ;  /* 0x00000001bcff7812 */ /* 0x000fe200078ac0ff */
[----:B------:R-:W-:Y:S01]  /*e870*/  VIADD R188, R189, 0xffffff0c ;  /* 0xffffff0cbdbc7836 */ /* 0x000fe20000000000 */
[----:B--2---:R-:W-:Y:S01]  /*e880*/  IADD3 R189, PT, PT, R191, -0xf3, RZ ;  /* 0xffffff0dbfbd7810 */ /* 0x004fe20007ffe0ff */
[----:B------:R-:W-:Y:S01]  /*e890*/  LDGSTS.E [R134+0x6800], desc[UR28][R30.64], P4 ;  /* 0x068000001e867fae */ /* 0x000fe2000a1a101c */
[----:B------:R-:W-:Y:S01]  /*e8a0*/  VIADD R191, R192, 0xffffff0f ;  /* 0xffffff0fc0bf7836 */ /* 0x000fe20000000000 */
[----:B------:R-:W2:Y:S02]  /*e8b0*/  LDCU UR6, c[0x0][0x3a0] ;  /* 0x00007400ff0677ac */ /* 0x000ea40008000800 */
[----:B------:R-:W-:Y:S01]  /*e8c0*/  LDGSTS.E [R134+0x6a00], desc[UR28][R26.64], P4 ;  /* 0x06a000001a867fae */ /* 0x000fe2000a1a101c */
[----:B------:R-:W-:Y:S01]  /*e8d0*/  ISETP.GE.U32.AND P4, PT, R189, 0x7ffffece, PT ;  /* 0x7ffffecebd00780c */ /* 0x000fe20003f86070 */
[----:B------:R-:W1:Y:S02]  /*e8e0*/  LDCU UR20, c[0x0][0x3a0] ;  /* 0x00007400ff1477ac */ /* 0x000e640008000800 */
[----:B------:R-:W-:Y:S01]  /*e8f0*/  LDGSTS.E [R134+0x6c00], desc[UR28][R22.64], P1 ;  /* 0x06c0000016867fae */ /* 0x000fe200089a101c */
[----:B------:R-:W-:Y:S01]  /*e900*/  SEL R189, RZ, 0x1fffe, P4 ;  /* 0x0001fffeffbd7807 */ /* 0x000fe20002000000 */
[----:B------:R-:W1:Y:S01]  /*e910*/  LDCU UR19, c[0x0][0x3a0] ;  /* 0x00007400ff1377ac */ /* 0x000e620008000800 */
[----:B------:R-:W-:Y:S01]  /*e920*/  ISETP.GE.U32.AND P4, PT, R191, 0x7ffffed0, PT ;  /* 0x7ffffed0bf00780c */ /* 0x000fe20003f86070 */
[----:B------:R-:W-:Y:S01]  /*e930*/  LDGSTS.E [R134+0x6e00], desc[UR28][R18.64], P1 ;  /* 0x06e0000012867fae */ /* 0x000fe200089a101c */
[----:B------:R-:W-:Y:S01]  /*e940*/  ISETP.GE.U32.AND P1, PT, R188, 0x7ffffecd, PT ;  /* 0x7ffffecdbc00780c */ /* 0x000fe20003f26070 */
[----:B------:R-:W-:Y:S01]  /*e950*/  VIADD R188, R190, 0xffffff0e ;  /* 0xffffff0ebebc7836 */ /* 0x000fe20000000000 */
[----:B------:R-:W1:Y:S01]  /*e960*/  LDCU UR8, c[0x0][0x3a0] ;  /* 0x00007400ff0877ac */ /* 0x000e620008000800 */
[----:B----4-:R-:W-:Y:S01]  /*e970*/  VIADD R191, R196, 0xffffff0a ;  /* 0xffffff0ac4bf7836 */ /* 0x010fe20000000000 */
[----:B------:R-:W-:Y:S01]  /*e980*/  SEL R190, RZ, 0x1, P1 ;  /* 0x00000001ffbe7807 */ /* 0x000fe20000800000 */
[----:B------:R-:W-:Y:S01]  /*e990*/  STL.64 [R1+0x568], R222 ;  /* 0x000568de01007387 */ /* 0x000fe20000100a00 */
[----:B------:R-:W-:Y:S01]  /*e9a0*/  ISETP.GE.U32.AND P1, PT, R188, 0x7ffffecf, PT ;  /* 0x7ffffecfbc00780c */ /* 0x000fe20003f26070 */
[----:B------:R-:W-:Y:S01]  /*e9b0*/  VIADD R188, R194, 0xffffff08 ;  /* 0xffffff08c2bc7836 */ /* 0x000fe20000000000 */
[----:B------:R-:W-:Y:S01]  /*e9c0*/  ULOP3.LUT UR18, UR18, 0x3, URZ, 0xc0, !UPT ;  /* 0x0000000312127892 */ /* 0x000fe2000f8ec0ff */
[----:B-----5:R-:W-:Y:S01]  /*e9d0*/  STL.64 [R1+0x560], R2 ;  /* 0x0005600201007387 */ /* 0x020fe20000100a00 */
[----:B------:R-:W-:Y:S01]  /*e9e0*/  SEL R194, RZ, 0x4, P1 ;  /* 0x00000004ffc27807 */ /* 0x000fe20000800000 */
[----:B------:R-:W4:Y:S01]  /*e9f0*/  LDCU UR5, c[0x0][0x3a0] ;  /* 0x00007400ff0577ac */ /* 0x000f220008000800 */
[----:B------:R-:W-:Y:S01]  /*ea00*/  ISETP.GE.U32.AND P1, PT, R188, 0x7ffffec9, PT ;  /* 0x7ffffec9bc00780c */ /* 0x000fe20003f26070 */
[----:B---3--:R-:W-:Y:S01]  /*ea10*/  VIADD R188, R193, 0xffffff09 ;  /* 0xffffff09c1bc7836 */ /* 0x008fe20000000000 */
[----:B------:R-:W-:Y:S01]  /*ea20*/  SEL R193, RZ, 0x7fff8, P4 ;  /* 0x0007fff8ffc17807 */ /* 0x000fe20002000000 */
[----:B------:R-:W-:Y:S01]  /*ea30*/  STL.64 [R1+0x558], R228 ;  /* 0x000558e401007387 */ /* 0x000fe20000100a00 */
[----:B------:R-:W-:Y:S01]  /*ea40*/  SEL R192, RZ, 0x1, P1 ;  /* 0x00000001ffc07807 */ /* 0x000fe20000800000 */
[----:B------:R-:W3:Y:S01]  /*ea50*/  LDCU UR7, c[0x0][0x3a0] ;  /* 0x00007400ff0777ac */ /* 0x000ee20008000800 */
[----:B------:R-:W-:Y:S01]  /*ea60*/  ISETP.GE.U32.AND P4, PT, R188, 0x7ffffeca, PT ;  /* 0x7ffffecabc00780c */ /* 0x000fe20003f86070 */
[----:B------:R-:W-:Y:S01]  /*ea70*/  VIADD R188, R195, 0xffffff0b ;  /* 0xffffff0bc3bc7836 */ /* 0x000fe20000000000 */
[----:B------:R-:W-:Y:S01]  /*ea80*/  ISETP.GE.U32.AND P1, PT, R191, 0x7ffffecb, PT ;  /* 0x7ffffecbbf00780c */ /* 0x000fe20003f26070 */
[----:B------:R-:W-:Y:S01]  /*ea90*/  STL.64 [R1+0x550], R236 ;  /* 0x000550ec01007387 */ /* 0x000fe20000100a00 */
[----:B------:R-:W-:Y:S01]  /*eaa0*/  IADD3 R195, PT, PT, R197, -0xfc, RZ ;  /* 0xffffff04c5c37810 */ /* 0x000fe20007ffe0ff */
[----:B------:R-:W-:Y:S01]  /*eab0*/  VIADD R197, R200, 0xffffff06 ;  /* 0xffffff06c8c57836 */ /* 0x000fe20000000000 */
[----:B------:R-:W-:Y:S01]  /*eac0*/  SEL R191, RZ, 0x1fffe, P4 ;  /* 0x0001fffeffbf7807 */ /* 0x000fe20002000000 */
[----:B------:R-:W-:Y:S01]  /*ead0*/  VIADD R200, R205, 0xffffff02 ;  /* 0xffffff02cdc87836 */ /* 0x000fe20000000000 */
[----:B------:R-:W-:Y:S01]  /*eae0*/  ISETP.GE.U32.AND P4, PT, R188, 0x7ffffecc, PT ;  /* 0x7ffffeccbc00780c */ /* 0x000fe20003f86070 */
[----:B------:R-:W-:Y:S01]  /*eaf0*/  VIADD R188, R199, 0xffffff05 ;  /* 0xffffff05c7bc7836 */ /* 0x000fe20000000000 */
[----:B------:R-:W-:Y:S01]  /*eb00*/  SEL R196, RZ, 0x4, P1 ;  /* 0x00000004ffc47807 */ /* 0x000fe20000800000 */
[----:B------:R-:W3:Y:S01]  /*eb10*/  LDC R205, c[0x0][0x3a0] ;  /* 0x0000e800ffcd7b82 */ /* 0x000ee20000000800 */
[----:B------:R-:W-:Y:S01]  /*eb20*/  ISETP.GE.U32.AND P1, PT, R195, 0x7ffffec5, PT ;  /* 0x7ffffec5c300780c */ /* 0x000fe20003f26070 */
[----:B------:R-:W-:Y:S01]  /*eb30*/  STL.64 [R1+0x548], R244 ;  /* 0x000548f401007387 */ /* 0x000fe20000100a00 */
[----:B------:R-:W-:Y:S01]  /*eb40*/  SEL R195, RZ, 0x7fff8, P4 ;  /* 0x0007fff8ffc37807 */ /* 0x000fe20002000000 */
[----:B------:R-:W-:Y:S01]  /*eb50*/  UIADD3 UR24, UPT, UPT, UR24, -0xe6, URZ ;  /* 0xffffff1a18187890 */ /* 0x000fe2000fffe0ff */
[----:B------:R-:W-:Y:S01]  /*eb60*/  ISETP.GE.U32.AND P4, PT, R188, 0x7ffffec6, PT ;  /* 0x7ffffec6bc00780c */ /* 0x000fe20003f86070 */
[----:B------:R-:W-:Y:S01]  /*eb70*/  VIADD R188, R198, 0xffffff07 ;  /* 0xffffff07c6bc7836 */ /* 0x000fe20000000000 */
[----:B------:R-:W-:Y:S01]  /*eb80*/  SEL R199, RZ, 0x1, P1 ;  /* 0x00000001ffc77807 */ /* 0x000fe20000800000 */
[----:B------:R2:W-:Y:S01]  /*eb90*/  STL.64 [R1+0x540], R208 ;  /* 0x000540d001007387 */ /* 0x0005e20000100a00 */
[----:B------:R-:W-:Y:S01]  /*eba0*/  ISETP.GE.U32.AND P1, PT, R197, 0x7ffffec7, PT ;  /* 0x7ffffec7c500780c */ /* 0x000fe20003f26070 */
[----:B------:R-:W-:Y:S01]  /*ebb0*/  VIADD R197, R201, 0xffffff01 ;  /* 0xffffff01c9c57836 */ /* 0x000fe20000000000 */
[----:B------:R-:W-:Y:S01]  /*ebc0*/  SEL R198, RZ, 0x1fffe, P4 ;  /* 0x0001fffeffc67807 */ /* 0x000fe20002000000 */
[----:B-1----:R-:W-:Y:S01]  /*ebd0*/  UIADD3 UR23, UPT, UPT, UR23, -0xe5, URZ ;  /* 0xffffff1b17177890 */ /* 0x002fe2000fffe0ff */
[----:B------:R-:W-:Y:S01]  /*ebe0*/  ISETP.GE.U32.AND P4, PT, R188, 0x7ffffec8, PT ;  /* 0x7ffffec8bc00780c */ /* 0x000fe20003f86070 */
[----:B------:R-:W-:Y:S01]  /*ebf0*/  UIADD3 UR22, UPT, UPT, UR22, -0xe8, URZ ;  /* 0xffffff1816167890 */ /* 0x000fe2000fffe0ff */
[----:B------:R-:W-:Y:S01]  /*ec00*/  SEL R202, RZ, 0x4, P1 ;  /* 0x00000004ffca7807 */ /* 0x000fe20000800000 */
[----:B------:R-:W-:Y:S01]  /*ec10*/  UIADD3 UR17, UPT, UPT, UR17, -0xeb, URZ ;  /* 0xffffff1511117890 */ /* 0x000fe2000fffe0ff */
[----:B------:R-:W-:Y:S01]  /*ec20*/  ISETP.GE.U32.AND P1, PT, R197, 0x7ffffec2, PT ;  /* 0x7ffffec2c500780c */ /* 0x000fe20003f26070 */
[----:B------:R-:W-:Y:S01]  /*ec30*/  UISETP.GE.U32.AND UP1, UPT, UR24, 0x7ffffedb, UPT ;  /* 0x7ffffedb1800788c */ /* 0x000fe2000bf26070 */
[----:B------:R-:W-:Y:S01]  /*ec40*/  SHF.R.U32.HI R188, RZ, 0x2, R135 ;  /* 0x00000002ffbc7819 */ /* 0x000fe20000011687 */
[----:B--2---:R-:W-:Y:S01]  /*ec50*/  UIADD3 UR6, UPT, UPT, UR6, -0xf0, URZ ;  /* 0xffffff1006067890 */ /* 0x004fe2000fffe0ff */
[----:B------:R-:W-:Y:S01]  /*ec60*/  SEL R201, RZ, 0x7fff8, P4 ;  /* 0x0007fff8ffc97807 */ /* 0x000fe20002000000 */
[----:B------:R-:W-:Y:S01]  /*ec70*/  UISETP.GE.U32.AND UP2, UPT, UR23, 0x7ffffedc, UPT ;  /* 0x7ffffedc1700788c */ /* 0x000fe2000bf46070 */
[----:B------:R-:W-:Y:S01]  /*ec80*/  LOP3.LUT P4, RZ, R188, 0x1, RZ, 0xc0, !PT ;  /* 0x00000001bcff7812 */ /* 0x000fe2000788c0ff */
[----:B---3--:R-:W-:Y:S01]  /*ec90*/  VIADD R251, R205, 0xffffff00 ;  /* 0xffffff00cdfb7836 */ /* 0x008fe20000000000 */
[----:B------:R-:W-:Y:S01]  /*eca0*/  SEL R197, RZ, 0x1fffe, P1 ;  /* 0x0001fffeffc57807 */ /* 0x000fe20000800000 */
[----:B----4-:R-:W-:Y:S01]  /*ecb0*/  UIADD3 UR5, UPT, UPT, UR5, -0xef, URZ ;  /* 0xffffff1105057890 */ /* 0x010fe2000fffe0ff */
[----:B------:R-:W-:Y:S01]  /*ecc0*/  ISETP.GE.U32.AND P1, PT, R200, 0x7ffffec3, PT ;  /* 0x7ffffec3c800780c */ /* 0x000fe20003f26070 */
[----:B------:R-:W-:Y:S01]  /*ecd0*/  UISETP.GE.U32.AND UP5, UPT, UR22, 0x7ffffed9, UPT ;  /* 0x7ffffed91600788c */ /* 0x000fe2000bfa6070 */
[----:B------:R-:W-:Y:S01]  /*ece0*/  IADD3 R188, PT, PT, R190, R189, RZ ;  /* 0x000000bdbebc7210 */ /* 0x000fe20007ffe0ff */
[----:B------:R-:W-:Y:S01]  /*ecf0*/  VIADD R189, R204, 0xffffff1e ;  /* 0xffffff1eccbd7836 */ /* 0x000fe20000000000 */
[----:B------:R-:W-:Y:S01]  /*ed00*/  SEL R200, RZ, 0x4, P1 ;  /* 0x00000004ffc87807 */ /* 0x000fe20000800000 */
[----:B------:R-:W-:Y:S01]  /*ed10*/  UISETP.GE.U32.AND UP4, UPT, UR17, 0x7ffffed6, UPT ;  /* 0x7ffffed61100788c */ /* 0x000fe2000bf86070 */
[----:B------:R-:W-:Y:S01]  /*ed20*/  LOP3.LUT R188, R188, 0x3, RZ, 0xc0, !PT ;  /* 0x00000003bcbc7812 */ /* 0x000fe200078ec0ff */
[----:B------:R-:W-:Y:S01]  /*ed30*/  UIADD3 UR20, UPT, UPT, UR20, -0xea, URZ ;  /* 0xffffff1614147890 */ /* 0x000fe2000fffe0ff */
[----:B------:R-:W-:Y:S01]  /*ed40*/  ISETP.GE.U32.AND P1, PT, R203, 0x7ffffec4, PT ;  /* 0x7ffffec4cb00780c */ /* 0x000fe20003f26070 */
[----:B------:R-:W-:Y:S01]  /*ed50*/  USEL UR17, URZ, 0x4, UP1 ;  /* 0x00000004ff117887 */ /* 0x000fe20008800000 */
[----:B------:R-:W-:Y:S01]  /*ed60*/  IADD3 R203, PT, PT, R188, R193, R194 ;  /* 0x000000c1bccb7210 */ /* 0x000fe20007ffe0c2 */
[----:B------:R-:W-:Y:S01]  /*ed70*/  IMAD.IADD R188, R192, 0x1, R191 ;  /* 0x00000001c0bc7824 */ /* 0x000fe200078e02bf */
[----:B------:R-:W-:Y:S01]  /*ed80*/  SEL R193, RZ, 0x7fff8, P1 ;  /* 0x0007fff8ffc17807 */ /* 0x000fe20000800000 */
[----:B------:R-:W-:Y:S01]  /*ed90*/  UISETP.GE.U32.AND UP1, UPT, UR6, 0x7ffffed1, UPT ;  /* 0x7ffffed10600788c */ /* 0x000fe2000bf26070 */
[----:B------:R-:W-:Y:S01]  /*eda0*/  ISETP.GE.U32.AND P1, PT, R189, 0x7ffffedf, PT ;  /* 0x7ffffedfbd00780c */ /* 0x000fe20003f26070 */
[----:B------:R-:W-:Y:S01]  /*edb0*/  VIADD R189, R206, 0xffffff1f ;  /* 0xffffff1fcebd7836 */ /* 0x000fe20000000000 */
[----:B------:R-:W-:Y:S01]  /*edc0*/  LOP3.LUT R188, R188, 0x3, RZ, 0xc0, !PT ;  /* 0x00000003bcbc7812 */ /* 0x000fe200078ec0ff */
[----:B------:R-:W-:Y:S01]  /*edd0*/  UIADD3 UR19, UPT, UPT, UR19, -0xe9, URZ ;  /* 0xffffff1713137890 */ /* 0x000fe2000fffe0ff */
[----:B------:R-:W-:Y:S01]  /*ede0*/  SEL R194, RZ, 0x4, P1 ;  /* 0x00000004ffc27807 */ /* 0x000fe20000800000 */
[----:B------:R-:W-:Y:S01]  /*edf0*/  USEL UR6, URZ, 0x7fff8, UP2 ;  /* 0x0007fff8ff067887 */ /* 0x000fe20009000000 */
[----:B------:R-:W-:Y:S01]  /*ee00*/  ISETP.GE.U32.AND P1, PT, R189, 0x7ffffee0, PT ;  /* 0x7ffffee0bd00780c */ /* 0x000fe20003f26070 */
[----:B------:R-:W-:Y:S01]  /*ee10*/  USEL UR22, URZ, 0x1, UP5 ;  /* 0x00000001ff167887 */ /* 0x000fe2000a800000 */
[----:B------:R-:W-:Y:S01]  /*ee20*/  IADD3 R190, PT, PT, R188, R195, R196 ;  /* 0x000000c3bcbe7210 */ /* 0x000fe20007ffe0c4 */
[----:B------:R-:W-:Y:S01]  /*ee30*/  IMAD.IADD R189, R199, 0x1, R198 ;  /* 0x00000001c7bd7824 */ /* 0x000fe200078e02c6 */
[----:B------:R-:W-:Y:S01]  /*ee40*/  SEL R192, RZ, 0x7fff8, P1 ;  /* 0x0007fff8ffc07807 */ /* 0x000fe20000800000 */
[----:B------:R-:W-:Y:S01]  /*ee50*/  UISETP.GE.U32.AND UP2, UPT, UR5, 0x7ffffed2, UPT ;  /* 0x7ffffed20500788c */ /* 0x000fe2000bf46070 */
[----:B------:R-:W-:Y:S01]  /*ee60*/  ISETP.GE.U32.AND P1, PT, R251, 0x7ffffec1, PT ;  /* 0x7ffffec1fb00780c */ /* 0x000fe20003f26070 */
[----:B------:R-:W-:Y:S01]  /*ee70*/  UIADD3 UR8, UPT, UPT, UR8, -0xee, URZ ;  /* 0xffffff1208087890 */ /* 0x000fe2000fffe0ff */
[----:B------:R-:W2:Y:S01]  /*ee80*/  LDL.LU.64 R250, [R1+0x508] ;  /* 0x0005080001fa7983 */ /* 0x000ea20000300a00 */
[----:B------:R-:W-:Y:S01]  /*ee90*/  LOP3.LUT R189, R189, 0x3, RZ, 0xc0, !PT ;  /* 0x00000003bdbd7812 */ /* 0x000fe200078ec0ff */
[----:B------:R-:W-:Y:S01]  /*eea0*/  UISETP.GE.U32.AND UP5, UPT, UR20, 0x7ffffed7, UPT ;  /* 0x7ffffed71400788c */ /* 0x000fe2000bfa6070 */
[----:B------:R-:W-:Y:S01]  /*eeb0*/  SEL R188, RZ, 0x1, P1 ;  /* 0x00000001ffbc7807 */ /* 0x000fe20000800000 */
[----:B------:R-:W3:Y:S01]  /*eec0*/  LDL.64 R234, [R1+0x128] ;  /* 0x0001280001ea7983 */ /* 0x000ee20000100a00 */
[----:B------:R-:W-:Y:S01]  /*eed0*/  IADD3 R191, PT, PT, R189, R201, R202 ;  /* 0x000000c9bdbf7210 */ /* 0x000fe20007ffe0ca */
[----:B------:R-:W-:-:S02]  /*eee0*/  USEL UR20, URZ, 0x1fffe, UP6 ;  /* 0x0001fffeff147887 */ /* 0x000fc4000b000000 */
[----:B------:R-:W-:Y:S01]  /*eef0*/  IMAD.IADD R188, R188, 0x1, R197 ;  /* 0x00000001bcbc7824 */ /* 0x000fe200078e02c5 */
[----:B------:R-:W-:Y:S01]  /*ef00*/  SHF.L.U32 R189, R190, 0x8, RZ ;  /* 0x00000008bebd7819 */ /* 0x000fe200000006ff */
[----:B------:R-:W4:Y:S01]  /*ef10*/  LDL.64 R196, [R1+0x148] ;  /* 0x0001480001c47983 */ /* 0x000f220000100a00 */
[----:B------:R-:W-:Y:S02]  /*ef20*/  UISETP.GE.U32.AND UP6, UPT, UR19, 0x7ffffed8, UPT ;  /* 0x7ffffed81300788c */ /* 0x000fe4000bfc6070 */
[----:B------:R-:W-:Y:S01]  /*ef30*/  LOP3.LUT R188, R188, 0x3, RZ, 0xc0, !PT ;  /* 0x00000003bcbc7812 */ /* 0x000fe200078ec0ff */
[----:B------:R-:W3:Y:S01]  /*ef40*/  LDL.64 R242, [R1+0x150] ;  /* 0x0001500001f27983 */ /* 0x000ee20000100a00 */
[----:B------:R-:W-:Y:S01]  /*ef50*/  LOP3.LUT R190, R189, 0xf00, RZ, 0xe2, !PT ;  /* 0x00000f00bdbe7812 */ /* 0x000fe200078ee2ff */
[----:B------:R-:W-:Y:S01]  /*ef60*/  UIADD3 UR7, UPT, UPT, UR7, -0xed, URZ ;  /* 0xffffff1307077890 */ /* 0x000fe2000fffe0ff */
[----:B------:R-:W-:Y:S01]  /*ef70*/  IADD3 R188, PT, PT, R188, R193, R200 ;  /* 0x000000c1bcbc7210 */ /* 0x000fe20007ffe0c8 */
[----:B------:R-:W-:Y:S01]  /*ef80*/  USEL UR19, URZ, 0x1, UP3 ;  /* 0x00000001ff137887 */ /* 0x000fe20009800000 */
[----:B------:R-:W3:Y:S01]  /*ef90*/  LDL.64 R200, [R1+0x140] ;  /* 0x0001400001c87983 */ /* 0x000ee20000100a00 */
[----:B------:R-:W-:Y:S01]  /*efa0*/  USEL UR25, URZ, 0x1, UP1 ;  /* 0x00000001ff197887 */ /* 0x000fe20008800000 */
[----:B------:R-:W-:Y:S01]  /*efb0*/  LOP3.LUT R188, R188, 0xf, RZ, 0xc0, !PT ;  /* 0x0000000fbcbc7812 */ /* 0x000fe200078ec0ff */
[----:B------:R-:W-:Y:S01]  /*efc0*/  USEL UR26, URZ, 0x1fffe, UP2 ;  /* 0x0001fffeff1a7887 */ /* 0x000fe20009000000 */
[----:B------:R-:W-:Y:S01]  /*efd0*/  SHF.R.U32.HI R135, RZ, 0x1, R135 ;  /* 0x00000001ff877819 */ /* 0x000fe20000011687 */
[----:B------:R-:W-:Y:S01]  /*efe0*/  UISETP.GE.U32.AND UP3, UPT, UR8, 0x7ffffed3, UPT ;  /* 0x7ffffed30800788c */ /* 0x000fe2000bf66070 */
[----:B------:R-:W-:Y:S01]  /*eff0*/  LDGSTS.E [R134+0x7000], desc[UR28][R14.64], P5 ;  /* 0x070000000e867fae */ /* 0x000fe2000a9a101c */
[----:B------:R-:W-:Y:S01]  /*f000*/  IMAD R189, R191, 0x10, R188 ;  /* 0x00000010bfbd7824 */ /* 0x000fe200078e02bc */
[----:B------:R-:W-:Y:S01]  /*f010*/  IADD3 R188, PT, PT, R192, UR18, R194 ;  /* 0x00000012c0bc7c10 */ /* 0x000fe2000fffe0c2 */
[----:B------:R-:W-:Y:S01]  /*f020*/  USEL UR8, URZ, 0x1fffe, UP4 ;  /* 0x0001fffeff087887 */ /* 0x000fe2000a000000 */
[----:B------:R-:W3:Y:S01]  /*f030*/  LDL.64 R192, [R1+0x130] ;  /* 0x0001300001c07983 */ /* 0x000ee20000100a00 */
[----:B------:R-:W-:-:S02]  /*f040*/  UIADD3 UR20, UPT, UPT, UR22, UR20, URZ ;  /* 0x0000001416147290 */ /* 0x000fc4000fffe0ff */
[----:B------:R-:W-:Y:S01]  /*f050*/  UISETP.GE.U32.AND UP4, UPT, UR7, 0x7ffffed4, UPT ;  /* 0x7ffffed40700788c */ /* 0x000fe2000bf86070 */
[----:B------:R-:W3:Y:S01]  /*f060*/  LDL.64 R194, [R1+0x138] ;  /* 0x0001380001c27983 */ /* 0x000ee20000100a00 */
[----:B------:R-:W-:Y:S02]  /*f070*/  UIADD3 UR25, UPT, UPT, UR25, UR26, URZ ;  /* 0x0000001a19197290 */ /* 0x000fe4000fffe0ff */
[----:B------:R-:W-:Y:S01]  /*f080*/  UIADD3 UR8, UPT, UPT, UR19, UR8, URZ ;  /* 0x0000000813087290 */ /* 0x000fe2000fffe0ff */
[----:B------:R-:W3:Y:S01]  /*f090*/  LDL.64 R198, [R1+0x158] ;  /* 0x0001580001c67983 */ /* 0x000ee20000100a00 */
[----:B------:R-:W-:Y:S02]  /*f0a0*/  ULOP3.LUT UR20, UR20, 0x3, URZ, 0xc0, !UPT ;  /* 0x0000000314147892 */ /* 0x000fe4000f8ec0ff */
[----:B------:R-:W-:Y:S01]  /*f0b0*/  USEL UR23, URZ, 0x4, UP3 ;  /* 0x00000004ff177887 */ /* 0x000fe20009800000 */
[----:B------:R-:W3:Y:S01]  /*f0c0*/  LDL.64 R208, [R1+0x160] ;  /* 0x0001600001d07983 */ /* 0x000ee20000100a00 */
[----:B------:R-:W-:-:S02]  /*f0d0*/  USEL UR24, URZ, 0x7fff8, UP4 ;  /* 0x0007fff8ff187887 */ /* 0x000fc4000a000000 */
[----:B------:R-:W-:Y:S01]  /*f0e0*/  ULOP3.LUT UR25, UR25, 0x3, URZ, 0xc0, !UPT ;  /* 0x0000000319197892 */ /* 0x000fe2000f8ec0ff */
[----:B------:R-:W3:Y:S01]  /*f0f0*/  LDL.64 R244, [R1+0x168] ;  /* 0x0001680001f47983 */ /* 0x000ee20000100a00 */
[----:B------:R-:W-:Y:S02]  /*f100*/  USEL UR5, URZ, 0x4, UP5 ;  /* 0x00000004ff057887 */ /* 0x000fe4000a800000 */
[----:B------:R-:W-:Y:S01]  /*f110*/  USEL UR7, URZ, 0x7fff8, UP6 ;  /* 0x0007fff8ff077887 */ /* 0x000fe2000b000000 */
[----:B------:R-:W-:Y:S01]  /*f120*/  IMAD R190, R203, 0x1000, R190 ;  /* 0x00001000cbbe7824 */ /* 0x000fe200078e02be */
[----:B------:R-:W-:Y:S01]  /*f130*/  ULOP3.LUT UR8, UR8, 0x3, URZ, 0xc0, !UPT ;  /* 0x0000000308087892 */ /* 0x000fe2000f8ec0ff */
[----:B------:R-:W-:Y:S01]  /*f140*/  LDGSTS.E [R134+0x7200], desc[UR28][R10.64], P5 ;  /* 0x072000000a867fae */ /* 0x000fe2000a9a101c */
[----:B------:R-:W-:Y:S02]  /*f150*/  UIADD3 UR6, UPT, UPT, UR20, UR6, UR17 ;  /* 0x0000000614067290 */ /* 0x000fe4000fffe011 */
[----:B------:R-:W-:-:S02]  /*f160*/  UIADD3 UR23, UPT, UPT, UR25, UR24, UR23 ;  /* 0x0000001819177290 */ /* 0x000fc4000fffe017 */
[----:B------:R-:W-:Y:S01]  /*f170*/  UIADD3 UR7, UPT, UPT, UR8, UR7, UR5 ;  /* 0x0000000708077290 */ /* 0x000fe2000fffe005 */
[----:B------:R-:W-:Y:S01]  /*f180*/  LOP3.LUT R189, R189, 0xff, RZ, 0xc0, !PT ;  /* 0x000000ffbdbd7812 */ /* 0x000fe200078ec0ff */
[----:B------:R-:W-:Y:S01]  /*f190*/  USHF.L.U32 UR5, UR6, 0x8, URZ ;  /* 0x0000000806057899 */ /* 0x000fe200080006ff */
[----:B------:R-:W-:Y:S01]  /*f1a0*/  LOP3.LUT P5, RZ, R135, 0x1, RZ, 0xc0, !PT ;  /* 0x0000000187ff7812 */ /* 0x000fe200078ac0ff */
[----:B------:R-:W-:Y:S01]  /*f1b0*/  ULOP3.LUT UR23, UR23, 0xf, URZ, 0xc0, !UPT ;  /* 0x0000000f17177892 */ /* 0x000fe2000f8ec0ff */
[----:B------:R-:W-:Y:S01]  /*f1c0*/  LDGSTS.E [R134+0x7400], desc[UR28][R6.64], P4 ;  /* 0x0740000006867fae */ /* 0x000fe2000a1a101c */
[----:B------:R-:W-:Y:S02]  /*f1d0*/  ULOP3.LUT UR5, UR5, 0xf00, URZ, 0xe2, !UPT ;  /* 0x00000f0005057892 */ /* 0x000fe4000f8ee2ff */
[----:B------:R-:W-:Y:S01]  /*f1e0*/  ULEA UR7, UR7, UR23, 0x4 ;  /* 0x0000001707077291 */ /* 0x000fe2000f8e20ff */
[----:B------:R-:W-:Y:S01]  /*f1f0*/  IMAD.IADD R189, R190, 0x1, R189 ;  /* 0x00000001bebd7824 */ /* 0x000fe200078e02bd */
[----:B------:R-:W-:Y:S02]  /*f200*/  LDGSTS.E [R134+0x7600], desc[UR28][R4.64], P4 ;  /* 0x0760000004867fae */ /* 0x000fe4000a1a101c */
[----:B------:R-:W-:Y:S01]  /*f210*/  ULOP3.LUT UR7, UR7, 0xff, URZ, 0xc0, !UPT ;  /* 0x000000ff07077892 */ /* 0x000fe2000f8ec0ff */
[----:B------:R-:W-:-:S03]  /*f220*/  LEA R188, R188, UR5, 0xc ;  /* 0x00000005bcbc7c11 */ /* 0x000fc6000f8e60ff */
[----:B------:R-:W-:Y:S02]  /*f230*/  LDGSTS.E [R134+0x7800], desc[UR28][R8.64], P5 ;  /* 0x0780000008867fae */ /* 0x000fe4000a9a101c */
[----:B------:R-:W-:Y:S02]  /*f240*/  VIADD R188, R188, UR7 ;  /* 0x00000007bcbc7c36 */ /* 0x000fe40008000000 */
[----:B------:R-:W-:Y:S03]  /*f250*/  LDGSTS.E [R134+0x7a00], desc[UR28][R12.64], P5 ;  /* 0x07a000000c867fae */ /* 0x000fe6000a9a101c */
[----:B------:R-:W-:Y:S01]  /*f260*/  PRMT R135, R189, 0x5410, R188 ;  /* 0x00005410bd877816 */ /* 0x000fe200000000bc */
[----:B------:R-:W-:Y:S03]  /*f270*/  LDGSTS.E [R134+0x7c00], desc[UR28][R16.64], !P2 ;  /* 0x07c0000010867fae */ /* 0x000fe6000d1a101c */
[----:B------:R-:W-:Y:S01]  /*f280*/  SHF.R.U64 R188, R135, 0x1f, RZ ;  /* 0x0000001f87bc7819 */ /* 0x000fe200000012ff */
[----:B------:R-:W-:Y:S01]  /*f290*/  LDGSTS.E [R134+0x7e00], desc[UR28][R20.64], !P2 ;  /* 0x07e0000014867fae */ /* 0x000fe2000d1a101c */
[----:B--2---:R-:W-:-:S04]  /*f2a0*/  IADD3 R204, P6, PT, R250, UR12, RZ ;  /* 0x0000000cfacc7c10 */ /* 0x004fc8000ffde0ff */
[----:B------:R-:W-:Y:S02]  /*f2b0*/  IADD3.X R205, PT, PT, R251, UR13, RZ, P6, !PT ;  /* 0x0000000dfbcd7c10 */ /* 0x000fe4000b7fe4ff */
[----:B------:R-:W2:Y:S01]  /*f2c0*/  LDL.64 R250, [R1+0x120] ;  /* 0x0001200001fa7983 */ /* 0x000ea20000100a00 */
[----:B------:R-:W-:Y:S02]  /*f2d0*/  LOP3.LUT P4, RZ, R188, 0x1, RZ, 0xc0, !PT ;  /* 0x00000001bcff7812 */ /* 0x000fe4000788c0ff */
[----:B------:R-:W-:-:S04]  /*f2e0*/  SHF.R.U64 R188, R135, 0x1e, RZ ;  /* 0x0000001e87bc7819 */ /* 0x000fc800000012ff */
[----:B------:R-:W-:Y:S02]  /*f2f0*/  LOP3.LUT P5, RZ, R188, 0x1, RZ, 0xc0, !PT ;  /* 0x00000001bcff7812 */ /* 0x000fe400078ac0ff */
[----:B------:R-:W-:-:S04]  /*f300*/  SHF.R.U64 R188, R135, 0x1d, RZ ;  /* 0x0000001d87bc7819 */ /* 0x000fc800000012ff */
[----:B------:R-:W-:Y:S01]  /*f310*/  LOP3.LUT P2, RZ, R188, 0x1, RZ, 0xc0, !PT ;  /* 0x00000001bcff7812 */ /* 0x000fe2000784c0ff */
[----:B------:R-:W-:Y:S01]  /*f320*/  LDGSTS.E [R134+0x8000], desc[UR28][R24.64], P4 ;  /* 0x0800000018867fae */ /* 0x000fe2000a1a101c */
[----:B------:R-:W-:-:S03]  /*f330*/  SHF.R.U64 R188, R135, 0x1c, RZ ;  /* 0x0000001c87bc7819 */ /* 0x000fc600000012ff */
[----:B------:R-:W-:Y:S01]  /*f340*/  LDGSTS.E [R134+0x8200], desc[UR28][R28.64], P4 ;  /* 0x082000001c867fae */ /* 0x000fe2000a1a101c */
[----:B------:R-:W-:Y:S02]  /*f350*/  LOP3.LUT P4, RZ, R188, 0x1, RZ, 0xc0, !PT ;  /* 0x00000001bcff7812 */ /* 0x000fe4000788c0ff */
[C---:B------:R-:W-:Y:S01]  /*f360*/  SHF.R.U64 R188, R135.reuse, 0x1b, RZ ;  /* 0x0000001b87bc7819 */ /* 0x040fe200000012ff */
[----:B------:R-:W-:Y:S04]  /*f370*/  LDGSTS.E [R134+0x8400], desc[UR28][R32.64], P5 ;  /* 0x0840000020867fae */ /* 0x000fe8000a9a101c */
[----:B------:R-:W-:Y:S01]  /*f380*/  LDGSTS.E [R134+0x8600], desc[UR28][R36.64], P5 ;  /* 0x0860000024867fae */ /* 0x000fe2000a9a101c */
[----:B------:R-:W-:Y:S02]  /*f390*/  LOP3.LUT P5, RZ, R188, 0x1, RZ, 0xc0, !PT ;  /* 0x00000001bcff7812 */ /* 0x000fe400078ac0ff */
[----:B------:R-:W-:Y:S01]  /*f3a0*/  SHF.R.U64 R188, R135, 0x1a, RZ ;  /* 0x0000001a87bc7819 */ /* 0x000fe200000012ff */
[----:B------:R-:W-:Y:S04]  /*f3b0*/  LDGSTS.E [R134+0x8800], desc[UR28][R40.64], P2 ;  /* 0x0880000028867fae */ /* 0x000fe800091a101c */
[----:B------:R-:W-:Y:S01]  /*f3c0*/  LDGSTS.E [R134+0x8a00], desc[UR28][R44.64], P2 ;  /* 0x08a000002c867fae */ /* 0x000fe200091a101c */
[----:B------:R-:W-:-:S02]  /*f3d0*/  LOP3.LUT P2, RZ, R188, 0x1, RZ, 0xc0, !PT ;  /* 0x00000001bcff7812 */ /* 0x000fc4000784c0ff */
[C---:B------:R-:W-:Y:S01]  /*f3e0*/  SHF.R.U64 R188, R135.reuse, 0x19, RZ ;  /* 0x0000001987bc7819 */ /* 0x040fe200000012ff */
[----:B------:R-:W-:Y:S03]  /*f3f0*/  LDGSTS.E [R134+0x8c00], desc[UR28][R48.64], P4 ;  /* 0x08c0000030867fae */ /* 0x000fe6000a1a101c */
[----:B------:R-:W-:Y:S01]  /*f400*/  LOP3.LUT P6, RZ, R188, 0x1, RZ, 0xc0, !PT ;  /* 0x00000001bcff7812 */ /* 0x000fe200078cc0ff */
[----:B------:R-:W-:Y:S01]  /*f410*/  LDGSTS.E [R134+0x8e00], desc[UR28][R60.64], P4 ;  /* 0x08e000003c867fae */ /* 0x000fe2000a1a101c */
[----:B------:R-:W-:-:S03]  /*f420*/  SHF.R.U64 R188, R135, 0x18, RZ ;  /* 0x0000001887bc7819 */ /* 0x000fc600000012ff */
[----:B------:R-:W-:Y:S01]  /*f430*/  LDGSTS.E [R134+0x9000], desc[UR28][R64.64], P5 ;  /* 0x0900000040867fae */ /* 0x000fe2000a9a101c */
[----:B------:R-:W-:Y:S02]  /*f440*/  LOP3.LUT P4, RZ, R188, 0x1, RZ, 0xc0, !PT ;  /* 0x00000001bcff7812 */ /* 0x000fe4000788c0ff */
        /* <DEDUP_REMOVED lines=31> */
[----:B------:R-:W-:Y:S01]  /*f640*/  SHF.R.U64 R188, R135, 0xf, RZ ;  /* 0x0000000f87bc7819 */ /* 0x000fe200000012ff */
[----:B------:R1:W-:Y:S04]  /*f650*/  STL.64 [R1+0x2d8], R204 ;  /* 0x0002d8cc01007387 */ /* 0x0003e80000100a00 */
[----:B------:R-:W4:Y:S04]  /*f660*/  LDL.64 R236, [R1+0x170] ;  /* 0x0001700001ec7983 */ /* 0x000f280000100a00 */
[----:B------:R-:W-:Y:S04]  /*f670*/  LDGSTS.E [R134+0xb000], desc[UR28][R128.64], P5 ;  /* 0x0b00000080867fae */ /* 0x000fe8000a9a101c */
[----:B------:R-:W4:Y:S04]  /*f680*/  LDL.64 R228, [R1+0x178] ;  /* 0x0001780001e47983 */ /* 0x000f280000100a00 */
[----:B------:R-:W-:Y:S01]  /*f690*/  LDGSTS.E [R134+0xb200], desc[UR28][R160.64], P5 ;  /* 0x0b200000a0867fae */ /* 0x000fe2000a9a101c */
[----:B------:R-:W-:-:S02]  /*f6a0*/  LOP3.LUT P5, RZ, R188, 0x1, RZ, 0xc0, !PT ;  /* 0x00000001bcff7812 */ /* 0x000fc400078ac0ff */
[----:B------:R-:W-:Y:S01]  /*f6b0*/  SHF.R.U64 R188, R135, 0xe, RZ ;  /* 0x0000000e87bc7819 */ /* 0x000fe200000012ff */
[----:B------:R-:W-:Y:S04]  /*f6c0*/  LDGSTS.E [R134+0xb400], desc[UR28][R216.64], P2 ;  /* 0x0b400000d8867fae */ /* 0x000fe800091a101c */
[----:B------:R-:W-:Y:S01]  /*f6d0*/  LDGSTS.E [R134+0xb600], desc[UR28][R210.64], P2 ;  /* 0x0b600000d2867fae */ /* 0x000fe200091a101c */
[----:B------:R-:W-:-:S03]  /*f6e0*/  LOP3.LUT P2, RZ, R188, 0x1, RZ, 0xc0, !PT ;  /* 0x00000001bcff7812 */ /* 0x000fc6000784c0ff */
[----:B------:R-:W4:Y:S04]  /*f6f0*/  LDL.64 R2, [R1+0x180] ;  /* 0x0001800001027983 */ /* 0x000f280000100a00 */
[----:B------:R-:W4:Y:S04]  /*f700*/  LDL.64 R222, [R1+0x188] ;  /* 0x0001880001de7983 */ /* 0x000f280000100a00 */
[----:B------:R-:W4:Y:S04]  /*f710*/  LDL.64 R216, [R1+0x190] ;  /* 0x0001900001d87983 */ /* 0x000f280000100a00 */
[----:B------:R-:W4:Y:S04]  /*f720*/  LDL.64 R210, [R1+0x198] ;  /* 0x0001980001d27983 */ /* 0x000f280000100a00 */
[----:B--2---:R-:W-:Y:S04]  /*f730*/  LDGSTS.E [R134+0xb800], desc[UR28][R250.64], P6 ;  /* 0x0b800000fa867fae */ /* 0x004fe8000b1a101c */
[----:B---3--:R-:W-:Y:S04]  /*f740*/  LDGSTS.E [R134+0xba00], desc[UR28][R234.64], P6 ;  /* 0x0ba00000ea867fae */ /* 0x008fe8000b1a101c */
[----:B------:R-:W-:Y:S04]  /*f750*/  LDGSTS.E [R134+0xbc00], desc[UR28][R192.64], P4 ;  /* 0x0bc00000c0867fae */ /* 0x000fe8000a1a101c */
[----:B------:R-:W2:Y:S04]  /*f760*/  LDL.64 R250, [R1+0x1a0] ;  /* 0x0001a00001fa7983 */ /* 0x000ea80000100a00 */
[----:B------:R-:W3:Y:S04]  /*f770*/  LDL.64 R234, [R1+0x1a8] ;  /* 0x0001a80001ea7983 */ /* 0x000ee80000100a00 */
[----:B------:R-:W-:Y:S04]  /*f780*/  LDGSTS.E [R134+0xbe00], desc[UR28][R194.64], P4 ;  /* 0x0be00000c2867fae */ /* 0x000fe8000a1a101c */
[----:B------:R-:W-:Y:S04]  /*f790*/  LDGSTS.E [R134+0xc000], desc[UR28][R200.64], P5 ;  /* 0x0c000000c8867fae */ /* 0x000fe8000a9a101c */
[----:B----4-:R-:W-:Y:S04]  /*f7a0*/  LDGSTS.E [R134+0xc200], desc[UR28][R196.64], P5 ;  /* 0x0c200000c4867fae */ /* 0x010fe8000a9a101c */
[----:B------:R-:W-:Y:S01]  /*f7b0*/  LDGSTS.E [R134+0xc400], desc[UR28][R242.64], P2 ;  /* 0x0c400000f2867fae */ /* 0x000fe200091a101c */
[----:B------:R-:W-:-:S03]  /*f7c0*/  SHF.R.U64 R188, R135, 0xd, RZ ;  /* 0x0000000d87bc7819 */ /* 0x000fc600000012ff */
[----:B------:R-:W-:Y:S04]  /*f7d0*/  LDGSTS.E [R134+0xc600], desc[UR28][R198.64], P2 ;  /* 0x0c600000c6867fae */ /* 0x000fe800091a101c */
[----:B------:R-:W4:Y:S01]  /*f7e0*/  LDL.64 R242, [R1+0x1c0] ;  /* 0x0001c00001f27983 */ /* 0x000f220000100a00 */
        /* <DEDUP_REMOVED lines=9> */
[----:B------:R-:W-:-:S04]  /*f880*/  SHF.R.U64 R188, R135, 0x9, RZ ;  /* 0x0000000987bc7819 */ /* 0x000fc800000012ff */
        /* <DEDUP_REMOVED lines=8> */
[----:B------:R-:W-:-:S03]  /*f910*/  LOP3.LUT P5, RZ, R188, 0x1, RZ, 0xc0, !PT ;  /* 0x00000001bcff7812 */ /* 0x000fc600078ac0ff */
[----:B------:R-:W-:Y:S04]  /*f920*/  LDGSTS.E [R134+0xd400], desc[UR28][R216.64], P2 ;  /* 0x0d400000d8867fae */ /* 0x000fe800091a101c */
[----:B------:R-:W-:Y:S01]  /*f930*/  LDGSTS.E [R134+0xd600], desc[UR28][R210.64], P2 ;  /* 0x0d600000d2867fae */ /* 0x000fe200091a101c */
[----:B------:R-:W-:-:S04]  /*f940*/  SHF.R.U64 R188, R135, 0x6, RZ ;  /* 0x0000000687bc7819 */ /* 0x000fc800000012ff */
[----:B------:R-:W-:Y:S01]  /*f950*/  LOP3.LUT P2, RZ, R188, 0x1, RZ, 0xc0, !PT ;  /* 0x00000001bcff7812 */ /* 0x000fe2000784c0ff */
[----:B--2---:R-:W-:Y:S04]  /*f960*/  LDGSTS.E [R134+0xd800], desc[UR28][R250.64], P6 ;  /* 0x0d800000fa867fae */ /* 0x004fe8000b1a101c */
[----:B---3--:R-:W-:Y:S04]  /*f970*/  LDGSTS.E [R134+0xda00], desc[UR28][R234.64], P6 ;  /* 0x0da00000ea867fae */ /* 0x008fe8000b1a101c */
[----:B------:R-:W-:Y:S04]  /*f980*/  LDGSTS.E [R134+0xdc00], desc[UR28][R212.64], P4 ;  /* 0x0dc00000d4867fae */ /* 0x000fe8000a1a101c */
[----:B------:R2:W-:Y:S04]  /*f990*/  LDGSTS.E [R134+0xde00], desc[UR28][R238.64], P4 ;  /* 0x0de00000ee867fae */ /* 0x0005e8000a1a101c */
[----:B------:R-:W3:Y:S04]  /*f9a0*/  LDL.LU.64 R212, [R1+0x528] ;  /* 0x0005280001d47983 */ /* 0x000ee80000300a00 */
[----:B------:R-:W3:Y:S04]  /*f9b0*/  LDL.LU.64 R234, [R1+0x520] ;  /* 0x0005200001ea7983 */ /* 0x000ee80000300a00 */
[----:B----4-:R1:W-:Y:S04]  /*f9c0*/  LDGSTS.E [R134+0xe000], desc[UR28][R242.64], P5 ;  /* 0x0e000000f2867fae */ /* 0x0103e8000a9a101c */
[----:B------:R1:W-:Y:S04]  /*f9d0*/  LDGSTS.E [R134+0xe200], desc[UR28][R248.64], P5 ;  /* 0x0e200000f8867fae */ /* 0x0003e8000a9a101c */
[----:B------:R1:W-:Y:S04]  /*f9e0*/  LDGSTS.E [R134+0xe400], desc[UR28][R246.64], P2 ;  /* 0x0e400000f6867fae */ /* 0x0003e800091a101c */
[----:B------:R-:W4:Y:S04]  /*f9f0*/  LDL.LU.64 R242, [R1+0x518] ;  /* 0x0005180001f27983 */ /* 0x000f280000300a00 */
[----:B------:R-:W4:Y:S04]  /*fa00*/  LDL.64 R250, [R1+0x200] ;  /* 0x0002000001fa7983 */ /* 0x000f280000100a00 */
[----:B------:R-:W4:Y:S04]  /*fa10*/  LDL.64 R210, [R1+0x208] ;  /* 0x0002080001d27983 */ /* 0x000f280000100a00 */
[----:B------:R-:W4:Y:S04]  /*fa20*/  LDL.64 R216, [R1+0x210] ;  /* 0x0002100001d87983 */ /* 0x000f280000100a00 */
[----:B------:R-:W4:Y:S04]  /*fa30*/  LDL.64 R222, [R1+0x218] ;  /* 0x0002180001de7983 */ /* 0x000f280000100a00 */
[----:B------:R-:W4:Y:S04]  /*fa40*/  LDL.64 R2, [R1+0x220] ;  /* 0x0002200001027983 */ /* 0x000f280000100a00 */
[----:B------:R-:W4:Y:S04]  /*fa50*/  LDL.64 R228, [R1+0x228] ;  /* 0x0002280001e47983 */ /* 0x000f280000100a00 */
[----:B------:R-:W4:Y:S04]  /*fa60*/  LDL.64 R236, [R1+0x230] ;  /* 0x0002300001ec7983 */ /* 0x000f280000100a00 */
[----:B------:R-:W4:Y:S04]  /*fa70*/  LDL.64 R244, [R1+0x238] ;  /* 0x0002380001f47983 */ /* 0x000f280000100a00 */
[----:B------:R-:W4:Y:S04]  /*fa80*/  LDL.LU R246, [R1] ;  /* 0x0000000001f67983 */ /* 0x000f280000300800 */
[----:B------:R-:W4:Y:S01]  /*fa90*/  LDL.64 R208, [R1+0x358] ;  /* 0x0003580001d07983 */ /* 0x000f220000100a00 */
[----:B--2---:R-:W2:Y:S01]  /*faa0*/  S2R R238, SR_TID.X ;  /* 0x0000000000ee7919 */ /* 0x004ea20000002100 */
[----:B------:R-:W-:-:S02]  /*fab0*/  SHF.R.U64 R188, R135, 0x5, RZ ;  /* 0x0000000587bc7819 */ /* 0x000fc400000012ff */
[----:B------:R1:W-:Y:S02]  /*fac0*/  LDGSTS.E [R134+0xe600], desc[UR28][R240.64], P2 ;  /* 0x0e600000f0867fae */ /* 0x0003e400091a101c */
[----:B------:R-:W-:Y:S02]  /*fad0*/  LOP3.LUT P6, RZ, R188, 0x1, RZ, 0xc0, !PT ;  /* 0x00000001bcff7812 */ /* 0x000fe400078cc0ff */
[C---:B------:R-:W-:Y:S01]  /*fae0*/  SHF.R.U64 R188, R135.reuse, 0x4, RZ ;  /* 0x0000000487bc7819 */ /* 0x040fe200000012ff */
[----:B------:R-:W4:Y:S03]  /*faf0*/  LDL.64 R202, [R1+0x400] ;  /* 0x0004000001ca7983 */ /* 0x000f260000100a00 */
[----:B------:R-:W-:Y:S01]  /*fb00*/  LOP3.LUT P4, RZ, R188, 0x1, RZ, 0xc0, !PT ;  /* 0x00000001bcff7812 */ /* 0x000fe2000788c0ff */
[----:B------:R-:W4:Y:S01]  /*fb10*/  LDL.64 R200, [R1+0x438] ;  /* 0x0004380001c87983 */ /* 0x000f220000100a00 */
[----:B------:R-:W-:-:S02]  /*fb20*/  SHF.R.U64 R188, R135, 0x3, RZ ;  /* 0x0000000387bc7819 */ /* 0x000fc400000012ff */
[----:B------:R-:W-:Y:S01]  /*fb30*/  SHF.R.U64 R189, R135, 0x2, RZ ;  /* 0x0000000287bd7819 */ /* 0x000fe200000012ff */
[----:B------:R-:W4:Y:S01]  /*fb40*/  LDL.64 R196, [R1+0x470] ;  /* 0x0004700001c47983 */ /* 0x000f220000100a00 */
[----:B------:R-:W-:-:S03]  /*fb50*/  LOP3.LUT P2, RZ, R188, 0x1, RZ, 0xc0, !PT ;  /* 0x00000001bcff7812 */ /* 0x000fc6000784c0ff */
[----:B------:R1:W-:Y:S04]  /*fb60*/  LDGSTS.E [R134+0xe800], desc[UR28][R232.64], P6 ;  /* 0x0e800000e8867fae */ /* 0x0003e8000b1a101c */
[----:B------:R-:W4:Y:S04]  /*fb70*/  LDL.64 R198, [R1+0x4a8] ;  /* 0x0004a80001c67983 */ /* 0x000f280000100a00 */
[----:B------:R-:W4:Y:S01]  /*fb80*/  LDL.64 R248, [R1+0x4e0] ;  /* 0x0004e00001f87983 */ /* 0x000f220000100a00 */
[----:B--2---:R-:W-:-:S03]  /*fb90*/  LOP3.LUT R238, R238, 0x3f, RZ, 0xc0, !PT ;  /* 0x0000003feeee7812 */ /* 0x004fc600078ec0ff */
[----:B------:R1:W-:Y:S01]  /*fba0*/  LDGSTS.E [R134+0xea00], desc[UR28][R230.64], P6 ;  /* 0x0ea00000e6867fae */ /* 0x0003e2000b1a101c */
[----:B------:R-:W-:-:S03]  /*fbb0*/  ISETP.GE.AND P5, PT, R238, R252, PT ;  /* 0x000000fcee00720c */ /* 0x000fc60003fa6270 */
[----:B------:R1:W-:Y:S01]  /*fbc0*/  LDGSTS.E [R134+0xec00], desc[UR28][R224.64], P4 ;  /* 0x0ec00000e0867fae */ /* 0x0003e2000a1a101c */
[----:B------:R-:W-:-:S03]  /*fbd0*/  SEL R188, RZ, 0x4, P5 ;  /* 0x00000004ffbc7807 */ /* 0x000fc60002800000 */
[----:B------:R1:W-:Y:S01]  /*fbe0*/  LDGSTS.E [R134+0xee00], desc[UR28][R218.64], P4 ;  /* 0x0ee00000da867fae */ /* 0x0003e2000a1a101c */
[----:B------:R-:W-:Y:S02]  /*fbf0*/  ISETP.GT.AND P5, PT, R207, 0xff, PT ;  /* 0x000000ffcf00780c */ /* 0x000fe40003fa4270 */
[----:B------:R-:W-:Y:S01]  /*fc00*/  SHF.R.U64 R135, R135, 0x1, RZ ;  /* 0x0000000187877819 */ /* 0x000fe200000012ff */
[----:B------:R-:W2:Y:S01]  /*fc10*/  LDL.64 R240, [R1+0x320] ;  /* 0x0003200001f07983 */ /* 0x000ea20000100a00 */
[----:B------:R-:W-:Y:S02]  /*fc20*/  SEL R188, R188, RZ, P5 ;  /* 0x000000ffbcbc7207 */ /* 0x000fe40002800000 */
[----:B------:R-:W-:Y:S01]  /*fc30*/  LOP3.LUT P4, RZ, R189, 0x1, RZ, 0xc0, !PT ;  /* 0x00000001bdff7812 */ /* 0x000fe2000788c0ff */
[----:B------:R-:W2:Y:S04]  /*fc40*/  LDL.64 R238, [R1+0x360] ;  /* 0x0003600001ee7983 */ /* 0x000ea80000100a00 */
[----:B------:R-:W2:Y:S04]  /*fc50*/  LDL.64 R232, [R1+0x398] ;  /* 0x0003980001e87983 */ /* 0x000ea80000100a00 */
[----:B------:R-:W2:Y:S04]  /*fc60*/  LDL.64 R230, [R1+0x3d0] ;  /* 0x0003d00001e67983 */ /* 0x000ea80000100a00 */
[----:B------:R-:W2:Y:S04]  /*fc70*/  LDL.64 R224, [R1+0x408] ;  /* 0x0004080001e07983 */ /* 0x000ea80000100a00 */
[----:B------:R-:W2:Y:S01]  /*fc80*/  LDL.64 R218, [R1+0x448] ;  /* 0x0004480001da7983 */ /* 0x000ea20000100a00 */
[----:B---3--:R-:W-:-:S02]  /*fc90*/  IADD3 R194, P5, PT, R212, UR12, RZ ;  /* 0x0000000cd4c27c10 */ /* 0x008fc4000ffbe0ff */
[----:B------:R-:W-:Y:S02]  /*fca0*/  IADD3 R192, P6, PT, R234, UR12, RZ ;  /* 0x0000000ceac07c10 */ /* 0x000fe4000ffde0ff */
[----:B------:R-:W-:Y:S02]  /*fcb0*/  IADD3.X R195, PT, PT, R213, UR13, RZ, P5, !PT ;  /* 0x0000000dd5c37c10 */ /* 0x000fe4000affe4ff */
[----:B------:R-:W-:Y:S01]  /*fcc0*/  IADD3.X R193, PT, PT, R235, UR13, RZ, P6, !PT ;  /* 0x0000000debc17c10 */ /* 0x000fe2000b7fe4ff */
[----:B------:R-:W3:Y:S01]  /*fcd0*/  LDL.64 R212, [R1+0x480] ;  /* 0x0004800001d47983 */ /* 0x000ee20000100a00 */
[----:B------:R-:W-:-:S03]  /*fce0*/  LOP3.LUT P6, RZ, R135, 0x1, RZ, 0xc0, !PT ;  /* 0x0000000187ff7812 */ /* 0x000fc600078cc0ff */
[----:B------:R-:W2:Y:S04]  /*fcf0*/  LDL.LU.64 R234, [R1+0x590] ;  /* 0x0005900001ea7983 */ /* 0x000ea80000300a00 */
[----:B------:R1:W-:Y:S01]  /*fd00*/  STL.64 [R1+0x2f8], R194 ;  /* 0x0002f8c201007387 */ /* 0x0003e20000100a00 */
[----:B----4-:R-:W-:-:S04]  /*fd10*/  IADD3 R190, P5, PT, R242, UR12, RZ ;  /* 0x0000000cf2be7c10 */ /* 0x010fc8000ffbe0ff */
[----:B------:R-:W-:Y:S01]  /*fd20*/  IADD3.X R191, PT, PT, R243, UR13, RZ, P5, !PT ;  /* 0x0000000df3bf7c10 */ /* 0x000fe2000affe4ff */
[----:B------:R1:W-:Y:S04]  /*fd30*/  LDGSTS.E [R134+0xf000], desc[UR28][R250.64], P2 ;  /* 0x0f000000fa867fae */ /* 0x0003e800091a101c */
[----:B------:R-:W4:Y:S04]  /*fd40*/  LDL.LU.64 R242, [R1+0x588] ;  /* 0x0005880001f27983 */ /* 0x000f280000300a00 */
[----:B------:R1:W-:Y:S01]  /*fd50*/  LDGSTS.E [R134+0xf200], desc[UR28][R210.64], P2 ;  /* 0x0f200000d2867fae */ /* 0x0003e200091a101c */
[----:B------:R-:W-:-:S03]  /*fd60*/  ISETP.NE.U32.AND P2, PT, R188, RZ, PT ;  /* 0x000000ffbc00720c */ /* 0x000fc60003f45070 */
[----:B------:R-:W2:Y:S04]  /*fd70*/  LDL.LU.64 R250, [R1+0x580] ;  /* 0x0005800001fa7983 */ /* 0x000ea80000300a00 */
[----:B------:R1:W-:Y:S04]  /*fd80*/  STL.64 [R1+0x318], R192 ;  /* 0x000318c001007387 */ /* 0x0003e80000100a00 */
[----:B------:R-:W2:Y:S04]  /*fd90*/  LDL.LU.64 R210, [R1+0x578] ;  /* 0x0005780001d27983 */ /* 0x000ea80000300a00 */
[----:B------:R-:W2:Y:S04]  /*fda0*/  LDL.64 R188, [R1+0x3c8] ;  /* 0x0003c80001bc7983 */ /* 0x000ea80000100a00 */
[----:B------:R1:W-:Y:S04]  /*fdb0*/  STL.64 [R1+0x340], R190 ;  /* 0x000340be01007387 */ /* 0x0003e80000100a00 */
[----:B------:R1:W-:Y:S04]  /*fdc0*/  LDGSTS.E [R134+0xf400], desc[UR28][R216.64], P4 ;  /* 0x0f400000d8867fae */ /* 0x0003e8000a1a101c */
[----:B------:R1:W-:Y:S04]  /*fdd0*/  LDGSTS.E [R134+0xf600], desc[UR28][R222.64], P4 ;  /* 0x0f600000de867fae */ /* 0x0003e8000a1a101c */
[----:B------:R1:W-:Y:S04]  /*fde0*/  LDGSTS.E [R134+0xf800], desc[UR28][R2.64], P6 ;  /* 0x0f80000002867fae */ /* 0x0003e8000b1a101c */
[----:B------:R-:W2:Y:S04]  /*fdf0*/  LDL.LU.64 R216, [R1+0x570] ;  /* 0x0005700001d87983 */ /* 0x000ea80000300a00 */
[----:B------:R-:W2:Y:S04]  /*fe00*/  LDL.LU.64 R222, [R1+0x568] ;  /* 0x0005680001de7983 */ /* 0x000ea80000300a00 */
[----:B------:R-:W2:Y:S04]  /*fe10*/  LDL.LU.64 R2, [R1+0x560] ;  /* 0x0005600001027983 */ /* 0x000ea80000300a00 */
[----:B------:R1:W-:Y:S04]  /*fe20*/  LDGSTS.E [R134+0xfa00], desc[UR28][R228.64], P6 ;  /* 0x0fa00000e4867fae */ /* 0x0003e8000b1a101c */
[----:B------:R1:W-:Y:S04]  /*fe30*/  LDGSTS.E [R134+0xfc00], desc[UR28][R236.64], !P1 ;  /* 0x0fc00000ec867fae */ /* 0x0003e8000c9a101c */
[----:B------:R1:W-:Y:S04]  /*fe40*/  LDGSTS.E [R134+0xfe00], desc[UR28][R244.64], !P1 ;  /* 0x0fe00000f4867fae */ /* 0x0003e8000c9a101c */
[----:B------:R-:W2:Y:S04]  /*fe50*/  LDL.LU.64 R228, [R1+0x558] ;  /* 0x0005580001e47983 */ /* 0x000ea80000300a00 */
[----:B------:R-:W2:Y:S04]  /*fe60*/  LDL.LU.64 R236, [R1+0x550] ;  /* 0x0005500001ec7983 */ /* 0x000ea80000300a00 */
[----:B------:R-:W2:Y:S04]  /*fe70*/  LDL.LU.64 R244, [R1+0x548] ;  /* 0x0005480001f47983 */ /* 0x000ea80000300a00 */
[----:B------:R-:W2:Y:S04]  /*fe80*/  LDL.64 R134, [R1+0x390] ;  /* 0x0003900001867983 */ /* 0x000ea80000100a00 */
[----:B------:R-:W0:Y:S04]  /*fe90*/  LDGDEPBAR ;  /* 0x00000000000079af */ /* 0x000e280000000000 */
[----:B------:R1:W-:Y:S04]  /*fea0*/  LDGSTS.E [R246+0x3c000], desc[UR28][R208.64], P2 ;  /* 0x3c000000d0f67fae */ /* 0x0003e800091a101c */
[----:B------:R-:W3:Y:S01]  /*feb0*/  LDL.LU.64 R208, [R1+0x540] ;  /* 0x0005400001d07983 */ /* 0x000ee20000300a00 */
[----:B------:R-:W-:Y:S01]  /*fec0*/  UMOV UR6, URZ ;  /* 0x000000ff00067c82 */ /* 0x000fe20008000000 */
[----:B------:R-:W-:-:S02]  /*fed0*/  ISETP.GE.AND P1, PT, R207, 0x40, PT ;  /* 0x00000040cf00780c */ /* 0x000fc40003f26270 */
[----:B--2---:R1:W-:Y:S04]  /*fee0*/  LDGSTS.E [R246+0x3c400], desc[UR28][R134.64], P2 ;  /* 0x3c40000086f67fae */ /* 0x0043e800091a101c */
[----:B------:R1:W-:Y:S04]  /*fef0*/  LDGSTS.E [R246+0x3c800], desc[UR28][R188.64], P2 ;  /* 0x3c800000bcf67fae */ /* 0x0003e800091a101c */
        /* <DEDUP_REMOVED lines=11> */
[----:B---3--:R1:W-:Y:S04]  /*ffb0*/  LDGSTS.E [R133+0x3d900], desc[UR28][R212.64], P2 ;  /* 0x3d900000d4857fae */ /* 0x0083e800091a101c */
[----:B------:R1:W-:Y:S04]  /*ffc0*/  LDGSTS.E [R133+0x3dd00], desc[UR28][R214.64], P2 ;  /* 0x3dd00000d6857fae */ /* 0x0003e800091a101c */
[----:B------:R1:W-:Y:S04]  /*ffd0*/  LDGSTS.E [R132+0x3c200], desc[UR28][R220.64], P2 ;  /* 0x3c200000dc847fae */ /* 0x0003e800091a101c */
[----:B------:R1:W-:Y:S04]  /*ffe0*/  LDGSTS.E [R132+0x3c600], desc[UR28][R226.64], P2 ;  /* 0x3c600000e2847fae */ /* 0x0003e800091a101c */
[----:B------:R1:W-:Y:S04]  /*fff0*/  LDGSTS.E [R132+0x3ca00], desc[UR28][R234.64], P2 ;  /* 0x3ca00000ea847fae */ /* 0x0003e800091a101c */
[----:B----4-:R1:W-:Y:S04]  /*10000*/  LDGSTS.E [R132+0x3ce00], desc[UR28][R242.64], P2 ;  /* 0x3ce00000f2847fae */ /* 0x0103e800091a101c */
        /* <DEDUP_REMOVED lines=11> */
[----:B------:R1:W-:Y:S01]  /*100c0*/  LDGSTS.E [R3+0x3df00], desc[UR28][R190.64], P2 ;  /* 0x3df00000be037fae */ /* 0x0003e200091a101c */
[----:B------:R-:W-:-:S03]  /*100d0*/  ISETP.GE.AND P2, PT, R207, 0x80, PT ;  /* 0x00000080cf00780c */ /* 0x000fc60003f46270 */
[----:B------:R-:W0:Y:S10]  /*100e0*/  LDGDEPBAR ;  /* 0x00000000000079af */ /* 0x000e340000000000 */
[----:B-1----:R-:W-:Y:S05]  /*100f0*/  @!P2 BRA `(.L_x_8) ;  /* 0x0000009400c0a947 */ /* 0x002fea0003800000 */
[----:B------:R-:W-:Y:S01]  /*10100*/  STL [R1], R6 ;  /* 0x0000000601007387 */ /* 0x000fe20000100800 */
[----:B------:R-:W-:Y:S01]  /*10110*/  IMAD.MOV.U32 R211, RZ, RZ, R82 ;  /* 0x000000ffffd37224 */ /* 0x000fe200078e0052 */
[----:B------:R-:W-:Y:S01]  /*10120*/  MOV R210, R83 ;  /* 0x0000005300d27202 */ /* 0x000fe20000000f00 */
[----:B------:R-:W-:Y:S01]  /*10130*/  IMAD.MOV.U32 R209, RZ, RZ, R86 ;  /* 0x000000ffffd17224 */ /* 0x000fe200078e0056 */
[----:B------:R1:W-:Y:S01]  /*10140*/  STL [R1+0x10], R4 ;  /* 0x0000100401007387 */ /* 0x0003e20000100800 */
[----:B------:R-:W-:Y:S01]  /*10150*/  SHF.R.S32.HI R3, RZ, 0x1f, R207 ;  /* 0x0000001fff037819 */ /* 0x000fe200000114cf */
[----:B------:R-:W-:Y:S01]  /*10160*/  IMAD.MOV.U32 R208, RZ, RZ, R87 ;  /* 0x000000ffffd07224 */ /* 0x000fe200078e0057 */
[----:B------:R-:W-:Y:S01]  /*10170*/  MOV R205, R94 ;  /* 0x0000005e00cd7202 */ /* 0x000fe20000000f00 */
[----:B------:R-:W-:Y:S01]  /*10180*/  STL [R1+0x8], R5 ;  /* 0x0000080501007387 */ /* 0x000fe20000100800 */
[----:B------:R-:W-:Y:S01]  /*10190*/  LEA.HI R133, R3, R207, RZ, 0x6 ;  /* 0x000000cf03857211 */ /* 0x000fe200078f30ff */
[----:B------:R-:W-:Y:S01]  /*101a0*/  IMAD.MOV.U32 R203, RZ, RZ, R98 ;  /* 0x000000ffffcb7224 */ /* 0x000fe200078e0062 */
[----:B------:R-:W-:Y:S01]  /*101b0*/  MOV R196, R111 ;  /* 0x0000006f00c47202 */ /* 0x000fe20000000f00 */
[----:B------:R-:W-:Y:S01]  /*101c0*/  STL [R1+0x18], R8 ;  /* 0x0000180801007387 */ /* 0x000fe20000100800 */
[----:B------:R-:W-:Y:S01]  /*101d0*/  IMAD.MOV.U32 R202, RZ, RZ, R99 ;  /* 0x000000ffffca7224 */ /* 0x000fe200078e0063 */
[----:B------:R-:W-:Y:S01]  /*101e0*/  MOV R191, R122 ;  /* 0x0000007a00bf7202 */ /* 0x000fe20000000f00 */
[----:B------:R-:W-:Y:S01]  /*101f0*/  IMAD.MOV.U32 R207, RZ, RZ, R90 ;  /* 0x000000ffffcf7224 */ /* 0x000fe200078e005a */
        /* <DEDUP_REMOVED lines=21> */
[----:B------:R-:W-:-:S02]  /*10350*/  IMAD.MOV.U32 R141, RZ, RZ, R170 ;  /* 0x000000ffff8d7224 */ /* 0x000fc400078e00aa */
[----:B------:R-:W-:Y:S01]  /*10360*/  IMAD.MOV.U32 R142, RZ, RZ, R171 ;  /* 0x000000ffff8e7224 */ /* 0x000fe200078e00ab */
[----:B------:R-:W-:Y:S01]  /*10370*/  STL [R1+0x2c], R21 ;  /* 0x00002c1501007387 */ /* 0x000fe20000100800 */
[----:B------:R-:W-:Y:S02]  /*10380*/  IMAD.MOV.U32 R199, RZ, RZ, R106 ;  /* 0x000000ffffc77224 */ /* 0x000fe400078e006a */
[----:B------:R-:W-:Y:S01]  /*10390*/  IMAD.MOV.U32 R198, RZ, RZ, R107 ;  /* 0x000000ffffc67224 */ /* 0x000fe200078e006b */
[----:B------:R-:W-:Y:S01]  /*103a0*/  STL [R1+0x38], R24 ;  /* 0x0000381801007387 */ /* 0x000fe20000100800 */
[----:B------:R-:W-:Y:S02]  /*103b0*/  IMAD.MOV.U32 R171, RZ, RZ, R172 ;  /* 0x000000ffffab7224 */ /* 0x000fe400078e00ac */
        /* <DEDUP_REMOVED lines=15> */
[----:B------:R-:W-:Y:S01]  /*104b0*/  IMAD.MOV.U32 R176, RZ, RZ, R179 ;  /* 0x000000ffffb07224 */ /* 0x000fe200078e00b3 */
[----:B------:R-:W-:Y:S01]  /*104c0*/  MOV R136, R137 ;  /* 0x0000008900887202 */ /* 0x000fe20000000f00 */
        /* <DEDUP_REMOVED lines=54> */
[----:B------:R-:W-:Y:S01]  /*10830*/  MOV R143, R144 ;  /* 0x00000090008f7202 */ /* 0x000fe20000000f00 */
[----:B------:R-:W-:Y:S02]  /*10840*/  IMAD.MOV.U32 R144, RZ, RZ, R145 ;  /* 0x000000ffff907224 */ /* 0x000fe400078e0091 */
[----:B------:R-:W-:Y:S01]  /*10850*/  STL [R1+0x98], R80 ;  /* 0x0000985001007387 */ /* 0x000fe20000100800 */
[----:B------:R-:W-:Y:S02]  /*10860*/  IMAD.MOV.U32 R145, RZ, RZ, R146 ;  /* 0x000000ffff917224 */ /* 0x000fe400078e0092 */
        /* <DEDUP_REMOVED lines=11> */
[----:B------:R-:W2:Y:S01]  /*10920*/  LDL.LU.64 R82, [R1+0x130] ;  /* 0x0001300001527983 */ /* 0x000ea20000300a00 */
        /* <DEDUP_REMOVED lines=25> */
[----:B------:R-:W1:Y:S01]  /*10ac0*/  LDL.LU.64 R86, [R1+0x110] ;  /* 0x0001100001567983 */ /* 0x000e620000300a00 */
[----:B------:R-:W-:Y:S02]  /*10ad0*/  IMAD.MOV.U32 R243, RZ, RZ, R26 ;  /* 0x000000fffff37224 */ /* 0x000fe400078e001a */
[----:B------:R-:W-:Y:S01]  /*10ae0*/  IMAD.MOV.U32 R242, RZ, RZ, R27 ;  /* 0x000000fffff27224 */ /* 0x000fe200078e001b */
[----:B------:R-:W3:Y:S01]  /*10af0*/  LDL.LU.64 R98, [R1+0x118] ;  /* 0x0001180001627983 */ /* 0x000ee20000300a00 */
[----:B------:R-:W-:-:S02]  /*10b00*/  IMAD.MOV.U32 R245, RZ, RZ, R22 ;  /* 0x000000fffff57224 */ /* 0x000fc400078e0016 */
[----:B------:R-:W-:Y:S01]  /*10b10*/  IMAD.MOV.U32 R244, RZ, RZ, R23 ;  /* 0x000000fffff47224 */ /* 0x000fe200078e0017 */
[----:B------:R-:W4:Y:S01]  /*10b20*/  LDL.LU.64 R90, [R1+0x138] ;  /* 0x00013800015a7983 */ /* 0x000f220000300a00 */
[----:B------:R-:W-:Y:S02]  /*10b30*/  IMAD.MOV.U32 R246, RZ, RZ, R19 ;  /* 0x000000fffff67224 */ /* 0x000fe400078e0013 */
[----:B------:R-:W-:Y:S01]  /*10b40*/  IMAD.MOV.U32 R249, RZ, RZ, R14 ;  /* 0x000000fffff97224 */ /* 0x000fe200078e000e */
[----:B------:R-:W-:Y:S01]  /*10b50*/  STL [R1+0xbc], R101 ;  /* 0x0000bc6501007387 */ /* 0x000fe20000100800 */
[----:B------:R-:W-:Y:S02]  /*10b60*/  IMAD.MOV.U32 R248, RZ, RZ, R15 ;  /* 0x000000fffff87224 */ /* 0x000fe400078e000f */
[----:B------:R-:W-:Y:S01]  /*10b70*/  IMAD.MOV.U32 R251, RZ, RZ, R10 ;  /* 0x000000fffffb7224 */ /* 0x000fe200078e000a */
[----:B------:R-:W5:Y:S01]  /*10b80*/  LDL.LU.64 R94, [R1+0x140] ;  /* 0x00014000015e7983 */ /* 0x000f620000300a00 */
[----:B------:R-:W-:-:S02]  /*10b90*/  IMAD.MOV.U32 R250, RZ, RZ, R11 ;  /* 0x000000fffffa7224 */ /* 0x000fc400078e000b */
[----:B------:R-:W-:Y:S01]  /*10ba0*/  IMAD.MOV.U32 R252, RZ, RZ, R7 ;  /* 0x000000fffffc7224 */ /* 0x000fe200078e0007 */
[----:B------:R-:W4:Y:S04]  /*10bb0*/  LDL.LU.64 R118, [R1+0x120] ;  /* 0x0001200001767983 */ /* 0x000f280000300a00 */
[----:B------:R-:W4:Y:S04]  /*10bc0*/  LDL.LU.64 R102, [R1+0x148] ;  /* 0x0001480001667983 */ /* 0x000f280000300a00 */
[----:B------:R-:W5:Y:S04]  /*10bd0*/  LDL.LU.64 R106, [R1+0x160] ;  /* 0x00016000016a7983 */ /* 0x000f680000300a00 */
[----:B------:R-:W5:Y:S04]  /*10be0*/  LDL.LU.64 R110, [R1+0x150] ;  /* 0x00015000016e7983 */ /* 0x000f680000300a00 */
[----:B------:R-:W-:Y:S04]  /*10bf0*/  STL [R1+0xc8], R104 ;  /* 0x0000c86801007387 */ /* 0x000fe80000100800 */
[----:B------:R-:W5:Y:S04]  /*10c00*/  LDL.LU.64 R114, [R1+0x158] ;  /* 0x0001580001727983 */ /* 0x000f680000300a00 */
[----:B------:R-:W-:Y:S04]  /*10c10*/  STL [R1+0xc4], R105 ;  /* 0x0000c46901007387 */ /* 0x000fe80000100800 */
[----:B------:R-:W5:Y:S04]  /*10c20*/  LDL.LU.64 R122, [R1+0x178] ;  /* 0x00017800017a7983 */ /* 0x000f680000300a00 */
[----:B------:R-:W5:Y:S04]  /*10c30*/  LDL.LU.64 R126, [R1+0x198] ;  /* 0x00019800017e7983 */ /* 0x000f680000300a00 */
[----:B------:R-:W5:Y:S04]  /*10c40*/  LDL.LU.64 R130, [R1+0x180] ;  /* 0x0001800001827983 */ /* 0x000f680000300a00 */
[----:B------:R-:W5:Y:S04]  /*10c50*/  LDL.LU.64 R162, [R1+0x128] ;  /* 0x0001280001a27983 */ /* 0x000f680000300a00 */
[----:B------:R-:W-:Y:S04]  /*10c60*/  STL [R1+0xd4], R108 ;  /* 0x0000d46c01007387 */ /* 0x000fe80000100800 */
        /* <DEDUP_REMOVED lines=12> */
[----:B------:R-:W-:Y:S01]  /*10d30*/  STL [R1+0x100], R161 ;  /* 0x000100a101007387 */ /* 0x000fe20000100800 */
[----:B--2---:R-:W-:Y:S01]  /*10d40*/  MOV R50, R82 ;  /* 0x0000005200327202 */ /* 0x004fe20000000f00 */
[----:B------:R-:W-:-:S02]  /*10d50*/  IMAD.MOV.U32 R51, RZ, RZ, R83 ;  /* 0x000000ffff337224 */ /* 0x000fc400078e0053 */
[----:B-1----:R-:W-:Y:S01]  /*10d60*/  IMAD.MOV.U32 R4, RZ, RZ, R87 ;  /* 0x000000ffff047224 */ /* 0x002fe200078e0057 */
[----:B------:R-:W-:Y:S04]  /*10d70*/  STL [R1+0x10c], R86 ;  /* 0x00010c5601007387 */ /* 0x000fe80000100800 */
[----:B------:R1:W-:Y:S04]  /*10d80*/  STL [R1+0x108], R4 ;  /* 0x0001080401007387 */ /* 0x0003e80000100800 */
[----:B---3--:R-:W-:Y:S01]  /*10d90*/  STL [R1+0x114], R98 ;  /* 0x0001146201007387 */ /* 0x008fe20000100800 */
[----:B-1----:R-:W-:-:S05]  /*10da0*/  MOV R4, R99 ;  /* 0x0000006300047202 */ /* 0x002fca0000000f00 */
[----:B------:R1:W-:Y:S04]  /*10db0*/  STL [R1+0x110], R4 ;  /* 0x0001100401007387 */ /* 0x0003e80000100800 */
[----:B----4-:R-:W-:Y:S01]  /*10dc0*/  STL [R1+0x11c], R118 ;  /* 0x00011c7601007387 */ /* 0x010fe20000100800 */
[----:B-1----:R-:W-:-:S05]  /*10dd0*/  IMAD.MOV.U32 R4, RZ, RZ, R119 ;  /* 0x000000ffff047224 */ /* 0x002fca00078e0077 */
[----:B------:R1:W-:Y:S01]  /*10de0*/  STL [R1+0x118], R4 ;  /* 0x0001180401007387 */ /* 0x0003e20000100800 */
[----:B------:R-:W-:Y:S02]  /*10df0*/  IMAD.MOV.U32 R56, RZ, RZ, R102 ;  /* 0x000000ffff387224 */ /* 0x000fe400078e0066 */
[----:B------:R-:W-:Y:S02]  /*10e00*/  IMAD.MOV.U32 R57, RZ, RZ, R103 ;  /* 0x000000ffff397224 */ /* 0x000fe400078e0067 */
[----:B-----5:R-:W-:Y:S02]  /*10e10*/  IMAD.MOV.U32 R54, RZ, RZ, R94 ;  /* 0x000000ffff367224 */ /* 0x020fe400078e005e */
[----:B------:R-:W-:Y:S02]  /*10e20*/  IMAD.MOV.U32 R55, RZ, RZ, R95 ;  /* 0x000000ffff377224 */ /* 0x000fe400078e005f */
[----:B------:R-:W-:Y:S02]  /*10e30*/  IMAD.MOV.U32 R52, RZ, RZ, R90 ;  /* 0x000000ffff347224 */ /* 0x000fe400078e005a */
[----:B------:R-:W-:-:S02]  /*10e40*/  IMAD.MOV.U32 R53, RZ, RZ, R91 ;  /* 0x000000ffff357224 */ /* 0x000fc400078e005b */
[----:B------:R-:W-:Y:S02]  /*10e50*/  IMAD.MOV.U32 R90, RZ, RZ, R106 ;  /* 0x000000ffff5a7224 */ /* 0x000fe400078e006a */
[----:B------:R-:W-:Y:S01]  /*10e60*/  IMAD.MOV.U32 R91, RZ, RZ, R107 ;  /* 0x000000ffff5b7224 */ /* 0x000fe200078e006b */
[----:B------:R2:W-:Y:S01]  /*10e70*/  STL [R1+0x124], R162 ;  /* 0x000124a201007387 */ /* 0x0005e20000100800 */
[----:B-1----:R-:W-:-:S03]  /*10e80*/  IMAD.MOV.U32 R4, RZ, RZ, R163 ;  /* 0x000000ffff047224 */ /* 0x002fc600078e00a3 */
[----:B------:R-:W3:Y:S04]  /*10e90*/  LDL.LU.64 R74, [R1+0x188] ;  /* 0x00018800014a7983 */ /* 0x000ee80000300a00 */
[----:B------:R-:W4:Y:S04]  /*10ea0*/  LDL.LU.64 R82, [R1+0x190] ;  /* 0x0001900001527983 */ /* 0x000f280000300a00 */
[----:B------:R-:W5:Y:S04]  /*10eb0*/  LDL.LU.64 R86, [R1+0x1b0] ;  /* 0x0001b00001567983 */ /* 0x000f680000300a00 */
[----:B------:R-:W3:Y:S04]  /*10ec0*/  LDL.LU.64 R102, [R1+0x168] ;  /* 0x0001680001667983 */ /* 0x000ee80000300a00 */
[----:B------:R-:W4:Y:S01]  /*10ed0*/  LDL.LU.64 R94, [R1+0x1b8] ;  /* 0x0001b800015e7983 */ /* 0x000f220000300a00 */
[----:B------:R-:W-:-:S03]  /*10ee0*/  IMAD.MOV.U32 R58, RZ, RZ, R110 ;  /* 0x000000ffff3a7224 */ /* 0x000fc600078e006e */
[----:B------:R-:W4:Y:S01]  /*10ef0*/  LDL.LU.64 R98, [R1+0x1c0] ;  /* 0x0001c00001627983 */ /* 0x000f220000300a00 */
[----:B------:R-:W-:-:S03]  /*10f00*/  IMAD.MOV.U32 R59, RZ, RZ, R111 ;  /* 0x000000ffff3b7224 */ /* 0x000fc600078e006f */
[----:B------:R1:W-:Y:S01]  /*10f10*/  STL [R1+0x120], R4 ;  /* 0x0001200401007387 */ /* 0x0003e20000100800 */
[----:B------:R-:W-:Y:S01]  /*10f20*/  MOV R62, R114 ;  /* 0x00000072003e7202 */ /* 0x000fe20000000f00 */
[----:B------:R-:W-:Y:S02]  /*10f30*/  IMAD.MOV.U32 R63, RZ, RZ, R115 ;  /* 0x000000ffff3f7224 */ /* 0x000fe400078e0073 */
[----:B------:R-:W-:Y:S01]  /*10f40*/  STL [R1+0x12c], R50 ;  /* 0x00012c3201007387 */ /* 0x000fe20000100800 */
[----:B------:R-:W-:-:S03]  /*10f50*/  IMAD.MOV.U32 R66, RZ, RZ, R122 ;  /* 0x000000ffff427224 */ /* 0x000fc600078e007a */
[----:B------:R-:W4:Y:S01]  /*10f60*/  LDL.LU.64 R106, [R1+0x1c8] ;  /* 0x0001c800016a7983 */ /* 0x000f220000300a00 */
[----:B------:R-:W-:-:S03]  /*10f70*/  IMAD.MOV.U32 R67, RZ, RZ, R123 ;  /* 0x000000ffff437224 */ /* 0x000fc600078e007b */
[----:B------:R-:W4:Y:S01]  /*10f80*/  LDL.LU.64 R110, [R1+0x1d8] ;  /* 0x0001d800016e7983 */ /* 0x000f220000300a00 */
[----:B------:R-:W-:-:S03]  /*10f90*/  IMAD.MOV.U32 R78, RZ, RZ, R126 ;  /* 0x000000ffff4e7224 */ /* 0x000fc600078e007e */
[----:B------:R-:W4:Y:S01]  /*10fa0*/  LDL.LU.64 R114, [R1+0x1d0] ;  /* 0x0001d00001727983 */ /* 0x000f220000300a00 */
[----:B------:R-:W-:Y:S01]  /*10fb0*/  IMAD.MOV.U32 R79, RZ, RZ, R127 ;  /* 0x000000ffff4f7224 */ /* 0x000fe200078e007f */
[----:B------:R-:W-:Y:S02]  /*10fc0*/  MOV R70, R130 ;  /* 0x0000008200467202 */ /* 0x000fe40000000f00 */
[----:B------:R-:W4:Y:S01]  /*10fd0*/  LDL.LU.64 R118, [R1+0x1e0] ;  /* 0x0001e00001767983 */ /* 0x000f220000300a00 */
[----:B------:R-:W-:-:S03]  /*10fe0*/  IMAD.MOV.U32 R71, RZ, RZ, R131 ;  /* 0x000000ffff477224 */ /* 0x000fc600078e0083 */
[----:B------:R-:W4:Y:S04]  /*10ff0*/  LDL.LU.64 R122, [R1+0x1a0] ;  /* 0x0001a000017a7983 */ /* 0x000f280000300a00 */
[----:B------:R-:W4:Y:S04]  /*11000*/  LDL.LU.64 R126, [R1+0x220] ;  /* 0x00022000017e7983 */ /* 0x000f280000300a00 */
[----:B------:R-:W4:Y:S04]  /*11010*/  LDL.LU.64 R130, [R1+0x1f8] ;  /* 0x0001f80001827983 */ /* 0x000f280000300a00 */
[----:B--2---:R-:W2:Y:S01]  /*11020*/  LDL.LU.64 R162, [R1+0x170] ;  /* 0x0001700001a27983 */ /* 0x004ea20000300a00 */
[----:B-1----:R-:W-:-:S03]  /*11030*/  IMAD.MOV.U32 R4, RZ, RZ, R51 ;  /* 0x000000ffff047224 */ /* 0x002fc600078e0033 */
[----:B------:R-:W-:Y:S04]  /*11040*/  STL [R1+0x134], R52 ;  /* 0x0001343401007387 */ /* 0x000fe80000100800 */
[----:B------:R1:W-:Y:S04]  /*11050*/  STL [R1+0x128], R4 ;  /* 0x0001280401007387 */ /* 0x0003e80000100800 */
[----:B------:R-:W-:Y:S01]  /*11060*/  STL [R1+0x13c], R54 ;  /* 0x00013c3601007387 */ /* 0x000fe20000100800 */
[----:B-1----:R-:W-:-:S05]  /*11070*/  IMAD.MOV.U32 R4, RZ, RZ, R53 ;  /* 0x000000ffff047224 */ /* 0x002fca00078e0035 */
        /* <DEDUP_REMOVED lines=8> */
[----:B-1----:R-:W-:-:S05]  /*11100*/  MOV R4, R59 ;  /* 0x0000003b00047202 */ /* 0x002fca0000000f00 */
[----:B------:R1:W-:Y:S02]  /*11110*/  STL [R1+0x148], R4 ;  /* 0x0001480401007387 */ /* 0x0003e40000100800 */
[----:B-1----:R-:W-:-:S05]  /*11120*/  IMAD.MOV.U32 R4, RZ, RZ, R63 ;  /* 0x000000ffff047224 */ /* 0x002fca00078e003f */
[----:B------:R1:W-:Y:S04]  /*11130*/  STL [R1+0x150], R4 ;  /* 0x0001500401007387 */ /* 0x0003e80000100800 */
[----:B------:R-:W-:Y:S01]  /*11140*/  STL [R1+0x15c], R90 ;  /* 0x00015c5a01007387 */ /* 0x000fe20000100800 */
[----:B-1----:R-:W-:-:S05]  /*11150*/  IMAD.MOV.U32 R4, RZ, RZ, R91 ;  /* 0x000000ffff047224 */ /* 0x002fca00078e005b */
[----:B------:R3:W-:Y:S01]  /*11160*/  STL [R1+0x158], R4 ;  /* 0x0001580401007387 */ /* 0x0007e20000100800 */
[----:B------:R-:W-:Y:S02]  /*11170*/  IMAD.MOV.U32 R46, RZ, RZ, R66 ;  /* 0x000000ffff2e7224 */ /* 0x000fe400078e0042 */
[----:B------:R-:W-:Y:S02]  /*11180*/  IMAD.MOV.U32 R47, RZ, RZ, R67 ;  /* 0x000000ffff2f7224 */ /* 0x000fe400078e0043 */
[----:B------:R-:W-:Y:S02]  /*11190*/  IMAD.MOV.U32 R50, RZ, RZ, R70 ;  /* 0x000000ffff327224 */ /* 0x000fe400078e0046 */
[----:B------:R-:W-:Y:S02]  /*111a0*/  IMAD.MOV.U32 R51, RZ, RZ, R71 ;  /* 0x000000ffff337224 */ /* 0x000fe400078e0047 */
[----:B---3--:R-:W-:Y:S01]  /*111b0*/  IMAD.MOV.U32 R4, RZ, RZ, R103 ;  /* 0x000000ffff047224 */ /* 0x008fe200078e0067 */
[----:B------:R-:W-:Y:S01]  /*111c0*/  STL [R1+0x164], R102 ;  /* 0x0001646601007387 */ /* 0x000fe20000100800 */
[----:B-----5:R-:W-:-:S03]  /*111d0*/  IMAD.MOV.U32 R54, RZ, RZ, R86 ;  /* 0x000000ffff367224 */ /* 0x020fc600078e0056 */
[----:B------:R2:W-:Y:S01]  /*111e0*/  STL [R1+0x160], R4 ;  /* 0x0001600401007387 */ /* 0x0005e20000100800 */
[----:B------:R-:W-:Y:S02]  /*111f0*/  IMAD.MOV.U32 R55, RZ, RZ, R87 ;  /* 0x000000ffff377224 */ /* 0x000fe400078e0057 */
[----:B----4-:R-:W-:Y:S02]  /*11200*/  IMAD.MOV.U32 R62, RZ, RZ, R98 ;  /* 0x000000ffff3e7224 */ /* 0x010fe400078e0062 */
[----:B------:R-:W-:Y:S01]  /*11210*/  IMAD.MOV.U32 R63, RZ, RZ, R99 ;  /* 0x000000ffff3f7224 */ /* 0x000fe200078e0063 */
[----:B------:R-:W-:Y:S01]  /*11220*/  MOV R53, R75 ;  /* 0x0000004b00357202 */ /* 0x000fe20000000f00 */
[----:B------:R-:W-:Y:S01]  /*11230*/  IMAD.MOV.U32 R52, RZ, RZ, R74 ;  /* 0x000000ffff347224 */ /* 0x000fe200078e004a */
[----:B------:R-:W-:Y:S01]  /*11240*/  MOV R57, R95 ;  /* 0x0000005f00397202 */ /* 0x000fe20000000f00 */
[----:B------:R-:W-:Y:S02]  /*11250*/  IMAD.MOV.U32 R56, RZ, RZ, R94 ;  /* 0x000000ffff387224 */ /* 0x000fe400078e005e */
[----:B------:R-:W-:-:S02]  /*11260*/  IMAD.MOV.U32 R58, RZ, RZ, R82 ;  /* 0x000000ffff3a7224 */ /* 0x000fc400078e0052 */
[----:B------:R-:W-:Y:S02]  /*11270*/  IMAD.MOV.U32 R66, RZ, RZ, R106 ;  /* 0x000000ffff427224 */ /* 0x000fe400078e006a */
        /* <DEDUP_REMOVED lines=10> */
[----:B--2---:R-:W-:Y:S01]  /*11320*/  IMAD.MOV.U32 R4, RZ, RZ, R163 ;  /* 0x000000ffff047224 */ /* 0x004fe200078e00a3 */
[----:B------:R1:W-:Y:S04]  /*11330*/  STL [R1+0x16c], R162 ;  /* 0x00016ca201007387 */ /* 0x0003e80000100800 */
[----:B------:R-:W2:Y:S04]  /*11340*/  LDL.LU.64 R86, [R1+0x200] ;  /* 0x0002000001567983 */ /* 0x000ea80000300a00 */
[----:B------:R-:W3:Y:S04]  /*11350*/  LDL.LU.64 R98, [R1+0x208] ;  /* 0x0002080001627983 */ /* 0x000ee80000300a00 */
[----:B------:R4:W-:Y:S04]  /*11360*/  STL [R1+0x168], R4 ;  /* 0x0001680401007387 */ /* 0x0009e80000100800 */
[----:B------:R-:W5:Y:S01]  /*11370*/  LDL.LU.64 R102, [R1+0x210] ;  /* 0x0002100001667983 */ /* 0x000f620000300a00 */
[----:B------:R-:W-:-:S03]  /*11380*/  MOV R110, R126 ;  /* 0x0000007e006e7202 */ /* 0x000fc60000000f00 */
[----:B------:R-:W5:Y:S01]  /*11390*/  LDL.LU.64 R106, [R1+0x2f0] ;  /* 0x0002f000016a7983 */ /* 0x000f620000300a00 */
[----:B------:R-:W-:-:S03]  /*113a0*/  IMAD.MOV.U32 R111, RZ, RZ, R127 ;  /* 0x000000ffff6f7224 */ /* 0x000fc600078e007f */
[----:B------:R-:W5:Y:S01]  /*113b0*/  LDL.LU.64 R118, [R1+0x1e8] ;  /* 0x0001e80001767983 */ /* 0x000f620000300a00 */
[----:B------:R-:W-:-:S03]  /*113c0*/  IMAD.MOV.U32 R82, RZ, RZ, R130 ;  /* 0x000000ffff527224 */ /* 0x000fc600078e0082 */
[----:B------:R-:W5:Y:S01]  /*113d0*/  LDL.LU.64 R114, [R1+0x230] ;  /* 0x0002300001727983 */ /* 0x000f620000300a00 */
[----:B------:R-:W-:-:S03]  /*113e0*/  IMAD.MOV.U32 R83, RZ, RZ, R131 ;  /* 0x000000ffff537224 */ /* 0x000fc600078e0083 */
[----:B------:R-:W5:Y:S04]  /*113f0*/  LDL.LU.64 R122, [R1+0x218] ;  /* 0x00021800017a7983 */ /* 0x000f680000300a00 */
[----:B------:R-:W5:Y:S04]  /*11400*/  LDL.LU.64 R126, [R1+0x238] ;  /* 0x00023800017e7983 */ /* 0x000f680000300a00 */
[----:B------:R-:W5:Y:S04]  /*11410*/  LDL.LU.64 R130, [R1+0x358] ;  /* 0x0003580001827983 */ /* 0x000f680000300a00 */
[----:B-1----:R-:W5:Y:S01]  /*11420*/  LDL.LU.64 R162, [R1+0x1a8] ;  /* 0x0001a80001a27983 */ /* 0x002f620000300a00 */
[----:B----4-:R-:W-:-:S03]  /*11430*/  IMAD.MOV.U32 R4, RZ, RZ, R47 ;  /* 0x000000ffff047224 */ /* 0x010fc600078e002f */
[----:B------:R-:W-:Y:S04]  /*11440*/  STL [R1+0x174], R46 ;  /* 0x0001742e01007387 */ /* 0x000fe80000100800 */
[----:B------:R-:W-:Y:S04]  /*11450*/  STL [R1+0x17c], R50 ;  /* 0x00017c3201007387 */ /* 0x000fe80000100800 */
[----:B------:R1:W-:Y:S04]  /*11460*/  STL [R1+0x170], R4 ;  /* 0x0001700401007387 */ /* 0x0003e80000100800 */
[----:B------:R-:W-:Y:S01]  /*11470*/  STL [R1+0x184], R52 ;  /* 0x0001843401007387 */ /* 0x000fe20000100800 */
[----:B-1----:R-:W-:-:S05]  /*11480*/  IMAD.MOV.U32 R4, RZ, RZ, R51 ;  /* 0x000000ffff047224 */ /* 0x002fca00078e0033 */
[----:B------:R1:W-:Y:S02]  /*11490*/  STL [R1+0x178], R4 ;  /* 0x0001780401007387 */ /* 0x0003e40000100800 */
[----:B-1----:R-:W-:-:S05]  /*114a0*/  MOV R4, R53 ;  /* 0x0000003500047202 */ /* 0x002fca0000000f00 */
[----:B------:R1:W-:Y:S04]  /*114b0*/  STL [R1+0x180], R4 ;  /* 0x0001800401007387 */ /* 0x0003e80000100800 */
[----:B------:R-:W-:Y:S01]  /*114c0*/  STL [R1+0x18c], R58 ;  /* 0x00018c3a01007387 */ /* 0x000fe20000100800 */
[----:B-1----:R-:W-:-:S05]  /*114d0*/  IMAD.MOV.U32 R4, RZ, RZ, R59 ;  /* 0x000000ffff047224 */ /* 0x002fca00078e003b */
[----:B------:R1:W-:Y:S04]  /*114e0*/  STL [R1+0x188], R4 ;  /* 0x0001880401007387 */ /* 0x0003e80000100800 */
[----:B------:R-:W-:Y:S01]  /*114f0*/  STL [R1+0x194], R78 ;  /* 0x0001944e01007387 */ /* 0x000fe20000100800 */
[----:B-1----:R-:W-:-:S05]  /*11500*/  IMAD.MOV.U32 R4, RZ, RZ, R79 ;  /* 0x000000ffff047224 */ /* 0x002fca00078e004f */
[----:B------:R1:W-:Y:S01]  /*11510*/  STL [R1+0x190], R4 ;  /* 0x0001900401007387 */ /* 0x0003e20000100800 */
[----:B------:R-:W-:-:S03]  /*11520*/  IMAD.MOV.U32 R52, RZ, RZ, R54 ;  /* 0x000000ffff347224 */ /* 0x000fc600078e0036 */
[----:B------:R4:W-:Y:S01]  /*11530*/  STL [R1+0x19c], R94 ;  /* 0x00019c5e01007387 */ /* 0x0009e20000100800 */
[----:B-1----:R-:W-:Y:S02]  /*11540*/  IMAD.MOV.U32 R4, RZ, RZ, R95 ;  /* 0x000000ffff047224 */ /* 0x002fe400078e005f */
[----:B------:R-:W-:-:S03]  /*11550*/  IMAD.MOV.U32 R53, RZ, RZ, R55 ;  /* 0x000000ffff357224 */ /* 0x000fc600078e0037 */
[----:B------:R1:W-:Y:S01]  /*11560*/  STL [R1+0x198], R4 ;  /* 0x0001980401007387 */ /* 0x0003e20000100800 */
[----:B------:R-:W-:Y:S02]  /*11570*/  IMAD.MOV.U32 R54, RZ, RZ, R56 ;  /* 0x000000ffff367224 */ /* 0x000fe400078e0038 */
[----:B------:R-:W-:Y:S01]  /*11580*/  IMAD.MOV.U32 R55, RZ, RZ, R57 ;  /* 0x000000ffff377224 */ /* 0x000fe200078e0039 */
[----:B------:R-:W-:Y:S01]  /*11590*/  MOV R57, R63 ;  /* 0x0000003f00397202 */ /* 0x000fe20000000f00 */
[----:B------:R-:W-:Y:S02]  /*115a0*/  IMAD.MOV.U32 R56, RZ, RZ, R62 ;  /* 0x000000ffff387224 */ /* 0x000fe400078e003e */
[----:B------:R-:W-:Y:S02]  /*115b0*/  IMAD.MOV.U32 R58, RZ, RZ, R66 ;  /* 0x000000ffff3a7224 */ /* 0x000fe400078e0042 */
[----:B------:R-:W-:Y:S01]  /*115c0*/  IMAD.MOV.U32 R59, RZ, RZ, R67 ;  /* 0x000000ffff3b7224 */ /* 0x000fe200078e0043 */
[----:B------:R-:W-:Y:S01]  /*115d0*/  MOV R67, R83 ;  /* 0x0000005300437202 */ /* 0x000fe20000000f00 */
[----:B------:R-:W-:-:S02]  /*115e0*/  IMAD.MOV.U32 R62, RZ, RZ, R74 ;  /* 0x000000ffff3e7224 */ /* 0x000fc400078e004a */
[----:B------:R-:W-:Y:S02]  /*115f0*/  IMAD.MOV.U32 R63, RZ, RZ, R75 ;  /* 0x000000ffff3f7224 */ /* 0x000fe400078e004b */
[----:B------:R-:W-:Y:S02]  /*11600*/  IMAD.MOV.U32 R66, RZ, RZ, R82 ;  /* 0x000000ffff427224 */ /* 0x000fe400078e0052 */
[----:B--2---:R-:W-:Y:S02]  /*11610*/  IMAD.MOV.U32 R74, RZ, RZ, R86 ;  /* 0x000000ffff4a7224 */ /* 0x004fe400078e0056 */
[----:B------:R-:W-:Y:S02]  /*11620*/  IMAD.MOV.U32 R75, RZ, RZ, R87 ;  /* 0x000000ffff4b7224 */ /* 0x000fe400078e0057 */
[----:B---3--:R-:W-:Y:S02]  /*11630*/  IMAD.MOV.U32 R78, RZ, RZ, R98 ;  /* 0x000000ffff4e7224 */ /* 0x008fe400078e0062 */
[----:B------:R-:W-:-:S02]  /*11640*/  IMAD.MOV.U32 R79, RZ, RZ, R99 ;  /* 0x000000ffff4f7224 */ /* 0x000fc400078e0063 */
[----:B-----5:R-:W-:Y:S01]  /*11650*/  IMAD.MOV.U32 R82, RZ, RZ, R102 ;  /* 0x000000ffff527224 */ /* 0x020fe200078e0066 */
[----:B------:R-:W-:Y:S01]  /*11660*/  MOV R83, R103 ;  /* 0x0000006700537202 */ /* 0x000fe20000000f00 */
[----:B------:R-:W-:Y:S02]  /*11670*/  IMAD.MOV.U32 R86, RZ, RZ, R106 ;  /* 0x000000ffff567224 */ /* 0x000fe400078e006a */
[----:B------:R-:W-:Y:S02]  /*11680*/  IMAD.MOV.U32 R87, RZ, RZ, R107 ;  /* 0x000000ffff577224 */ /* 0x000fe400078e006b */
[----:B----4-:R-:W-:Y:S02]  /*11690*/  IMAD.MOV.U32 R94, RZ, RZ, R114 ;  /* 0x000000ffff5e7224 */ /* 0x010fe400078e0072 */
[----:B------:R-:W-:Y:S02]  /*116a0*/  IMAD.MOV.U32 R95, RZ, RZ, R115 ;  /* 0x000000ffff5f7224 */ /* 0x000fe400078e0073 */
[----:B------:R-:W-:-:S02]  /*116b0*/  IMAD.MOV.U32 R98, RZ, RZ, R122 ;  /* 0x000000ffff627224 */ /* 0x000fc400078e007a */
[----:B------:R-:W-:Y:S01]  /*116c0*/  IMAD.MOV.U32 R99, RZ, RZ, R123 ;  /* 0x000000ffff637224 */ /* 0x000fe200078e007b */
[----:B------:R-:W-:Y:S01]  /*116d0*/  MOV R102, R126 ;  /* 0x0000007e00667202 */ /* 0x000fe20000000f00 */
[----:B------:R-:W-:Y:S02]  /*116e0*/  IMAD.MOV.U32 R103, RZ, RZ, R127 ;  /* 0x000000ffff677224 */ /* 0x000fe400078e007f */
[----:B-1----:R-:W-:Y:S01]  /*116f0*/  IMAD.MOV.U32 R4, RZ, RZ, R163 ;  /* 0x000000ffff047224 */ /* 0x002fe200078e00a3 */
[----:B------:R1:W-:Y:S01]  /*11700*/  STL [R1+0x1a4], R162 ;  /* 0x0001a4a201007387 */ /* 0x0003e20000100800 */
[----:B------:R-:W-:-:S03]  /*11710*/  IMAD.MOV.U32 R106, RZ, RZ, R130 ;  /* 0x000000ffff6a7224 */ /* 0x000fc600078e0082 */
[----:B------:R-:W2:Y:S01]  /*11720*/  LDL.LU.64 R114, [R1+0x360] ;  /* 0x0003600001727983 */ /* 0x000ea20000300a00 */
[----:B------:R-:W-:-:S03]  /*11730*/  IMAD.MOV.U32 R107, RZ, RZ, R131 ;  /* 0x000000ffff6b7224 */ /* 0x000fc600078e0083 */
[----:B------:R-:W3:Y:S04]  /*11740*/  LDL.LU.64 R122, [R1+0x320] ;  /* 0x00032000017a7983 */ /* 0x000ee80000300a00 */
[----:B------:R4:W-:Y:S04]  /*11750*/  STL [R1+0x1a0], R4 ;  /* 0x0001a00401007387 */ /* 0x0009e80000100800 */
        /* <DEDUP_REMOVED lines=9> */
[----:B------:R1:W-:Y:S04]  /*117f0*/  STL [R1+0x1b0], R4 ;  /* 0x0001b00401007387 */ /* 0x0003e80000100800 */
[----:B------:R-:W-:Y:S01]  /*11800*/  STL [R1+0x1c4], R58 ;  /* 0x0001c43a01007387 */ /* 0x000fe20000100800 */
[----:B-1----:R-:W-:-:S05]  /*11810*/  MOV R4, R57 ;  /* 0x0000003900047202 */ /* 0x002fca0000000f00 */
[----:B------:R1:W-:Y:S04]  /*11820*/  STL [R1+0x1b8], R4 ;  /* 0x0001b80401007387 */ /* 0x0003e80000100800 */
[----:B------:R-:W-:Y:S01]  /*11830*/  STL [R1+0x1cc], R62 ;  /* 0x0001cc3e01007387 */ /* 0x000fe20000100800 */
[----:B-1----:R-:W-:-:S05]  /*11840*/  IMAD.MOV.U32 R4, RZ, RZ, R59 ;  /* 0x000000ffff047224 */ /* 0x002fca00078e003b */
[----:B------:R1:W-:Y:S04]  /*11850*/  STL [R1+0x1c0], R4 ;  /* 0x0001c00401007387 */ /* 0x0003e80000100800 */
[----:B------:R-:W-:Y:S01]  /*11860*/  STL [R1+0x1d4], R70 ;  /* 0x0001d44601007387 */ /* 0x000fe20000100800 */
[----:B-1----:R-:W-:-:S05]  /*11870*/  IMAD.MOV.U32 R4, RZ, RZ, R63 ;  /* 0x000000ffff047224 */ /* 0x002fca00078e003f */
[----:B------:R1:W-:Y:S02]  /*11880*/  STL [R1+0x1c8], R4 ;  /* 0x0001c80401007387 */ /* 0x0003e40000100800 */
[----:B-1----:R-:W-:-:S05]  /*11890*/  IMAD.MOV.U32 R4, RZ, RZ, R71 ;  /* 0x000000ffff047224 */ /* 0x002fca00078e0047 */
[----:B------:R1:W-:Y:S04]  /*118a0*/  STL [R1+0x1d0], R4 ;  /* 0x0001d00401007387 */ /* 0x0003e80000100800 */
[----:B------:R-:W-:Y:S01]  /*118b0*/  STL [R1+0x1dc], R90 ;  /* 0x0001dc5a01007387 */ /* 0x000fe20000100800 */
[----:B-1----:R-:W-:-:S05]  /*118c0*/  MOV R4, R91 ;  /* 0x0000005b00047202 */ /* 0x002fca0000000f00 */
[----:B------:R1:W-:Y:S01]  /*118d0*/  STL [R1+0x1d8], R4 ;  /* 0x0001d80401007387 */ /* 0x0003e20000100800 */
[----:B------:R-:W-:Y:S02]  /*118e0*/  IMAD.MOV.U32 R56, RZ, RZ, R82 ;  /* 0x000000ffff387224 */ /* 0x000fe400078e0052 */
[----:B------:R-:W-:Y:S01]  /*118f0*/  IMAD.MOV.U32 R57, RZ, RZ, R83 ;  /* 0x000000ffff397224 */ /* 0x000fe200078e0053 */
[----:B------:R-:W-:Y:S01]  /*11900*/  STL [R1+0x1e4], R118 ;  /* 0x0001e47601007387 */ /* 0x000fe20000100800 */
[----:B-1----:R-:W-:Y:S02]  /*11910*/  IMAD.MOV.U32 R4, RZ, RZ, R119 ;  /* 0x000000ffff047224 */ /* 0x002fe400078e0077 */
[----:B------:R-:W-:Y:S02]  /*11920*/  IMAD.MOV.U32 R82, RZ, RZ, R86 ;  /* 0x000000ffff527224 */ /* 0x000fe400078e0056 */
[----:B------:R-:W-:Y:S01]  /*11930*/  IMAD.MOV.U32 R83, RZ, RZ, R87 ;  /* 0x000000ffff537224 */ /* 0x000fe200078e0057 */
[----:B------:R1:W-:Y:S01]  /*11940*/  STL [R1+0x1e0], R4 ;  /* 0x0001e00401007387 */ /* 0x0003e20000100800 */
[----:B------:R-:W-:Y:S01]  /*11950*/  IMAD.MOV.U32 R50, RZ, RZ, R74 ;  /* 0x000000ffff327224 */ /* 0x000fe200078e004a */
[----:B------:R-:W-:Y:S01]  /*11960*/  MOV R51, R75 ;  /* 0x0000004b00337202 */ /* 0x000fe20000000f00 */
[----:B------:R-:W-:-:S02]  /*11970*/  IMAD.MOV.U32 R54, RZ, RZ, R94 ;  /* 0x000000ffff367224 */ /* 0x000fc400078e005e */
[----:B------:R-:W-:Y:S01]  /*11980*/  IMAD.MOV.U32 R55, RZ, RZ, R95 ;  /* 0x000000ffff377224 */ /* 0x000fe200078e005f */
[----:B------:R-:W-:Y:S01]  /*11990*/  MOV R62, R106 ;  /* 0x0000006a003e7202 */ /* 0x000fe20000000f00 */
        /* <DEDUP_REMOVED lines=9> */
[----:B---3--:R-:W-:Y:S02]  /*11a30*/  IMAD.MOV.U32 R74, RZ, RZ, R122 ;  /* 0x000000ffff4a7224 */ /* 0x008fe400078e007a */
[----:B------:R-:W-:-:S02]  /*11a40*/  IMAD.MOV.U32 R75, RZ, RZ, R123 ;  /* 0x000000ffff4b7224 */ /* 0x000fc400078e007b */
[----:B--2---:R-:W-:Y:S02]  /*11a50*/  IMAD.MOV.U32 R66, RZ, RZ, R114 ;  /* 0x000000ffff427224 */ /* 0x004fe400078e0072 */
[----:B------:R-:W-:Y:S01]  /*11a60*/  IMAD.MOV.U32 R67, RZ, RZ, R115 ;  /* 0x000000ffff437224 */ /* 0x000fe200078e0073 */
[----:B-----5:R-:W-:Y:S01]  /*11a70*/  MOV R106, R126 ;  /* 0x0000007e006a7202 */ /* 0x020fe20000000f00 */
[----:B------:R-:W-:Y:S01]  /*11a80*/  IMAD.MOV.U32 R107, RZ, RZ, R127 ;  /* 0x000000ffff6b7224 */ /* 0x000fe200078e007f */
[----:B------:R2:W-:Y:S01]  /*11a90*/  STL [R1+0x1ec], R162 ;  /* 0x0001eca201007387 */ /* 0x0005e20000100800 */
[----:B-1----:R-:W-:-:S03]  /*11aa0*/  IMAD.MOV.U32 R4, RZ, RZ, R163 ;  /* 0x000000ffff047224 */ /* 0x002fc600078e00a3 */
[----:B------:R-:W3:Y:S04]  /*11ab0*/  LDL.LU.64 R86, [R1+0x3a8] ;  /* 0x0003a80001567983 */ /* 0x000ee80000300a00 */
[----:B------:R-:W4:Y:S04]  /*11ac0*/  LDL.LU.64 R90, [R1+0x300] ;  /* 0x00030000015a7983 */ /* 0x000f280000300a00 */
[----:B------:R-:W5:Y:S04]  /*11ad0*/  LDL.LU.64 R94, [R1+0x3c8] ;  /* 0x0003c800015e7983 */ /* 0x000f680000300a00 */
[----:B------:R-:W4:Y:S04]  /*11ae0*/  LDL.LU.64 R122, [R1+0x4b8] ;  /* 0x0004b800017a7983 */ /* 0x000f280000300a00 */
[----:B------:R-:W4:Y:S04]  /*11af0*/  LDL.LU.64 R98, [R1+0x2b8] ;  /* 0x0002b80001627983 */ /* 0x000f280000300a00 */
[----:B------:R-:W4:Y:S04]  /*11b00*/  LDL.LU.64 R102, [R1+0x438] ;  /* 0x0004380001667983 */ /* 0x000f280000300a00 */
[----:B------:R-:W4:Y:S01]  /*11b10*/  LDL.LU.64 R126, [R1+0x490] ;  /* 0x00049000017e7983 */ /* 0x000f220000300a00 */
[----:B------:R-:W-:-:S03]  /*11b20*/  IMAD.MOV.U32 R78, RZ, RZ, R130 ;  /* 0x000000ffff4e7224 */ /* 0x000fc600078e0082 */
[----:B------:R1:W-:Y:S01]  /*11b30*/  STL [R1+0x1e8], R4 ;  /* 0x0001e80401007387 */ /* 0x0003e20000100800 */
[----:B------:R-:W-:-:S03]  /*11b40*/  IMAD.MOV.U32 R79, RZ, RZ, R131 ;  /* 0x000000ffff4f7224 */ /* 0x000fc600078e0083 */
[----:B------:R-:W4:Y:S04]  /*11b50*/  LDL.LU.64 R114, [R1+0x398] ;  /* 0x0003980001727983 */ /* 0x000f280000300a00 */
[----:B--2---:R-:W2:Y:S04]  /*11b60*/  LDL.64 R162, [R1+0x340] ;  /* 0x0003400001a27983 */ /* 0x004ea80000100a00 */
[----:B------:R-:W2:Y:S04]  /*11b70*/  LDL.LU.64 R118, [R1+0x408] ;  /* 0x0004080001767983 */ /* 0x000ea80000300a00 */
[----:B------:R-:W2:Y:S01]  /*11b80*/  LDL.LU.64 R130, [R1+0x228] ;  /* 0x0002280001827983 */ /* 0x000ea20000300a00 */
[----:B-1----:R-:W-:-:S03]  /*11b90*/  IMAD.MOV.U32 R4, RZ, RZ, R47 ;  /* 0x000000ffff047224 */ /* 0x002fc600078e002f */
        /* <DEDUP_REMOVED lines=15> */
[----:B------:R-:W-:Y:S01]  /*11c90*/  STL [R1+0x21c], R110 ;  /* 0x00021c6e01007387 */ /* 0x000fe20000100800 */
[----:B-1----:R-:W-:Y:S02]  /*11ca0*/  IMAD.MOV.U32 R4, RZ, RZ, R111 ;  /* 0x000000ffff047224 */ /* 0x002fe400078e006f */
[----:B------:R-:W-:Y:S01]  /*11cb0*/  IMAD.MOV.U32 R51, RZ, RZ, R59 ;  /* 0x000000ffff337224 */ /* 0x000fe200078e003b */
[----:B------:R-:W-:Y:S01]  /*11cc0*/  MOV R59, R79 ;  /* 0x0000004f003b7202 */ /* 0x000fe20000000f00 */
[----:B------:R-:W-:Y:S01]  /*11cd0*/  IMAD.MOV.U32 R56, RZ, RZ, R74 ;  /* 0x000000ffff387224 */ /* 0x000fe200078e004a */
[----:B------:R1:W-:Y:S01]  /*11ce0*/  STL [R1+0x218], R4 ;  /* 0x0002180401007387 */ /* 0x0003e20000100800 */
[----:B------:R-:W-:Y:S02]  /*11cf0*/  IMAD.MOV.U32 R57, RZ, RZ, R75 ;  /* 0x000000ffff397224 */ /* 0x000fe400078e004b */
[----:B------:R-:W-:Y:S02]  /*11d00*/  IMAD.MOV.U32 R58, RZ, RZ, R78 ;  /* 0x000000ffff3a7224 */ /* 0x000fe400078e004e */
[----:B------:R-:W-:-:S02]  /*11d10*/  IMAD.MOV.U32 R46, RZ, RZ, R54 ;  /* 0x000000ffff2e7224 */ /* 0x000fc400078e0036 */
[----:B------:R-:W-:Y:S01]  /*11d20*/  IMAD.MOV.U32 R47, RZ, RZ, R55 ;  /* 0x000000ffff2f7224 */ /* 0x000fe200078e0037 */
[----:B------:R-:W-:Y:S01]  /*11d30*/  MOV R55, R63 ;  /* 0x0000003f00377202 */ /* 0x000fe20000000f00 */
[----:B------:R-:W-:Y:S02]  /*11d40*/  IMAD.MOV.U32 R52, RZ, RZ, R66 ;  /* 0x000000ffff347224 */ /* 0x000fe400078e0042 */
[----:B------:R-:W-:Y:S02]  /*11d50*/  IMAD.MOV.U32 R53, RZ, RZ, R67 ;  /* 0x000000ffff357224 */ /* 0x000fe400078e0043 */
[----:B------:R-:W-:Y:S02]  /*11d60*/  IMAD.MOV.U32 R54, RZ, RZ, R62 ;  /* 0x000000ffff367224 */ /* 0x000fe400078e003e */
[----:B---3--:R-:W-:Y:S02]  /*11d70*/  IMAD.MOV.U32 R66, RZ, RZ, R86 ;  /* 0x000000ffff427224 */ /* 0x008fe400078e0056 */
[----:B------:R-:W-:-:S02]  /*11d80*/  IMAD.MOV.U32 R67, RZ, RZ, R87 ;  /* 0x000000ffff437224 */ /* 0x000fc400078e0057 */
[----:B-----5:R-:W-:Y:S02]  /*11d90*/  IMAD.MOV.U32 R70, RZ, RZ, R94 ;  /* 0x000000ffff467224 */ /* 0x020fe400078e005e */
[----:B------:R-:W-:Y:S02]  /*11da0*/  IMAD.MOV.U32 R71, RZ, RZ, R95 ;  /* 0x000000ffff477224 */ /* 0x000fe400078e005f */
[----:B----4-:R-:W-:Y:S01]  /*11db0*/  IMAD.MOV.U32 R62, RZ, RZ, R90 ;  /* 0x000000ffff3e7224 */ /* 0x010fe200078e005a */
[----:B------:R-:W-:Y:S01]  /*11dc0*/  MOV R74, R98 ;  /* 0x00000062004a7202 */ /* 0x000fe20000000f00 */
[----:B------:R-:W-:Y:S02]  /*11dd0*/  IMAD.MOV.U32 R75, RZ, RZ, R99 ;  /* 0x000000ffff4b7224 */ /* 0x000fe400078e0063 */
[----:B------:R-:W-:Y:S02]  /*11de0*/  IMAD.MOV.U32 R78, RZ, RZ, R102 ;  /* 0x000000ffff4e7224 */ /* 0x000fe400078e0066 */
[----:B------:R-:W-:-:S02]  /*11df0*/  IMAD.MOV.U32 R79, RZ, RZ, R103 ;  /* 0x000000ffff4f7224 */ /* 0x000fc400078e0067 */
[----:B------:R-:W-:Y:S02]  /*11e00*/  IMAD.MOV.U32 R63, RZ, RZ, R91 ;  /* 0x000000ffff3f7224 */ /* 0x000fe400078e005b */
[----:B------:R-:W-:Y:S02]  /*11e10*/  IMAD.MOV.U32 R86, RZ, RZ, R114 ;  /* 0x000000ffff567224 */ /* 0x000fe400078e0072 */
[----:B------:R-:W-:Y:S01]  /*11e20*/  IMAD.MOV.U32 R87, RZ, RZ, R115 ;  /* 0x000000ffff577224 */ /* 0x000fe200078e0073 */
[----:B--2---:R2:W-:Y:S01]  /*11e30*/  STL [R1+0x224], R130 ;  /* 0x0002248201007387 */ /* 0x0045e20000100800 */
[----:B-1----:R-:W-:-:S03]  /*11e40*/  IMAD.MOV.U32 R4, RZ, RZ, R131 ;  /* 0x000000ffff047224 */ /* 0x002fc600078e0083 */
[----:B------:R-:W3:Y:S04]  /*11e50*/  LDL.LU.64 R94, [R1+0x3e0] ;  /* 0x0003e000015e7983 */ /* 0x000ee80000300a00 */
[----:B------:R-:W4:Y:S01]  /*11e60*/  LDL.LU.64 R98, [R1+0x368] ;  /* 0x0003680001627983 */ /* 0x000f220000300a00 */
[----:B------:R-:W-:-:S03]  /*11e70*/  MOV R90, R118 ;  /* 0x00000076005a7202 */ /* 0x000fc60000000f00 */
[----:B------:R-:W5:Y:S01]  /*11e80*/  LDL.LU.64 R102, [R1+0x2d8] ;  /* 0x0002d80001667983 */ /* 0x000f620000300a00 */
[----:B------:R-:W-:-:S03]  /*11e90*/  IMAD.MOV.U32 R91, RZ, RZ, R119 ;  /* 0x000000ffff5b7224 */ /* 0x000fc600078e0077 */
[----:B------:R-:W3:Y:S04]  /*11ea0*/  LDL.LU.64 R110, [R1+0x470] ;  /* 0x00047000016e7983 */ /* 0x000ee80000300a00 */
[----:B------:R1:W-:Y:S04]  /*11eb0*/  STL [R1+0x220], R4 ;  /* 0x0002200401007387 */ /* 0x0003e80000100800 */
[----:B------:R-:W3:Y:S04]  /*11ec0*/  LDL.LU.64 R114, [R1+0x330] ;  /* 0x0003300001727983 */ /* 0x000ee80000300a00 */
[----:B------:R-:W3:Y:S04]  /*11ed0*/  LDL.LU.64 R118, [R1+0x448] ;  /* 0x0004480001767983 */ /* 0x000ee80000300a00 */
[----:B--2---:R-:W2:Y:S01]  /*11ee0*/  LDL.LU.64 R130, [R1+0x390] ;  /* 0x0003900001827983 */ /* 0x004ea20000300a00 */
[----:B-1----:R-:W-:-:S03]  /*11ef0*/  IMAD.MOV.U32 R4, RZ, RZ, R47 ;  /* 0x000000ffff047224 */ /* 0x002fc600078e002f */
        /* <DEDUP_REMOVED lines=15> */
[----:B------:R-:W-:Y:S01]  /*11ff0*/  IMAD.MOV.U32 R51, RZ, RZ, R53 ;  /* 0x000000ffff337224 */ /* 0x000fe200078e0035 */
[----:B------:R-:W-:Y:S01]  /*12000*/  STL [R1+0x254], R106 ;  /* 0x0002546a01007387 */ /* 0x000fe20000100800 */
[----:B------:R-:W-:Y:S02]  /*12010*/  IMAD.MOV.U32 R52, RZ, RZ, R58 ;  /* 0x000000ffff347224 */ /* 0x000fe400078e003a */
[----:B-1----:R-:W-:Y:S01]  /*12020*/  IMAD.MOV.U32 R4, RZ, RZ, R107 ;  /* 0x000000ffff047224 */ /* 0x002fe200078e006b */
[----:B------:R-:W-:Y:S01]  /*12030*/  MOV R57, R71 ;  /* 0x0000004700397202 */ /* 0x000fe20000000f00 */
[----:B------:R-:W-:Y:S01]  /*12040*/  IMAD.MOV.U32 R53, RZ, RZ, R59 ;  /* 0x000000ffff357224 */ /* 0x000fe200078e003b */
[----:B------:R-:W-:Y:S01]  /*12050*/  MOV R59, R87 ;  /* 0x00000057003b7202 */ /* 0x000fe20000000f00 */
[----:B------:R-:W-:Y:S01]  /*12060*/  IMAD.MOV.U32 R54, RZ, RZ, R62 ;  /* 0x000000ffff367224 */ /* 0x000fe200078e003e */
[----:B------:R1:W-:Y:S01]  /*12070*/  STL [R1+0x250], R4 ;  /* 0x0002500401007387 */ /* 0x0003e20000100800 */
        /* <DEDUP_REMOVED lines=9> */
[----:B----4-:R-:W-:Y:S02]  /*12110*/  IMAD.MOV.U32 R62, RZ, RZ, R98 ;  /* 0x000000ffff3e7224 */ /* 0x010fe400078e0062 */
[----:B------:R-:W-:Y:S01]  /*12120*/  IMAD.MOV.U32 R63, RZ, RZ, R99 ;  /* 0x000000ffff3f7224 */ /* 0x000fe200078e0063 */
[----:B-----5:R-:W-:Y:S01]  /*12130*/  MOV R86, R102 ;  /* 0x0000006600567202 */ /* 0x020fe20000000f00 */
[----:B------:R-:W-:Y:S02]  /*12140*/  IMAD.MOV.U32 R87, RZ, RZ, R103 ;  /* 0x000000ffff577224 */ /* 0x000fe400078e0067 */
[----:B---3--:R-:W-:-:S02]  /*12150*/  IMAD.MOV.U32 R90, RZ, RZ, R110 ;  /* 0x000000ffff5a7224 */ /* 0x008fc400078e006e */
[----:B------:R-:W-:Y:S02]  /*12160*/  IMAD.MOV.U32 R91, RZ, RZ, R111 ;  /* 0x000000ffff5b7224 */ /* 0x000fe400078e006f */
[----:B------:R-:W-:Y:S02]  /*12170*/  IMAD.MOV.U32 R82, RZ, RZ, R94 ;  /* 0x000000ffff527224 */ /* 0x000fe400078e005e */
[----:B------:R-:W-:Y:S02]  /*12180*/  IMAD.MOV.U32 R102, RZ, RZ, R114 ;  /* 0x000000ffff667224 */ /* 0x000fe400078e0072 */
[----:B------:R-:W-:Y:S01]  /*12190*/  IMAD.MOV.U32 R103, RZ, RZ, R115 ;  /* 0x000000ffff677224 */ /* 0x000fe200078e0073 */
[----:B--2---:R2:W-:Y:S01]  /*121a0*/  STL [R1+0x25c], R130 ;  /* 0x00025c8201007387 */ /* 0x0045e20000100800 */
[----:B-1----:R-:W-:-:S03]  /*121b0*/  IMAD.MOV.U32 R4, RZ, RZ, R131 ;  /* 0x000000ffff047224 */ /* 0x002fc600078e0083 */
[----:B------:R-:W3:Y:S01]  /*121c0*/  LDL.LU.64 R98, [R1+0x418] ;  /* 0x0004180001627983 */ /* 0x000ee20000300a00 */
[----:B------:R-:W-:-:S03]  /*121d0*/  IMAD.MOV.U32 R83, RZ, RZ, R95 ;  /* 0x000000ffff537224 */ /* 0x000fc600078e005f */
[----:B------:R-:W4:Y:S01]  /*121e0*/  LDL.LU.64 R114, [R1+0x400] ;  /* 0x0004000001727983 */ /* 0x000f220000300a00 */
[----:B------:R-:W-:-:S03]  /*121f0*/  MOV R94, R118 ;  /* 0x00000076005e7202 */ /* 0x000fc60000000f00 */
[----:B------:R-:W5:Y:S01]  /*12200*/  LDL.LU.64 R106, [R1+0x2f8] ;  /* 0x0002f800016a7983 */ /* 0x000f620000300a00 */
[----:B------:R-:W-:-:S03]  /*12210*/  IMAD.MOV.U32 R95, RZ, RZ, R119 ;  /* 0x000000ffff5f7224 */ /* 0x000fc600078e0077 */
[----:B------:R-:W3:Y:S04]  /*12220*/  LDL.LU.64 R110, [R1+0x4a8] ;  /* 0x0004a800016e7983 */ /* 0x000ee80000300a00 */
[----:B------:R1:W-:Y:S04]  /*12230*/  STL [R1+0x258], R4 ;  /* 0x0002580401007387 */ /* 0x0003e80000100800 */
[----:B------:R-:W-:Y:S04]  /*12240*/  STL [R1+0x264], R50 ;  /* 0x0002643201007387 */ /* 0x000fe80000100800 */
[----:B------:R-:W3:Y:S04]  /*12250*/  LDL.LU.64 R118, [R1+0x480] ;  /* 0x0004800001767983 */ /* 0x000ee80000300a00 */
[----:B--2---:R-:W2:Y:S01]  /*12260*/  LDL.LU.64 R130, [R1+0x3d0] ;  /* 0x0003d00001827983 */ /* 0x004ea20000300a00 */
[----:B-1----:R-:W-:-:S03]  /*12270*/  IMAD.MOV.U32 R4, RZ, RZ, R51 ;  /* 0x000000ffff047224 */ /* 0x002fc600078e0033 */
[----:B------:R-:W-:Y:S04]  /*12280*/  STL [R1+0x26c], R52 ;  /* 0x00026c3401007387 */ /* 0x000fe80000100800 */
[----:B------:R1:W-:Y:S02]  /*12290*/  STL [R1+0x260], R4 ;  /* 0x0002600401007387 */ /* 0x0003e40000100800 */
        /* <DEDUP_REMOVED lines=17> */
[----:B----4-:R-:W-:Y:S02]  /*123b0*/  MOV R4, R115 ;  /* 0x0000007300047202 */ /* 0x010fe40000000f00 */
[----:B------:R1:W-:Y:S04]  /*123c0*/  STL [R1+0x29c], R114 ;  /* 0x00029c7201007387 */ /* 0x0003e80000100800 */
[----:B------:R4:W-:Y:S01]  /*123d0*/  STL [R1+0x298], R4 ;  /* 0x0002980401007387 */ /* 0x0009e20000100800 */
[----:B-----5:R-:W-:Y:S02]  /*123e0*/  IMAD.MOV.U32 R102, RZ, RZ, R106 ;  /* 0x000000ffff667224 */ /* 0x020fe400078e006a */
[----:B------:R-:W-:-:S02]  /*123f0*/  IMAD.MOV.U32 R103, RZ, RZ, R107 ;  /* 0x000000ffff677224 */ /* 0x000fc400078e006b */
[----:B---3--:R-:W-:Y:S02]  /*12400*/  IMAD.MOV.U32 R106, RZ, RZ, R110 ;  /* 0x000000ffff6a7224 */ /* 0x008fe400078e006e */
[----:B------:R-:W-:Y:S01]  /*12410*/  IMAD.MOV.U32 R107, RZ, RZ, R111 ;  /* 0x000000ffff6b7224 */ /* 0x000fe200078e006f */
[----:B--2---:R2:W-:Y:S04]  /*12420*/  STL [R1+0x2a4], R130 ;  /* 0x0002a48201007387 */ /* 0x0045e80000100800 */
[----:B-1----:R-:W3:Y:S01]  /*12430*/  LDL.LU.64 R114, [R1+0x450] ;  /* 0x0004500001727983 */ /* 0x002ee20000300a00 */
[----:B------:R-:W-:Y:S02]  /*12440*/  IMAD.MOV.U32 R110, RZ, RZ, R118 ;  /* 0x000000ffff6e7224 */ /* 0x000fe400078e0076 */
[----:B------:R-:W-:-:S02]  /*12450*/  IMAD.MOV.U32 R111, RZ, RZ, R119 ;  /* 0x000000ffff6f7224 */ /* 0x000fc400078e0077 */
[----:B----4-:R-:W-:Y:S01]  /*12460*/  IMAD.MOV.U32 R4, RZ, RZ, R131 ;  /* 0x000000ffff047224 */ /* 0x010fe200078e0083 */
[----:B------:R-:W4:Y:S04]  /*12470*/  LDL.LU.64 R118, [R1+0x318] ;  /* 0x0003180001767983 */ /* 0x000f280000300a00 */
[----:B------:R1:W-:Y:S04]  /*12480*/  STL [R1+0x2a0], R4 ;  /* 0x0002a00401007387 */ /* 0x0003e80000100800 */
[----:B------:R-:W-:Y:S04]  /*12490*/  STL [R1+0x2ac], R66 ;  /* 0x0002ac4201007387 */ /* 0x000fe80000100800 */
[----:B--2---:R-:W2:Y:S01]  /*124a0*/  LDL.LU.64 R130, [R1+0x4e0] ;  /* 0x0004e00001827983 */ /* 0x004ea20000300a00 */
[----:B-1----:R-:W-:-:S05]  /*124b0*/  IMAD.MOV.U32 R4, RZ, RZ, R67 ;  /* 0x000000ffff047224 */ /* 0x002fca00078e0043 */
[----:B------:R1:W-:Y:S04]  /*124c0*/  STL [R1+0x2a8], R4 ;  /* 0x0002a80401007387 */ /* 0x0003e80000100800 */
[----:B------:R-:W-:Y:S01]  /*124d0*/  STL [R1+0x2b4], R70 ;  /* 0x0002b44601007387 */ /* 0x000fe20000100800 */
[----:B-1----:R-:W-:-:S03]  /*124e0*/  IMAD.MOV.U32 R4, RZ, RZ, R71 ;  /* 0x000000ffff047224 */ /* 0x002fc600078e0047 */
[----:B------:R-:W-:Y:S04]  /*124f0*/  STL [R1+0x2bc], R74 ;  /* 0x0002bc4a01007387 */ /* 0x000fe80000100800 */
[----:B------:R1:W-:Y:S02]  /*12500*/  STL [R1+0x2b0], R4 ;  /* 0x0002b00401007387 */ /* 0x0003e40000100800 */
[----:B-1----:R-:W-:-:S05]  /*12510*/  IMAD.MOV.U32 R4, RZ, RZ, R75 ;  /* 0x000000ffff047224 */ /* 0x002fca00078e004b */
[----:B------:R1:W-:Y:S04]  /*12520*/  STL [R1+0x2b8], R4 ;  /* 0x0002b80401007387 */ /* 0x0003e80000100800 */
[----:B------:R-:W-:Y:S01]  /*12530*/  STL [R1+0x2c4], R78 ;  /* 0x0002c44e01007387 */ /* 0x000fe20000100800 */
[----:B-1----:R-:W-:-:S03]  /*12540*/  MOV R4, R79 ;  /* 0x0000004f00047202 */ /* 0x002fc60000000f00 */
        /* <DEDUP_REMOVED lines=23> */
[----:B-1----:R-:W-:Y:S02]  /*126c0*/  IMAD.MOV.U32 R4, RZ, RZ, R111 ;  /* 0x000000ffff047224 */ /* 0x002fe400078e006f */
[----:B------:R-:W-:Y:S01]  /*126d0*/  IMAD.MOV.U32 R5, RZ, RZ, R163 ;  /* 0x000000ffff057224 */ /* 0x000fe200078e00a3 */
[----:B------:R-:W-:Y:S01]  /*126e0*/  UMOV UR17, 0x1 ;  /* 0x0000000100117882 */ /* 0x000fe20000000000 */
[----:B------:R-:W-:Y:S01]  /*126f0*/  UMOV UR18, 0x3 ;  /* 0x0000000300127882 */ /* 0x000fe20000000000 */
[----:B------:R-:W-:Y:S01]  /*12700*/  UMOV UR7, URZ ;  /* 0x000000ff00077c82 */ /* 0x000fe20008000000 */
[----:B------:R-:W-:Y:S01]  /*12710*/  UMOV UR8, URZ ;  /* 0x000000ff00087c82 */ /* 0x000fe20008000000 */
[----:B------:R-:W-:Y:S01]  /*12720*/  UMOV UR5, URZ ;  /* 0x000000ff00057c82 */ /* 0x000fe20008000000 */
[----:B---3--:R-:W-:Y:S04]  /*12730*/  STL [R1+0x30c], R114 ;  /* 0x00030c7201007387 */ /* 0x008fe80000100800 */
[----:B------:R1:W-:Y:S04]  /*12740*/  STL [R1+0x300], R4 ;  /* 0x0003000401007387 */ /* 0x0003e80000100800 */
[----:B----4-:R-:W-:Y:S01]  /*12750*/  STL [R1+0x314], R118 ;  /* 0x0003147601007387 */ /* 0x010fe20000100800 */
[----:B-1----:R-:W-:-:S05]  /*12760*/  IMAD.MOV.U32 R4, RZ, RZ, R115 ;  /* 0x000000ffff047224 */ /* 0x002fca00078e0073 */
[----:B------:R1:W-:Y:S04]  /*12770*/  STL [R1+0x308], R4 ;  /* 0x0003080401007387 */ /* 0x0003e80000100800 */
[----:B--2---:R-:W-:Y:S01]  /*12780*/  STL [R1+0x31c], R130 ;  /* 0x00031c8201007387 */ /* 0x004fe20000100800 */
[----:B-1----:R-:W-:-:S05]  /*12790*/  IMAD.MOV.U32 R4, RZ, RZ, R119 ;  /* 0x000000ffff047224 */ /* 0x002fca00078e0077 */
[----:B------:R1:W-:Y:S02]  /*127a0*/  STL [R1+0x310], R4 ;  /* 0x0003100401007387 */ /* 0x0003e40000100800 */
[----:B-1----:R-:W-:Y:S02]  /*127b0*/  IMAD.MOV.U32 R4, RZ, RZ, R131 ;  /* 0x000000ffff047224 */ /* 0x002fe400078e0083 */
[----:B------:R-:W1:Y:S01]  /*127c0*/  LDC R131, c[0x0][0x3a0] ;  /* 0x0000e800ff837b82 */ /* 0x000e620000000800 */
[----:B------:R-:W-:Y:S04]  /*127d0*/  STL [R1+0x324], R122 ;  /* 0x0003247a01007387 */ /* 0x000fe80000100800 */
[----:B------:R2:W-:Y:S04]  /*127e0*/  STL [R1+0x318], R4 ;  /* 0x0003180401007387 */ /* 0x0005e80000100800 */
[----:B------:R-:W-:Y:S01]  /*127f0*/  STL [R1+0x32c], R126 ;  /* 0x00032c7e01007387 */ /* 0x000fe20000100800 */
[----:B--2---:R-:W-:-:S02]  /*12800*/  IMAD.MOV.U32 R4, RZ, RZ, R123 ;  /* 0x000000ffff047224 */ /* 0x004fc400078e007b */
[----:B-1----:R-:W-:-:S03]  /*12810*/  VIADD R131, R131, 0x3f ;  /* 0x0000003f83837836 */ /* 0x002fc60000000000 */
[----:B------:R1:W-:Y:S02]  /*12820*/  STL [R1+0x320], R4 ;  /* 0x0003200401007387 */ /* 0x0003e40000100800 */
[----:B------:R-:W-:-:S04]  /*12830*/  SHF.R.S32.HI R169, RZ, 0x1f, R131 ;  /* 0x0000001fffa97819 */ /* 0x000fc80000011483 */
[----:B------:R-:W-:Y:S02]  /*12840*/  LEA.HI R169, R169, R131, RZ, 0x6 ;  /* 0x00000083a9a97211 */ /* 0x000fe400078f30ff */
[----:B-1----:R-:W-:-:S05]  /*12850*/  MOV R4, R127 ;  /* 0x0000007f00047202 */ /* 0x002fca0000000f00 */
[----:B------:R1:W-:Y:S04]  /*12860*/  STL [R1+0x328], R4 ;  /* 0x0003280401007387 */ /* 0x0003e80000100800 */
[----:B------:R-:W-:Y:S01]  /*12870*/  STL [R1+0x334], R162 ;  /* 0x000334a201007387 */ /* 0x000fe20000100800 */
[----:B-1----:R-:W-:-:S03]  /*12880*/  SHF.R.S32.HI R4, RZ, 0x6, R169 ;  /* 0x00000006ff047819 */ /* 0x002fc600000114a9 */
[----:B------:R1:W-:Y:S02]  /*12890*/  STL [R1+0x330], R5 ;  /* 0x0003300501007387 */ /* 0x0003e40000100800 */
[----:B-1----:R-:W-:-:S05]  /*128a0*/  VIMNMX R5, PT, PT, R4, 0x2, !PT ;  /* 0x0000000204057848 */ /* 0x002fca0007fe0100 */
[----:B------:R-:W-:-:S05]  /*128b0*/  VIADD R5, R5, 0xfffffffe ;  /* 0xfffffffe05057836 */ /* 0x000fca0000000000 */
[----:B------:R1:W-:Y:S01]  /*128c0*/  STL [R1+0x33c], R5 ;  /* 0x00033c0501007387 */ /* 0x0003e20000100800 */
[----:B------:R-:W-:Y:S02]  /*128d0*/  VIADD R6, R4, 0xfffffffc ;  /* 0xfffffffc04067836 */ /* 0x000fe40000000000 */
[----:B------:R-:W-:Y:S02]  /*128e0*/  IMAD.MOV.U32 R4, RZ, RZ, RZ ;  /* 0x000000ffff047224 */ /* 0x000fe400078e00ff */
[----:B------:R-:W-:-:S07]  /*128f0*/  IMAD.MOV.U32 R169, RZ, RZ, RZ ;  /* 0x000000ffffa97224 */ /* 0x000fce00078e00ff */
.L_x_11:
[----:B------:R-:W-:Y:S01]  /*12900*/  IMAD.U32 R4, R4, -0x80000000, RZ ;  /* 0x8000000004047824 */ /* 0x000fe200078e00ff */
[----:B------:R-:W-:-:S03]  /*12910*/  UIADD3 UR8, UPT, UPT, UR8, 0x1, URZ ;  /* 0x0000000108087890 */ /* 0x000fc6000fffe0ff */
[----:B------:R-:W2:Y:S01]  /*12920*/  SYNCS.PHASECHK.TRANS64.TRYWAIT P2, [UR4], R4 ;  /* 0x00000004ff0075a7 */ /* 0x000ea20008041104 */
[----:B------:R-:W-:-:S04]  /*12930*/  UISETP.GT.AND UP1, UPT, UR8, 0x2, UPT ;  /* 0x000000020800788c */ /* 0x000fc8000bf24270 */
[----:B------:R-:W-:-:S04]  /*12940*/  USEL UR8, UR8, URZ, !UP1 ;  /* 0x000000ff08087287 */ /* 0x000fc8000c800000 */
[----:B------:R-:W-:Y:S01]  /*12950*/  ULEA UR19, UR8, UR9, 0x10 ;  /* 0x0000000908137291 */ /* 0x000fe2000f8e80ff */
[----:B--2---:R-:W-:Y:S11]  /*12960*/  @!P2 BRA `(.L_x_9) ;  /* 0x0000009400b4a947 */ /* 0x004ff60003800000 */
.L_x_17:
[----:B------:R-:W-:-:S04]  /*12970*/  DEPBAR.LE SB0, 0x4 ;  /* 0x000081000000791a */ /* 0x000fc80000000000 */
[----:B------:R-:W-:Y:S01]  /*12980*/  BAR.SYNC.DEFER_BLOCKING 0x0 ;  /* 0x0000000000007b1d */ /* 0x000fe20000010000 */
[----:B------:R-:W-:Y:S02]  /*12990*/  UIADD3 UR7, UPT, UPT, UR7, 0x1, URZ ;  /* 0x0000000107077890 */ /* 0x000fe4000fffe0ff */
[----:B------:R-:W-:Y:S02]  /*129a0*/  ULEA UR4, UR17, UR9, 0x3 ;  /* 0x0000000911047291 */ /* 0x000fe4000f8e18ff */
[----:B------:R-:W-:Y:S02]  /*129b0*/  UISETP.GT.AND UP1, UPT, UR7, 0x3, UPT ;  /* 0x000000030700788c */ /* 0x000fe4000bf24270 */
[----:B------:R-:W-:Y:S02]  /*129c0*/  UIADD3 UR4, UPT, UPT, UR4, 0x40000, URZ ;  /* 0x0004000004047890 */ /* 0x000fe4000fffe0ff */
[----:B------:R-:W-:Y:S01]  /*129d0*/  USEL UR7, UR7, URZ, !UP1 ;  /* 0x000000ff07077287 */ /* 0x000fe2000c800000 */
[----:B------:R-:W-:Y:S01]  /*129e0*/  UMOV UR6, UR5 ;  /* 0x0000000500067c82 */ /* 0x000fe20008000000 */
[----:B------:R-:W2:Y:S04]  /*129f0*/  LDSM.16.M88.4 R8, [R0+UR19+0x800] ;  /* 0x000800130008783b */ /* 0x000ea80008000200 */
[----:B------:R-:W3:Y:S04]  /*12a00*/  LDSM.16.M88.4 R12, [R0+UR19+0x1800] ;  /* 0x00180013000c783b */ /* 0x000ee80008000200 */
[----:B------:R-:W4:Y:S04]  /*12a10*/  LDSM.16.M88.4 R76, [R0+UR19+0x2000] ;  /* 0x00200013004c783b */ /* 0x000f280008000200 */
[----:B------:R-:W5:Y:S04]  /*12a20*/  LDSM.16.M88.4 R72, [R0+UR19+0x1000] ;  /* 0x001000130048783b */ /* 0x000f680008000200 */
[----:B------:R-:W1:Y:S04]  /*12a30*/  LDSM.16.M88.4 R68, [R0+UR19] ;  /* 0x000000130044783b */ /* 0x000e680008000200 */
[----:B------:R-:W1:Y:S04]  /*12a40*/  LDSM.16.M88.4 R16, [R0+UR19+0x2800] ;  /* 0x002800130010783b */ /* 0x000e680008000200 */
[----:B------:R-:W1:Y:S04]  /*12a50*/  LDSM.16.M88.4 R20, [R0+UR19+0x3800] ;  /* 0x003800130014783b */ /* 0x000e680008000200 */
[----:B------:R-:W1:Y:S04]  /*12a60*/  LDSM.16.M88.4 R24, [R0+UR19+0x4800] ;  /* 0x004800130018783b */ /* 0x000e680008000200 */
[----:B------:R-:W1:Y:S04]  /*12a70*/  LDSM.16.M88.4 R88, [R0+UR19+0x5000] ;  /* 0x005000130058783b */ /* 0x000e680008000200 */
[----:B------:R-:W1:Y:S04]  /*12a80*/  LDSM.16.M88.4 R84, [R0+UR19+0x4000] ;  /* 0x004000130054783b */ /* 0x000e680008000200 */
[----:B------:R-:W1:Y:S01]  /*12a90*/  LDSM.16.M88.4 R80, [R0+UR19+0x3000] ;  /* 0x003000130050783b */ /* 0x000e620008000200 */
[----:B--2---:R-:W-:-:S02]  /*12aa0*/  IMAD.MOV.U32 R7, RZ, RZ, R10 ;  /* 0x000000ffff077224 */ /* 0x004fc400078e000a */
[----:B------:R-:W-:Y:S01]  /*12ab0*/  IMAD.MOV.U32 R6, RZ, RZ, R8 ;  /* 0x000000ffff067224 */ /* 0x000fe200078e0008 */
[----:B------:R-:W2:Y:S01]  /*12ac0*/  LDSM.16.M88.4 R28, [R0+UR19+0x5800] ;  /* 0x00580013001c783b */ /* 0x000ea20008000200 */
[----:B---3--:R-:W-:-:S03]  /*12ad0*/  IMAD.MOV.U32 R10, RZ, RZ, R12 ;  /* 0x000000ffff0a7224 */ /* 0x008fc600078e000c */
[----:B------:R-:W3:Y:S01]  /*12ae0*/  LDSM.16.M88.4 R32, [R0+UR19+0x6800] ;  /* 0x006800130020783b */ /* 0x000ee20008000200 */
[----:B----4-:R-:W-:Y:S02]  /*12af0*/  IMAD.MOV.U32 R12, RZ, RZ, R76 ;  /* 0x000000ffff0c7224 */ /* 0x010fe400078e004c */
[----:B------:R-:W-:Y:S01]  /*12b00*/  IMAD.MOV.U32 R76, RZ, RZ, R77 ;  /* 0x000000ffff4c7224 */ /* 0x000fe200078e004d */
[----:B------:R-:W-:Y:S01]  /*12b10*/  LDSM.16.M88.4 R36, [R0+UR19+0x7800] ;  /* 0x007800130024783b */ /* 0x000fe20008000200 */
[----:B-----5:R-:W-:Y:S02]  /*12b20*/  IMAD.MOV.U32 R8, RZ, RZ, R72 ;  /* 0x000000ffff087224 */ /* 0x020fe400078e0048 */
[----:B------:R-:W-:Y:S01]  /*12b30*/  IMAD.MOV.U32 R72, RZ, RZ, R73 ;  /* 0x000000ffff487224 */ /* 0x000fe200078e0049 */
[----:B------:R-:W-:Y:S01]  /*12b40*/  LDSM.16.M88.4 R100, [R0+UR19+0x8000] ;  /* 0x008000130064783b */ /* 0x000fe20008000200 */
[----:B-1----:R-:W-:Y:S01]  /*12b50*/  MOV R4, R68 ;  /* 0x0000004400047202 */ /* 0x002fe20000000f00 */
[----:B------:R-:W-:-:S02]  /*12b60*/  IMAD.MOV.U32 R5, RZ, RZ, R70 ;  /* 0x000000ffff057224 */ /* 0x000fc400078e0046 */
[----:B------:R-:W-:Y:S01]  /*12b70*/  LDSM.16.M88.4 R96, [R0+UR19+0x7000] ;  /* 0x007000130060783b */ /* 0x000fe20008000200 */
[----:B------:R-:W-:Y:S02]  /*12b80*/  IMAD.MOV.U32 R77, RZ, RZ, R79 ;  /* 0x000000ffff4d7224 */ /* 0x000fe400078e004f */
[----:B------:R-:W-:Y:S01]  /*12b90*/  IMAD.MOV.U32 R68, RZ, RZ, R69 ;  /* 0x000000ffff447224 */ /* 0x000fe200078e0045 */
[----:B------:R-:W-:Y:S01]  /*12ba0*/  LDSM.16.M88.4 R92, [R0+UR19+0x6000] ;  /* 0x00600013005c783b */ /* 0x000fe20008000200 */
[----:B------:R-:W-:Y:S02]  /*12bb0*/  IMAD.MOV.U32 R70, RZ, RZ, R9 ;  /* 0x000000ffff467224 */ /* 0x000fe400078e0009 */
[----:B------:R-:W-:Y:S01]  /*12bc0*/  IMAD.MOV.U32 R73, RZ, RZ, R75 ;  /* 0x000000ffff497224 */ /* 0x000fe200078e004b */
[----:B------:R-:W-:Y:S01]  /*12bd0*/  LDSM.16.M88.4 R40, [R0+UR19+0x8800] ;  /* 0x008800130028783b */ /* 0x000fe20008000200 */
[----:B------:R-:W-:Y:S02]  /*12be0*/  IMAD.MOV.U32 R79, RZ, RZ, R19 ;  /* 0x000000ffff4f7224 */ /* 0x000fe400078e0013 */
[----:B------:R-:W-:Y:S01]  /*12bf0*/  IMAD.MOV.U32 R69, RZ, RZ, R71 ;  /* 0x000000ffff457224 */ /* 0x000fe200078e0047 */
[----:B------:R-:W-:Y:S01]  /*12c00*/  LDSM.16.M88.4 R44, [R0+UR19+0x9800] ;  /* 0x00980013002c783b */ /* 0x000fe20008000200 */
[----:B------:R-:W-:Y:S01]  /*12c10*/  IMAD.MOV.U32 R9, RZ, RZ, R74 ;  /* 0x000000ffff097224 */ /* 0x000fe200078e004a */
[----:B------:R-:W-:Y:S01]  /*12c20*/  MOV R71, R11 ;  /* 0x0000000b00477202 */ /* 0x000fe20000000f00 */
[----:B------:R-:W-:Y:S01]  /*12c30*/  IMAD.MOV.U32 R75, RZ, RZ, R15 ;  /* 0x000000ffff4b7224 */ /* 0x000fe200078e000f */
[----:B------:R-:W-:Y:S01]  /*12c40*/  LDSM.16.M88.4 R48, [R0+UR19+0xa800] ;  /* 0x00a800130030783b */ /* 0x000fe20008000200 */
[----:B------:R-:W-:Y:S01]  /*12c50*/  IMAD.MOV.U32 R19, RZ, RZ, R22 ;  /* 0x000000ffff137224 */ /* 0x000fe200078e0016 */
[----:B------:R-:W-:Y:S01]  /*12c60*/  MOV R74, R13 ;  /* 0x0000000d004a7202 */ /* 0x000fe20000000f00 */
[----:B------:R-:W-:Y:S01]  /*12c70*/  IMAD.MOV.U32 R22, RZ, RZ, R24 ;  /* 0x000000ffff167224 */ /* 0x000fe200078e0018 */
[----:B------:R-:W1:Y:S01]  /*12c80*/  LDSM.16.M88.4 R56, [R0+UR19+0xb000] ;  /* 0x00b000130038783b */ /* 0x000e620008000200 */
[----:B------:R-:W-:Y:S01]  /*12c90*/  MOV R15, R18 ;  /* 0x00000012000f7202 */ /* 0x000fe20000000f00 */
[----:B------:R-:W-:Y:S01]  /*12ca0*/  IMAD.MOV.U32 R11, RZ, RZ, R14 ;  /* 0x000000ffff0b7224 */ /* 0x000fe200078e000e */
[----:B------:R-:W-:Y:S01]  /*12cb0*/  MOV R18, R20 ;  /* 0x0000001400127202 */ /* 0x000fe20000000f00 */
[----:B------:R-:W4:Y:S01]  /*12cc0*/  LDSM.16.M88.4 R60, [R0+UR19+0xa000] ;  /* 0x00a00013003c783b */ /* 0x000f220008000200 */
[----:B------:R-:W-:-:S02]  /*12cd0*/  IMAD.MOV.U32 R13, RZ, RZ, R78 ;  /* 0x000000ffff0d7224 */ /* 0x000fc400078e004e */
[----:B------:R-:W-:Y:S01]  /*12ce0*/  IMAD.MOV.U32 R24, RZ, RZ, R88 ;  /* 0x000000ffff187224 */ /* 0x000fe200078e0058 */
[----:B------:R-:W5:Y:S01]  /*12cf0*/  LDSM.16.M88.4 R64, [R0+UR19+0x9000] ;  /* 0x009000130040783b */ /* 0x000f620008000200 */
[----:B------:R-:W-:Y:S01]  /*12d00*/  IMAD.MOV.U32 R14, RZ, RZ, R16 ;  /* 0x000000ffff0e7224 */ /* 0x000fe200078e0010 */
[----:B------:R-:W-:Y:S01]  /*12d10*/  MOV R88, R89 ;  /* 0x0000005900587202 */ /* 0x000fe20000000f00 */
[----:B------:R-:W-:Y:S01]  /*12d20*/  IMAD.MOV.U32 R78, RZ, RZ, R17 ;  /* 0x000000ffff4e7224 */ /* 0x000fe200078e0011 */
[----:B------:R-:W4:Y:S01]  /*12d30*/  LDSM.16.M88.4 R52, [R0+UR19+0xb800] ;  /* 0x00b800130034783b */ /* 0x000f220008000200 */
[----:B------:R-:W-:Y:S02]  /*12d40*/  IMAD.MOV.U32 R20, RZ, RZ, R84 ;  /* 0x000000ffff147224 */ /* 0x000fe400078e0054 */
[----:B------:R-:W-:Y:S01]  /*12d50*/  IMAD.MOV.U32 R16, RZ, RZ, R80 ;  /* 0x000000ffff107224 */ /* 0x000fe200078e0050 */
[----:B------:R-:W4:Y:S01]  /*12d60*/  LDSM.16.M88.4 R116, [R0+UR19+0xc000] ;  /* 0x00c000130074783b */ /* 0x000f220008000200 */
[----:B------:R-:W-:-:S02]  /*12d70*/  IMAD.MOV.U32 R17, RZ, RZ, R82 ;  /* 0x000000ffff117224 */ /* 0x000fc400078e0052 */
[----:B------:R-:W-:Y:S01]  /*12d80*/  IMAD.MOV.U32 R84, RZ, RZ, R85 ;  /* 0x000000ffff547224 */ /* 0x000fe200078e0055 */
[----:B------:R-:W-:Y:S01]  /*12d90*/  MOV R85, R87 ;  /* 0x0000005700557202 */ /* 0x000fe20000000f00 */
[----:B------:R-:W-:Y:S01]  /*12da0*/  IMAD.MOV.U32 R89, RZ, RZ, R91 ;  /* 0x000000ffff597224 */ /* 0x000fe200078e005b */
[----:B------:R-:W-:Y:S01]  /*12db0*/  LDSM.16.M88.4 R120, [R0+UR19+0xd000] ;  /* 0x00d000130078783b */ /* 0x000fe20008000200 */
[----:B------:R-:W-:Y:S02]  /*12dc0*/  IMAD.MOV.U32 R80, RZ, RZ, R81 ;  /* 0x000000ffff507224 */ /* 0x000fe400078e0051 */
[----:B------:R-:W-:Y:S01]  /*12dd0*/  IMAD.MOV.U32 R82, RZ, RZ, R21 ;  /* 0x000000ffff527224 */ /* 0x000fe200078e0015 */
[----:B------:R-:W-:Y:S01]  /*12de0*/  LDSM.16.M88.4 R124, [R0+UR19+0xe000] ;  /* 0x00e00013007c783b */ /* 0x000fe20008000200 */
[----:B--2---:R-:W-:Y:S02]  /*12df0*/  IMAD.MOV.U32 R91, RZ, RZ, R31 ;  /* 0x000000ffff5b7224 */ /* 0x004fe400078e001f */
[----:B------:R-:W-:Y:S01]  /*12e00*/  IMAD.MOV.U32 R81, RZ, RZ, R83 ;  /* 0x000000ffff517224 */ /* 0x000fe200078e0053 */
[----:B------:R-:W-:Y:S01]  /*12e10*/  LDSM.16.M88.4 R128, [R0+UR19+0xf000] ;  /* 0x00f000130080783b */ /* 0x000fe20008000200 */
[----:B------:R-:W-:-:S02]  /*12e20*/  IMAD.MOV.U32 R21, RZ, RZ, R86 ;  /* 0x000000ffff157224 */ /* 0x000fc400078e0056 */
[----:B------:R-:W-:Y:S01]  /*12e30*/  IMAD.MOV.U32 R87, RZ, RZ, R27 ;  /* 0x000000ffff577224 */ /* 0x000fe200078e001b */
[----:B------:R-:W-:Y:S01]  /*12e40*/  LDSM.16.M88.4 R160, [R0+UR19+0xf800] ;  /* 0x00f8001300a0783b */ /* 0x000fe20008000200 */
[----:B---3--:R-:W-:Y:S02]  /*12e50*/  IMAD.MOV.U32 R31, RZ, RZ, R34 ;  /* 0x000000ffff1f7224 */ /* 0x008fe400078e0022 */
[----:B------:R-:W-:Y:S02]  /*12e60*/  IMAD.MOV.U32 R83, RZ, RZ, R23 ;  /* 0x000000ffff537224 */ /* 0x000fe400078e0017 */
[----:B------:R-:W-:Y:S01]  /*12e70*/  IMAD.MOV.U32 R86, RZ, RZ, R25 ;  /* 0x000000ffff567224 */ /* 0x000fe200078e0019 */
[----:B-1----:R-:W-:Y:S01]  /*12e80*/  MOV R113, R59 ;  /* 0x0000003b00717202 */ /* 0x002fe20000000f00 */
        /* <DEDUP_REMOVED lines=35> */
[----:B------:R-:W-:Y:S01]  /*130c0*/  IMAD.MOV.U32 R38, RZ, RZ, R40 ;  /* 0x000000ffff267224 */ /* 0x000fe200078e0028 */
[----:B------:R-:W1:Y:S01]  /*130d0*/  LDSM.16.M88.4 R56, [R0+UR19+0xc800] ;  /* 0x00c800130038783b */ /* 0x000e620008000200 */
[----:B----4-:R-:W-:-:S02]  /*130e0*/  IMAD.MOV.U32 R44, RZ, RZ, R60 ;  /* 0x000000ffff2c7224 */ /* 0x010fc400078e003c */
[----:B------:R-:W-:Y:S02]  /*130f0*/  IMAD.MOV.U32 R45, RZ, RZ, R62 ;  /* 0x000000ffff2d7224 */ /* 0x000fe400078e003e */
[----:B------:R-:W-:Y:S02]  /*13100*/  IMAD.MOV.U32 R108, RZ, RZ, R61 ;  /* 0x000000ffff6c7224 */ /* 0x000fe400078e003d */
[----:B------:R-:W-:Y:S02]  /*13110*/  IMAD.MOV.U32 R109, RZ, RZ, R63 ;  /* 0x000000ffff6d7224 */ /* 0x000fe400078e003f */
[----:B-----5:R-:W-:Y:S01]  /*13120*/  IMAD.MOV.U32 R40, RZ, RZ, R64 ;  /* 0x000000ffff287224 */ /* 0x020fe200078e0040 */
[----:B------:R-:W2:Y:S01]  /*13130*/  LDSM.16.M88.4 R60, [R0+UR19+0xd800] ;  /* 0x00d80013003c783b */ /* 0x000ea20008000200 */
[----:B------:R-:W-:Y:S02]  /*13140*/  IMAD.MOV.U32 R41, RZ, RZ, R66 ;  /* 0x000000ffff297224 */ /* 0x000fe400078e0042 */
[----:B------:R-:W-:-:S02]  /*13150*/  IMAD.MOV.U32 R104, RZ, RZ, R65 ;  /* 0x000000ffff687224 */ /* 0x000fc400078e0041 */
[----:B------:R-:W-:Y:S02]  /*13160*/  IMAD.MOV.U32 R105, RZ, RZ, R67 ;  /* 0x000000ffff697224 */ /* 0x000fe400078e0043 */
[----:B------:R-:W3:Y:S01]  /*13170*/  LDSM.16.M88.4 R64, [R0+UR19+0xe800] ;  /* 0x00e800130040783b */ /* 0x000ee20008000200 */
        /* <DEDUP_REMOVED lines=11> */
[----:B-1----:R-:W-:-:S02]  /*13230*/  IMAD.MOV.U32 R54, RZ, RZ, R56 ;  /* 0x000000ffff367224 */ /* 0x002fc400078e0038 */
[----:B------:R-:W-:Y:S02]  /*13240*/  IMAD.MOV.U32 R55, RZ, RZ, R58 ;  /* 0x000000ffff377224 */ /* 0x000fe400078e003a */
[----:B------:R-:W-:Y:S01]  /*13250*/  IMAD.MOV.U32 R118, RZ, RZ, R57 ;  /* 0x000000ffff767224 */ /* 0x000fe200078e0039 */
[----:B------:R-:W-:Y:S01]  /*13260*/  MOV R57, R122 ;  /* 0x0000007a00397202 */ /* 0x000fe20000000f00 */
[----:B------:R-:W-:Y:S02]  /*13270*/  IMAD.MOV.U32 R119, RZ, RZ, R59 ;  /* 0x000000ffff777224 */ /* 0x000fe400078e003b */
[----:B------:R-:W-:Y:S02]  /*13280*/  IMAD.MOV.U32 R56, RZ, RZ, R120 ;  /* 0x000000ffff387224 */ /* 0x000fe400078e0078 */
[----:B--2---:R-:W-:Y:S01]  /*13290*/  IMAD.MOV.U32 R58, RZ, RZ, R60 ;  /* 0x000000ffff3a7224 */ /* 0x004fe200078e003c */
[----:B------:R-:W-:Y:S01]  /*132a0*/  MOV R60, R124 ;  /* 0x0000007c003c7202 */ /* 0x000fe20000000f00 */
[----:B------:R-:W-:-:S02]  /*132b0*/  IMAD.MOV.U32 R59, RZ, RZ, R62 ;  /* 0x000000ffff3b7224 */ /* 0x000fc400078e003e */
[----:B------:R-:W-:Y:S02]  /*132c0*/  IMAD.MOV.U32 R120, RZ, RZ, R121 ;  /* 0x000000ffff787224 */ /* 0x000fe400078e0079 */
[----:B------:R-:W-:Y:S02]  /*132d0*/  IMAD.MOV.U32 R122, RZ, RZ, R61 ;  /* 0x000000ffff7a7224 */ /* 0x000fe400078e003d */
[----:B---3--:R-:W-:Y:S02]  /*132e0*/  IMAD.MOV.U32 R62, RZ, RZ, R64 ;  /* 0x000000ffff3e7224 */ /* 0x008fe400078e0040 */
[----:B------:R-:W-:Y:S02]  /*132f0*/  IMAD.MOV.U32 R121, RZ, RZ, R123 ;  /* 0x000000ffff797224 */ /* 0x000fe400078e007b */
        /* <DEDUP_REMOVED lines=14> */
[----:B------:R-:W-:-:S04]  /*133e0*/  IMAD.MOV.U32 R131, RZ, RZ, R163 ;  /* 0x000000ffff837224 */ /* 0x000fc800078e00a3 */
[----:B------:R1:W-:Y:S01]  /*133f0*/  STTM.x128 tmem[UR11+0x80], R4 ;  /* 0x00008004000079ed */ /* 0x0003e200083c000b */
[----:B------:R-:W2:Y:S02]  /*13400*/  FENCE.VIEW.ASYNC.T ;  /* 0x00000000000073c6 */ /* 0x000ea40000000200 */
[----:B--2---:R-:W-:Y:S06]  /*13410*/  BAR.SYNC.DEFER_BLOCKING 0x0 ;  /* 0x0000000000007b1d */ /* 0x004fec0000010000 */
[----:B------:R-:W-:Y:S05]  /*13420*/  @P0 BRA `(.L_x_10) ;  /* 0x0000000400680947 */ /* 0x000fea0003800000 */
[----:B------:R-:W-:Y:S01]  /*13430*/  ULEA UR25, UR7, UR9, 0xe ;  /* 0x0000000907197291 */ /* 0x000fe2000f8e70ff */
[----:B-1----:R-:W-:Y:S01]  /*13440*/  MOV.SPILL R4, UR13 ;  /* 0x0000000d00047c02 */ /* 0x002fe20009000f00 */
[----:B------:R-:W-:Y:S01]  /*13450*/  UMOV UR31, URZ ;  /* 0x000000ff001f7c82 */ /* 0x000fe20008000000 */
[----:B------:R-:W-:Y:S01]  /*13460*/  UIADD3 UR45, UPT, UPT, UR10, 0x88, URZ ;  /* 0x000000880a2d7890 */ /* 0x000fe2000fffe0ff */
[----:B------:R-:W-:Y:S01]  /*13470*/  MOV.SPILL R5, UR12 ;  /* 0x0000000c00057c02 */ /* 0x000fe20009000f00 */
[----:B------:R-:W-:Y:S02]  /*13480*/  UIADD3 UR27, UPT, UPT, UR25, 0x30000, URZ ;  /* 0x00030000191b7890 */ /* 0x000fe4000fffe0ff */
[----:B------:R-:W-:Y:S02]  /*13490*/  UIADD3 UR47, UPT, UPT, UR10, 0x90, URZ ;  /* 0x000000900a2f7890 */ /* 0x000fe4000fffe0ff */
[----:B------:R-:W-:Y:S01]  /*134a0*/  USHF.R.U32.HI UR30, URZ, 0x4, UR27 ;  /* 0x00000004ff1e7899 */ /* 0x000fe2000801161b */
[----:B------:R-:W-:Y:S01]  /*134b0*/  UMOV UR52, 0x0 ;  /* 0x0000000000347882 */ /* 0x000fe20000000000 */
[----:B------:R-:W-:-:S02]  /*134c0*/  UMOV UR53, 0x8100910 ;  /* 0x0810091000357882 */ /* 0x000fc40000000000 */
[----:B------:R-:W-:Y:S01]  /*134d0*/  USGXT.U32 UR30, UR30, 0xe ;  /* 0x0000000e1e1e789a */ /* 0x000fe20008000000 */
[----:B------:R-:W-:Y:S01]  /*134e0*/  UMOV UR54, 0x0 ;  /* 0x0000000000367882 */ /* 0x000fe20000000000 */
[----:B------:R-:W-:Y:S02]  /*134f0*/  UMOV UR55, 0x8100910 ;  /* 0x0810091000377882 */ /* 0x000fe40000000000 */
[----:B------:R-:W-:Y:S01]  /*13500*/  UIADD3 UR34, UP1, UPT, UR30, 0x2, URZ ;  /* 0x000000021e227890 */ /* 0x000fe2000ff3e0ff */
[----:B------:R-:W-:Y:S01]  /*13510*/  UMOV UR62, 0x0 ;  /* 0x00000000003e7882 */ /* 0x000fe20000000000 */
[----:B------:R-:W-:Y:S02]  /*13520*/  UMOV UR63, 0x8100910 ;  /* 0x08100910003f7882 */ /* 0x000fe40000000000 */
[----:B------:R-:W-:Y:S02]  /*13530*/  UIADD3.X UR35, UPT, UPT, UR31, 0x40004040, URZ, UP1, !UPT ;  /* 0x400040401f237890 */ /* 0x000fe40008ffe4ff */
[----:B------:R-:W-:Y:S01]  /*13540*/  UIADD3 UR42, UP1, UPT, UR34, 0x2, URZ ;  /* 0x00000002222a7890 */ /* 0x000fe2000ff3e0ff */
[----:B------:R-:W-:Y:S01]  /*13550*/  UMOV UR31, 0x40004040 ;  /* 0x40004040001f7882 */ /* 0x000fe20000000000 */
[----:B------:R-:W-:Y:S01]  /*13560*/  UIADD3 UR46, UP2, UPT, UR34, 0x1fe, URZ ;  /* 0x000001fe222e7890 */ /* 0x000fe2000ff5e0ff */
[----:B------:R1:W-:Y:S01]  /*13570*/  UTCHMMA tmem[UR16], gdesc[UR30], tmem[UR10], tmem[UR52], idesc[UR53], UPT ;  /* 0x00ff341e100079ea */ /* 0x0003e2000b80000a */
[----:B------:R-:W-:-:S02]  /*13580*/  UIADD3.X UR43, UPT, UPT, UR35, URZ, URZ, UP1, !UPT ;  /* 0x000000ff232b7290 */ /* 0x000fc40008ffe4ff */
[----:B------:R-:W-:Y:S02]  /*13590*/  UIADD3 UR44, UP1, UPT, UR34, 0x4, URZ ;  /* 0x00000004222c7890 */ /* 0x000fe4000ff3e0ff */
[----:B------:R2:W-:Y:S01]  /*135a0*/  UTCHMMA tmem[UR45], gdesc[UR34], tmem[UR10], tmem[UR54], idesc[UR55], UPT ;  /* 0x00ff36222d0079ea */ /* 0x0005e2000b80000a */
[----:B------:R-:W-:Y:S02]  /*135b0*/  UIADD3 UR75, UPT, UPT, UR10, 0x98, URZ ;  /* 0x000000980a4b7890 */ /* 0x000fe4000fffe0ff */
[----:B------:R-:W-:Y:S02]  /*135c0*/  UIADD3 UR73, UPT, UPT, UR10, 0xa0, URZ ;  /* 0x000000a00a497890 */ /* 0x000fe4000fffe0ff */
[----:B------:R-:W-:Y:S02]  /*135d0*/  UIADD3 UR5, UPT, UPT, UR10, 0xa8, URZ ;  /* 0x000000a80a057890 */ /* 0x000fe4000fffe0ff */
[----:B------:R3:W-:Y:S01]  /*135e0*/  UTCHMMA tmem[UR47], gdesc[UR42], tmem[UR10], tmem[UR62], idesc[UR63], UPT ;  /* 0x00ff3e2a2f0079ea */ /* 0x0007e2000b80000a */
[----:B-1----:R-:W-:-:S02]  /*135f0*/  UIADD3 UR52, UP3, UPT, UR34, 0x204, URZ ;  /* 0x0000020422347890 */ /* 0x002fc4000ff7e0ff */
[----:B------:R-:W-:Y:S02]  /*13600*/  UIADD3 UR20, UPT, UPT, UR10, 0xb0, URZ ;  /* 0x000000b00a147890 */ /* 0x000fe4000fffe0ff */
[----:B--2---:R-:W-:Y:S02]  /*13610*/  UIADD3.X UR45, UPT, UPT, UR35, URZ, URZ, UP1, !UPT ;  /* 0x000000ff232d7290 */ /* 0x004fe40008ffe4ff */
[----:B------:R-:W-:Y:S02]  /*13620*/  UIADD3 UR48, UP1, UPT, UR34, 0x200, URZ ;  /* 0x0000020022307890 */ /* 0x000fe4000ff3e0ff */
[----:B------:R-:W-:Y:S02]  /*13630*/  UIADD3 UR21, UPT, UPT, UR10, 0xb8, URZ ;  /* 0x000000b80a157890 */ /* 0x000fe4000fffe0ff */
[----:B---3--:R-:W-:Y:S02]  /*13640*/  UIADD3.X UR47, UPT, UPT, UR35, URZ, URZ, UP2, !UPT ;  /* 0x000000ff232f7290 */ /* 0x008fe400097fe4ff */
[----:B------:R-:W-:-:S02]  /*13650*/  UIADD3 UR50, UP2, UPT, UR34, 0x202, URZ ;  /* 0x0000020222327890 */ /* 0x000fc4000ff5e0ff */
[----:B------:R-:W-:Y:S02]  /*13660*/  UIADD3.X UR49, UPT, UPT, UR35, URZ, URZ, UP1, !UPT ;  /* 0x000000ff23317290 */ /* 0x000fe40008ffe4ff */
[----:B------:R-:W-:Y:S02]  /*13670*/  UIADD3.X UR51, UPT, UPT, UR35, URZ, URZ, UP2, !UPT ;  /* 0x000000ff23337290 */ /* 0x000fe400097fe4ff */
[----:B------:R-:W-:Y:S02]  /*13680*/  UIADD3.X UR53, UPT, UPT, UR35, URZ, URZ, UP3, !UPT ;  /* 0x000000ff23357290 */ /* 0x000fe40009ffe4ff */
[----:B------:R-:W-:Y:S02]  /*13690*/  UIADD3 UR22, UPT, UPT, UR10, 0x40, URZ ;  /* 0x000000400a167890 */ /* 0x000fe4000fffe0ff */
[----:B------:R-:W-:Y:S02]  /*136a0*/  UIADD3 UR23, UPT, UPT, UR10, 0xc0, URZ ;  /* 0x000000c00a177890 */ /* 0x000fe4000fffe0ff */
[----:B------:R-:W-:-:S02]  /*136b0*/  UIADD3 UR24, UPT, UPT, UR10, 0x40, URZ ;  /* 0x000000400a187890 */ /* 0x000fc4000fffe0ff */
[----:B------:R-:W-:Y:S01]  /*136c0*/  UIADD3 UR25, UPT, UPT, UR10, 0xc8, URZ ;  /* 0x000000c80a197890 */ /* 0x000fe2000fffe0ff */
[----:B------:R-:W-:Y:S01]  /*136d0*/  UMOV UR60, 0x0 ;  /* 0x00000000003c7882 */ /* 0x000fe20000000000 */
[----:B------:R-:W-:Y:S01]  /*136e0*/  UMOV UR61, 0x8100910 ;  /* 0x08100910003d7882 */ /* 0x000fe20000000000 */
[----:B------:R-:W-:Y:S02]  /*136f0*/  UIADD3 UR26, UPT, UPT, UR10, 0x40, URZ ;  /* 0x000000400a1a7890 */ /* 0x000fe4000fffe0ff */
[----:B------:R-:W-:Y:S01]  /*13700*/  UTCHMMA tmem[UR75], gdesc[UR44], tmem[UR10], tmem[UR60], idesc[UR61], UPT ;  /* 0x00ff3c2c4b0079ea */ /* 0x000fe2000b80000a */
        /* <DEDUP_REMOVED lines=17> */
[----:B------:R-:W-:Y:S01]  /*13820*/  UIADD3 UR70, UPT, UPT, UR10, 0x40, URZ ;  /* 0x000000400a467890 */ /* 0x000fe2000fffe0ff */
[----:B------:R2:W-:Y:S01]  /*13830*/  UTCHMMA tmem[UR23], gdesc[UR30], tmem[UR22], tmem[UR58], idesc[UR59], UPT ;  /* 0x00ff3a1e170079ea */ /* 0x0005e2000b800016 */
[----:B------:R-:W-:Y:S01]  /*13840*/  UIADD3 UR71, UPT, UPT, UR10, 0xf0, URZ ;  /* 0x000000f00a477890 */ /* 0x000fe2000fffe0ff */
[----:B------:R2:W-:Y:S01]  /*13850*/  UTCHMMA tmem[UR25], gdesc[UR34], tmem[UR24], tmem[UR60], idesc[UR61], UPT ;  /* 0x00ff3c22190079ea */ /* 0x0005e2000b800018 */
[----:B------:R-:W-:-:S02]  /*13860*/  UIADD3 UR72, UPT, UPT, UR10, 0x40, URZ ;  /* 0x000000400a487890 */ /* 0x000fc4000fffe0ff */
[----:B------:R-:W-:Y:S01]  /*13870*/  UIADD3 UR74, UPT, UPT, UR10, 0xf8, URZ ;  /* 0x000000f80a4a7890 */ /* 0x000fe2000fffe0ff */
[----:B-1----:R-:W-:Y:S01]  /*13880*/  R2UR.FILL UR13, R4 ;  /* 0x00000000040d72ca */ /* 0x002fe200004e0000 */
        /* <DEDUP_REMOVED lines=12> */
[----:B------:R-:W-:Y:S01]  /*13950*/  UMOV UR5, URZ ;  /* 0x000000ff00057c82 */ /* 0x000fe20008000000 */
[----:B------:R2:W-:Y:S01]  /*13960*/  UTCHMMA tmem[UR67], gdesc[UR46], tmem[UR66], tmem[UR36], idesc[UR37], UPT ;  /* 0x00ff242e430079ea */ /* 0x0005e2000b800042 */
[----:B------:R2:W-:Y:S01]  /*13970*/  UTCHMMA tmem[UR69], gdesc[UR48], tmem[UR68], tmem[UR38], idesc[UR39], UPT ;  /* 0x00ff2630450079ea */ /* 0x0005e2000b800044 */
[----:B------:R-:W-:Y:S01]  /*13980*/  UMOV UR62, UR4 ;  /* 0x00000004003e7c82 */ /* 0x000fe20008000000 */
[----:B------:R2:W-:Y:S01]  /*13990*/  UTCHMMA tmem[UR71], gdesc[UR50], tmem[UR70], tmem[UR40], idesc[UR41], UPT ;  /* 0x00ff2832470079ea */ /* 0x0005e2000b800046 */
[----:B------:R2:W-:Y:S01]  /*139a0*/  UTCHMMA tmem[UR74], gdesc[UR52], tmem[UR72], tmem[UR54], idesc[UR55], UPT ;  /* 0x00ff36344a0079ea */ /* 0x0005e2000b800048 */
[----:B------:R2:W-:Y:S01]  /*139b0*/  UTCBAR [UR62], URZ ;  /* 0x000000ff3e0073e9 */ /* 0x0005e200080000ff */
[----:B------:R-:W-:-:S15]  /*139c0*/  R2UR.FILL UR12, R5 ;  /* 0x00000000050c72ca */ /* 0x000fde00004e0000 */
.L_x_10:
[----:B-1----:R-:W1:Y:S01]  /*139d0*/  LDC R4, c[0x0][0x3a0] ;  /* 0x0000e800ff047b82 */ /* 0x002e620000000800 */
[----:B------:R-:W3:Y:S01]  /*139e0*/  S2R R6, SR_TID.X ;  /* 0x0000000000067919 */ /* 0x000ee20000002100 */
[----:B------:R-:W4:Y:S06]  /*139f0*/  LDL.LU R9, [R1] ;  /* 0x0000000001097983 */ /* 0x000f2c0000300800 */
[----:B------:R-:W-:Y:S01]  /*13a00*/  BAR.SYNC.DEFER_BLOCKING 0x0 ;  /* 0x0000000000007b1d */ /* 0x000fe20000010000 */
[----:B------:R-:W-:Y:S01]  /*13a10*/  IADD3 R3, P6, PT, R3, UR14, RZ ;  /* 0x0000000e03037c10 */ /* 0x000fe2000ffde0ff */
[----:B-1----:R-:W-:-:S04]  /*13a20*/  VIADD R4, R4, 0x3f ;  /* 0x0000003f04047836 */ /* 0x002fc80000000000 */
[----:B------:R-:W5:Y:S01]  /*13a30*/  LDL.LU R15, [R1+0x8] ;  /* 0x00000800010f7983 */ /* 0x000f620000300800 */
[----:B------:R-:W-:-:S03]  /*13a40*/  SHF.R.S32.HI R5, RZ, 0x1f, R4 ;  /* 0x0000001fff057819 */ /* 0x000fc60000011404 */
[----:B--2---:R-:W2:Y:S01]  /*13a50*/  LDL.LU R12, [R1+0x10] ;  /* 0x00001000010c7983 */ /* 0x004ea20000300800 */
[----:B------:R-:W-:-:S03]  /*13a60*/  LEA.HI R5, R5, R4, RZ, 0x6 ;  /* 0x0000000405057211 */ /* 0x000fc600078f30ff */
[----:B------:R-:W2:Y:S01]  /*13a70*/  LDL.LU R11, [R1+0x14] ;  /* 0x00001400010b7983 */ /* 0x000ea20000300800 */
[----:B------:R-:W1:Y:S01]  /*13a80*/  LDC R4, c[0x0][0x3a0] ;  /* 0x0000e800ff047b82 */ /* 0x000e620000000800 */
[----:B---3--:R-:W-:Y:S02]  /*13a90*/  LOP3.LUT R6, R6, 0x3f, RZ, 0xc0, !PT ;  /* 0x0000003f06067812 */ /* 0x008fe400078ec0ff */
[----:B------:R-:W-:Y:S01]  /*13aa0*/  SHF.R.S32.HI R5, RZ, 0x6, R5 ;  /* 0x00000006ff057819 */ /* 0x000fe20000011405 */
[----:B------:R-:W3:Y:S04]  /*13ab0*/  LDL.LU R10, [R1+0x18] ;  /* 0x00001800010a7983 */ /* 0x000ee80000300800 */
[----:B------:R-:W-:Y:S01]  /*13ac0*/  VIADD R5, R5, 0xfffffffc ;  /* 0xfffffffc05057836 */ /* 0x000fe20000000000 */
[----:B------:R-:W-:Y:S01]  /*13ad0*/  IADD3.X R132, PT, PT, R132, UR15, RZ, P6, !PT ;  /* 0x0000000f84847c10 */ /* 0x000fe2000b7fe4ff */
[----:B------:R-:W2:Y:S03]  /*13ae0*/  LDL.LU R16, [R1+0x1c] ;  /* 0x00001c0001107983 */ /* 0x000ea60000300800 */
[----:B------:R-:W-:Y:S01]  /*13af0*/  ISETP.GE.AND P4, PT, R169, R5, PT ;  /* 0x00000005a900720c */ /* 0x000fe20003f86270 */
[----:B-1----:R-:W-:Y:S01]  /*13b00*/  VIADD R4, R4, 0xffffff00 ;  /* 0xffffff0004047836 */ /* 0x002fe20000000000 */
[----:B------:R-:W-:Y:S01]  /*13b10*/  IADD3 R133, P6, PT, R133, UR14, RZ ;  /* 0x0000000e85857c10 */ /* 0x000fe2000ffde0ff */
[----:B------:R-:W-:Y:S01]  /*13b20*/  IMAD.MOV.U32 R7, RZ, RZ, R132 ;  /* 0x000000ffff077224 */ /* 0x000fe200078e0084 */
[----:B------:R-:W2:Y:S01]  /*13b30*/  LDL.LU R8, [R1+0x20] ;  /* 0x0000200001087983 */ /* 0x000ea20000300800 */
[----:B------:R-:W-:Y:S01]  /*13b40*/  IMAD R4, R169, -0x40, R4 ;  /* 0xffffffc0a9047824 */ /* 0x000fe200078e0204 */
[----:B------:R-:W-:-:S02]  /*13b50*/  IADD3.X R134, PT, PT, R134, UR15, RZ, P6, !PT ;  /* 0x0000000f86867c10 */ /* 0x000fc4000b7fe4ff */
[----:B------:R-:W2:Y:S02]  /*13b60*/  LDL.LU R13, [R1+0x28] ;  /* 0x00002800010d7983 */ /* 0x000ea40000300800 */
[----:B------:R-:W-:-:S04]  /*13b70*/  ISETP.GE.AND P2, PT, R6, R4, PT ;  /* 0x000000040600720c */ /* 0x000fc80003f46270 */
[----:B------:R-:W-:Y:S02]  /*13b80*/  SEL R5, RZ, 0x4, P2 ;  /* 0x00000004ff057807 */ /* 0x000fe40001000000 */
[----:B------:R-:W-:Y:S02]  /*13b90*/  ISETP.GT.AND P5, PT, R4, RZ, PT ;  /* 0x000000ff0400720c */ /* 0x000fe40003fa4270 */
[----:B------:R-:W-:-:S04]  /*13ba0*/  SEL R5, R5, RZ, !P4 ;  /* 0x000000ff05057207 */ /* 0x000fc80006000000 */
[----:B------:R-:W-:Y:S02]  /*13bb0*/  ISETP.NE.U32.AND P2, PT, R5, RZ, PT ;  /* 0x000000ff0500720c */ /* 0x000fe40003f45070 */
[----:B------:R-:W-:-:S04]  /*13bc0*/  SEL R5, RZ, 0x4, !P5 ;  /* 0x00000004ff057807 */ /* 0x000fc80006800000 */
[----:B------:R-:W-:-:S04]  /*13bd0*/  SEL R5, R5, RZ, !P4 ;  /* 0x000000ff05057207 */ /* 0x000fc80006000000 */
[----:B------:R-:W-:Y:S01]  /*13be0*/  ISETP.NE.U32.AND P5, PT, R5, RZ, PT ;  /* 0x000000ff0500720c */ /* 0x000fe20003fa5070 */
[----:B------:R-:W-:Y:S01]  /*13bf0*/  IMAD.MOV.U32 R6, RZ, RZ, R3 ;  /* 0x000000ffff067224 */ /* 0x000fe200078e0003 */
[----:B------:R-:W-:-:S11]  /*13c00*/  LEA R5, R2, UR19, 0x2 ;  /* 0x0000001302057c11 */ /* 0x000fd6000f8e10ff */
[----:B------:R-:W-:Y:S01]  /*13c10*/  @!PT LDS RZ, [RZ] ;  /* 0x00000000fffff984 */ /* 0x000fe20000000800 */
[----:B------:R-:W-:Y:S01]  /*13c20*/  @!PT LDS RZ, [RZ] ;  /* 0x00000000fffff984 */ /* 0x000fe20000000800 */
[----:B------:R-:W-:Y:S01]  /*13c30*/  @!PT LDS RZ, [RZ] ;  /* 0x00000000fffff984 */ /* 0x000fe20000000800 */
[----:B------:R1:W-:Y:S02]  /*13c40*/  LDGSTS.E [R5], desc[UR28][R6.64], P5 ;  /* 0x0000000006057fae */ /* 0x0003e4000a9a101c */
[----:B-1----:R-:W-:Y:S01]  /*13c50*/  MOV R6, R133 ;  /* 0x0000008500067202 */ /* 0x002fe20000000f00 */
[----:B------:R-:W-:-:S05]  /*13c60*/  IMAD.MOV.U32 R7, RZ, RZ, R134 ;  /* 0x000000ffff077224 */ /* 0x000fca00078e0086 */
[----:B------:R1:W-:Y:S01]  /*13c70*/  LDGSTS.E [R5+0x200], desc[UR28][R6.64], P5 ;  /* 0x0020000006057fae */ /* 0x0003e2000a9a101c */
[----:B------:R-:W-:Y:S02]  /*13c80*/  ISETP.GT.AND P5, PT, R4, 0x1, PT ;  /* 0x000000010400780c */ /* 0x000fe40003fa4270 */
[----:B------:R-:W-:Y:S02]  /*13c90*/  IADD3 R135, P6, PT, R135, UR14, RZ ;  /* 0x0000000e87877c10 */ /* 0x000fe4000ffde0ff */
[----:B-1----:R-:W-:-:S04]  /*13ca0*/  SEL R6, RZ, 0x4, !P5 ;  /* 0x00000004ff067807 */ /* 0x002fc80006800000 */
[----:B------:R-:W-:-:S04]  /*13cb0*/  SEL R6, R6, RZ, !P4 ;  /* 0x000000ff06067207 */ /* 0x000fc80006000000 */
[----:B------:R-:W-:Y:S02]  /*13cc0*/  ISETP.NE.U32.AND P5, PT, R6, RZ, PT ;  /* 0x000000ff0600720c */ /* 0x000fe40003fa5070 */
[----:B------:R-:W-:Y:S02]  /*13cd0*/  IADD3.X R136, PT, PT, R136, UR15, RZ, P6, !PT ;  /* 0x0000000f88887c10 */ /* 0x000fe4000b7fe4ff */
[----:B------:R-:W-:Y:S01]  /*13ce0*/  IADD3 R137, P6, PT, R137, UR14, RZ ;  /* 0x0000000e89897c10 */ /* 0x000fe2000ffde0ff */
[----:B------:R-:W-:Y:S02]  /*13cf0*/  IMAD.MOV.U32 R6, RZ, RZ, R135 ;  /* 0x000000ffff067224 */ /* 0x000fe400078e0087 */
[----:B------:R-:W-:Y:S01]  /*13d00*/  IMAD.MOV.U32 R7, RZ, RZ, R136 ;  /* 0x000000ffff077224 */ /* 0x000fe200078e0088 */
[----:B------:R-:W-:-:S05]  /*13d10*/  IADD3.X R138, PT, PT, R138, UR15, RZ, P6, !PT ;  /* 0x0000000f8a8a7c10 */ /* 0x000fca000b7fe4ff */
[----:B------:R1:W-:Y:S02]  /*13d20*/  LDGSTS.E [R5+0x400], desc[UR28][R6.64], P5 ;  /* 0x0040000006057fae */ /* 0x0003e4000a9a101c */
[----:B-1----:R-:W-:Y:S02]  /*13d30*/  IMAD.MOV.U32 R6, RZ, RZ, R137 ;  /* 0x000000ffff067224 */ /* 0x002fe400078e0089 */
        /* <DEDUP_REMOVED lines=9> */
[----:B------:R-:W-:Y:S01]  /*13dd0*/  IMAD.MOV.U32 R6, RZ, RZ, R139 ;  /* 0x000000ffff067224 */ /* 0x000fe200078e008b */
[----:B------:R-:W-:Y:S02]  /*13de0*/  MOV R7, R140 ;  /* 0x0000008c00077202 */ /* 0x000fe40000000f00 */
        /* <DEDUP_REMOVED lines=25> */
[----:B------:R-:W-:Y:S02]  /*13f80*/  IADD3 R149, P6, PT, R149, UR14, RZ ;  /* 0x0000000e95957c10 */ /* 0x000fe4000ffde0ff */
[----:B------:R-:W-:Y:S01]  /*13f90*/  MOV R6, R147 ;  /* 0x0000009300067202 */ /* 0x000fe20000000f00 */
        /* <DEDUP_REMOVED lines=17> */
[----:B-1----:R-:W-:Y:S01]  /*140b0*/  IMAD.MOV.U32 R6, RZ, RZ, R153 ;  /* 0x000000ffff067224 */ /* 0x002fe200078e0099 */
[----:B------:R-:W-:-:S05]  /*140c0*/  MOV R7, R154 ;  /* 0x0000009a00077202 */ /* 0x000fca0000000f00 */
        /* <DEDUP_REMOVED lines=324> */
[----:B----4-:R-:W-:Y:S02]  /*15510*/  IADD3 R9, P6, PT, R9, UR14, RZ ;  /* 0x0000000e09097c10 */ /* 0x010fe4000ffde0ff */
[----:B-1----:R-:W-:-:S04]  /*15520*/  SEL R6, RZ, 0x4, !P5 ;  /* 0x00000004ff067807 */ /* 0x002fc80006800000 */
[----:B------:R-:W-:-:S04]  /*15530*/  SEL R6, R6, RZ, !P4 ;  /* 0x000000ff06067207 */ /* 0x000fc80006000000 */
[----:B------:R-:W-:Y:S02]  /*15540*/  ISETP.NE.U32.AND P5, PT, R6, RZ, PT ;  /* 0x000000ff0600720c */ /* 0x000fe40003fa5070 */
[----:B------:R-:W-:Y:S02]  /*15550*/  IADD3.X R252, PT, PT, R252, UR15, RZ, P6, !PT ;  /* 0x0000000ffcfc7c10 */ /* 0x000fe4000b7fe4ff */
[----:B--2---:R-:W-:Y:S01]  /*15560*/  IADD3 R12, P6, PT, R12, UR14, RZ ;  /* 0x0000000e0c0c7c10 */ /* 0x004fe2000ffde0ff */
[----:B------:R1:W-:Y:S01]  /*15570*/  STL [R1], R9 ;  /* 0x0000000901007387 */ /* 0x0003e20000100800 */
[----:B------:R-:W-:Y:S02]  /*15580*/  IMAD.MOV.U32 R6, RZ, RZ, R9 ;  /* 0x000000ffff067224 */ /* 0x000fe400078e0009 */
[----:B------:R-:W-:Y:S01]  /*15590*/  IMAD.MOV.U32 R7, RZ, RZ, R252 ;  /* 0x000000ffff077224 */ /* 0x000fe200078e00fc */
[----:B------:R-:W2:Y:S01]  /*155a0*/  LDL.LU R14, [R1+0x24] ;  /* 0x00002400010e7983 */ /* 0x000ea20000300800 */
[----:B-----5:R-:W-:-:S03]  /*155b0*/  IADD3.X R15, PT, PT, R15, UR15, RZ, P6, !PT ;  /* 0x0000000f0f0f7c10 */ /* 0x020fc6000b7fe4ff */
[----:B------:R4:W-:Y:S04]  /*155c0*/  LDGSTS.E [R5+0x7400], desc[UR28][R6.64], P5 ;  /* 0x0740000006057fae */ /* 0x0009e8000a9a101c */
[----:B-1----:R-:W5:Y:S04]  /*155d0*/  LDL.LU R9, [R1+0x30] ;  /* 0x0000300001097983 */ /* 0x002f680000300800 */
[----:B------:R1:W-:Y:S04]  /*155e0*/  STL [R1+0x10], R12 ;  /* 0x0000100c01007387 */ /* 0x0003e80000100800 */
[----:B------:R1:W-:Y:S01]  /*155f0*/  STL [R1+0x8], R15 ;  /* 0x0000080f01007387 */ /* 0x0003e20000100800 */
[----:B----4-:R-:W-:-:S03]  /*15600*/  IMAD.MOV.U32 R6, RZ, RZ, R12 ;  /* 0x000000ffff067224 */ /* 0x010fc600078e000c */
[----:B-1----:R-:W4:Y:S01]  /*15610*/  LDL.LU R12, [R1+0x2c] ;  /* 0x00002c00010c7983 */ /* 0x002f220000300800 */
[----:B------:R-:W-:Y:S01]  /*15620*/  IMAD.MOV.U32 R7, RZ, RZ, R15 ;  /* 0x000000ffff077224 */ /* 0x000fe200078e000f */
[----:B---3--:R-:W-:-:S04]  /*15630*/  IADD3 R10, P6, PT, R10, UR14, RZ ;  /* 0x0000000e0a0a7c10 */ /* 0x008fc8000ffde0ff */
[----:B------:R1:W-:Y:S01]  /*15640*/  LDGSTS.E [R5+0x7600], desc[UR28][R6.64], P5 ;  /* 0x0760000006057fae */ /* 0x0003e2000a9a101c */
[----:B------:R-:W-:Y:S02]  /*15650*/  ISETP.GT.AND P5, PT, R4, 0x1e, PT ;  /* 0x0000001e0400780c */ /* 0x000fe40003fa4270 */
[----:B------:R-:W-:Y:S01]  /*15660*/  IADD3.X R11, PT, PT, R11, UR15, RZ, P6, !PT ;  /* 0x0000000f0b0b7c10 */ /* 0x000fe2000b7fe4ff */
[----:B------:R-:W-:Y:S04]  /*15670*/  STL [R1+0x18], R10 ;  /* 0x0000180a01007387 */ /* 0x000fe80000100800 */
[----:B------:R3:W-:Y:S01]  /*15680*/  STL [R1+0x14], R11 ;  /* 0x0000140b01007387 */ /* 0x0007e20000100800 */
[----:B-1----:R-:W-:-:S03]  /*15690*/  SEL R6, RZ, 0x4, !P5 ;  /* 0x00000004ff067807 */ /* 0x002fc60006800000 */
[----:B------:R-:W4:Y:S01]  /*156a0*/  LDL.LU R17, [R1+0x34] ;  /* 0x0000340001117983 */ /* 0x000f220000300800 */
[----:B------:R-:W-:-:S03]  /*156b0*/  SEL R6, R6, RZ, !P4 ;  /* 0x000000ff06067207 */ /* 0x000fc60006000000 */
[----:B------:R-:W4:Y:S01]  /*156c0*/  LDL.LU R15, [R1+0x38] ;  /* 0x00003800010f7983 */ /* 0x000f220000300800 */
[----:B------:R-:W-:Y:S02]  /*156d0*/  MOV R7, R11 ;  /* 0x0000000b00077202 */ /* 0x000fe40000000f00 */
[----:B------:R-:W-:Y:S01]  /*156e0*/  ISETP.NE.U32.AND P5, PT, R6, RZ, PT ;  /* 0x000000ff0600720c */ /* 0x000fe20003fa5070 */
[----:B------:R-:W-:Y:S01]  /*156f0*/  IMAD.MOV.U32 R6, RZ, RZ, R10 ;  /* 0x000000ffff067224 */ /* 0x000fe200078e000a */
[----:B---3--:R-:W3:Y:S01]  /*15700*/  LDL.LU R11, [R1+0x3c] ;  /* 0x00003c00010b7983 */ /* 0x008ee20000300800 */
[----:B------:R-:W-:-:S03]  /*15710*/  IADD3 R8, P6, PT, R8, UR14, RZ ;  /* 0x0000000e08087c10 */ /* 0x000fc6000ffde0ff */
[----:B------:R-:W3:Y:S01]  /*15720*/  LDL.LU R10, [R1+0x40] ;  /* 0x00004000010a7983 */ /* 0x000ee20000300800 */
[----:B------:R-:W-:-:S06]  /*15730*/  IADD3.X R16, PT, PT, R16, UR15, RZ, P6, !PT ;  /* 0x0000000f10107c10 */ /* 0x000fcc000b7fe4ff */
[----:B------:R1:W-:Y:S01]  /*15740*/  LDGSTS.E [R5+0x7800], desc[UR28][R6.64], P5 ;  /* 0x0780000006057fae */ /* 0x0003e2000a9a101c */
[----:B------:R-:W-:Y:S01]  /*15750*/  IADD3 R13, P6, PT, R13, UR14, RZ ;  /* 0x0000000e0d0d7c10 */ /* 0x000fe2000ffde0ff */
[----:B-1----:R-:W-:Y:S02]  /*15760*/  IMAD.MOV.U32 R6, RZ, RZ, R8 ;  /* 0x000000ffff067224 */ /* 0x002fe400078e0008 */
[----:B------:R-:W-:-:S05]  /*15770*/  IMAD.MOV.U32 R7, RZ, RZ, R16 ;  /* 0x000000ffff077224 */ /* 0x000fca00078e0010 */
[----:B------:R1:W-:Y:S01]  /*15780*/  LDGSTS.E [R5+0x7a00], desc[UR28][R6.64], P5 ;  /* 0x07a0000006057fae */ /* 0x0003e2000a9a101c */
[----:B------:R-:W-:-:S03]  /*15790*/  ISETP.GT.AND P5, PT, R4, 0x1f, PT ;  /* 0x0000001f0400780c */ /* 0x000fc60003fa4270 */
[----:B------:R1:W-:Y:S04]  /*157a0*/  STL [R1+0x20], R8 ;  /* 0x0000200801007387 */ /* 0x0003e80000100800 */
[----:B------:R-:W-:Y:S01]  /*157b0*/  STL [R1+0x1c], R16 ;  /* 0x00001c1001007387 */ /* 0x000fe20000100800 */
[----:B-1----:R-:W-:-:S03]  /*157c0*/  SEL R6, RZ, 0x4, !P5 ;  /* 0x00000004ff067807 */ /* 0x002fc60006800000 */
[----:B------:R-:W3:Y:S01]  /*157d0*/  LDL.LU R8, [R1+0x48] ;  /* 0x0000480001087983 */ /* 0x000ee20000300800 */
[----:B------:R-:W-:-:S03]  /*157e0*/  SEL R6, R6, RZ, !P4 ;  /* 0x000000ff06067207 */ /* 0x000fc60006000000 */
[----:B------:R-:W-:Y:S01]  /*157f0*/  STL [R1+0x28], R13 ;  /* 0x0000280d01007387 */ /* 0x000fe20000100800 */
[----:B------:R-:W-:Y:S01]  /*15800*/  ISETP.NE.U32.AND P5, PT, R6, RZ, PT ;  /* 0x000000ff0600720c */ /* 0x000fe20003fa5070 */
[----:B------:R-:W-:Y:S01]  /*15810*/  IMAD.MOV.U32 R6, RZ, RZ, R13 ;  /* 0x000000ffff067224 */ /* 0x000fe200078e000d */
[----:B--2---:R-:W-:-:S05]  /*15820*/  IADD3.X R14, PT, PT, R14, UR15, RZ, P6, !PT ;  /* 0x0000000f0e0e7c10 */ /* 0x004fca000b7fe4ff */
[----:B------:R1:W-:Y:S01]  /*15830*/  STL [R1+0x24], R14 ;  /* 0x0000240e01007387 */ /* 0x0003e20000100800 */
[----:B-----5:R-:W-:Y:S01]  /*15840*/  IADD3 R9, P6, PT, R9, UR14, RZ ;  /* 0x0000000e09097c10 */ /* 0x020fe2000ffde0ff */
[----:B------:R-:W-:-:S05]  /*15850*/  IMAD.MOV.U32 R7, RZ, RZ, R14 ;  /* 0x000000ffff077224 */ /* 0x000fca00078e000e */
[----:B------:R2:W-:Y:S04]  /*15860*/  LDGSTS.E [R5+0x7c00], desc[UR28][R6.64], P5 ;  /* 0x07c0000006057fae */ /* 0x0005e8000a9a101c */
[----:B-1----:R-:W5:Y:S01]  /*15870*/  LDL.LU R14, [R1+0x44] ;  /* 0x00004400010e7983 */ /* 0x002f620000300800 */
[----:B----4-:R-:W-:-:S03]  /*15880*/  IADD3.X R12, PT, PT, R12, UR15, RZ, P6, !PT ;  /* 0x0000000f0c0c7c10 */ /* 0x010fc6000b7fe4ff */
[----:B------:R-:W4:Y:S04]  /*15890*/  LDL.LU R13, [R1+0x50] ;  /* 0x00005000010d7983 */ /* 0x000f280000300800 */
[----:B------:R-:W-:Y:S04]  /*158a0*/  STL [R1+0x30], R9 ;  /* 0x0000300901007387 */ /* 0x000fe80000100800 */
[----:B------:R1:W-:Y:S04]  /*158b0*/  STL [R1+0x2c], R12 ;  /* 0x00002c0c01007387 */ /* 0x0003e80000100800 */
[----:B------:R-:W4:Y:S01]  /*158c0*/  LDL.LU R16, [R1+0x4c] ;  /* 0x00004c0001107983 */ /* 0x000f220000300800 */
[----:B--2---:R-:W-:-:S02]  /*158d0*/  IMAD.MOV.U32 R6, RZ, RZ, R9 ;  /* 0x000000ffff067224 */ /* 0x004fc400078e0009 */
[----:B------:R-:W-:Y:S02]  /*158e0*/  IMAD.MOV.U32 R7, RZ, RZ, R12 ;  /* 0x000000ffff077224 */ /* 0x000fe400078e000c */
[----:B-1----:R-:W2:Y:S04]  /*158f0*/  LDL.LU R12, [R1+0x54] ;  /* 0x00005400010c7983 */ /* 0x002ea80000300800 */
[----:B------:R1:W-:Y:S01]  /*15900*/  LDGSTS.E [R5+0x7e00], desc[UR28][R6.64], P5 ;  /* 0x07e0000006057fae */ /* 0x0003e2000a9a101c */
[----:B------:R-:W-:Y:S02]  /*15910*/  ISETP.GT.AND P5, PT, R4, 0x20, PT ;  /* 0x000000200400780c */ /* 0x000fe40003fa4270 */
[----:B------:R-:W-:Y:S01]  /*15920*/  IADD3 R15, P6, PT, R15, UR14, RZ ;  /* 0x0000000e0f0f7c10 */ /* 0x000fe2000ffde0ff */
[----:B------:R-:W2:Y:S01]  /*15930*/  LDL.LU R9, [R1+0x58] ;  /* 0x0000580001097983 */ /* 0x000ea20000300800 */
[----:B-1----:R-:W-:-:S04]  /*15940*/  SEL R6, RZ, 0x4, !P5 ;  /* 0x00000004ff067807 */ /* 0x002fc80006800000 */
[----:B------:R-:W-:-:S04]  /*15950*/  SEL R6, R6, RZ, !P4 ;  /* 0x000000ff06067207 */ /* 0x000fc80006000000 */
[----:B------:R-:W-:Y:S02]  /*15960*/  ISETP.NE.U32.AND P5, PT, R6, RZ, PT ;  /* 0x000000ff0600720c */ /* 0x000fe40003fa5070 */
[----:B------:R-:W-:Y:S02]  /*15970*/  IADD3.X R17, PT, PT, R17, UR15, RZ, P6, !PT ;  /* 0x0000000f11117c10 */ /* 0x000fe4000b7fe4ff */
[----:B---3--:R-:W-:Y:S02]  /*15980*/  IADD3 R10, P6, PT, R10, UR14, RZ ;  /* 0x0000000e0a0a7c10 */ /* 0x008fe4000ffde0ff */
[----:B------:R-:W-:Y:S01]  /*15990*/  MOV R6, R15 ;  /* 0x0000000f00067202 */ /* 0x000fe20000000f00 */
[----:B------:R-:W-:Y:S01]  /*159a0*/  IMAD.MOV.U32 R7, RZ, RZ, R17 ;  /* 0x000000ffff077224 */ /* 0x000fe200078e0011 */
[----:B------:R-:W-:Y:S01]  /*159b0*/  IADD3.X R11, PT, PT, R11, UR15, RZ, P6, !PT ;  /* 0x0000000f0b0b7c10 */ /* 0x000fe2000b7fe4ff */
[----:B------:R1:W-:Y:S04]  /*159c0*/  STL [R1+0x38], R15 ;  /* 0x0000380f01007387 */ /* 0x0003e80000100800 */
[----:B------:R3:W-:Y:S04]  /*159d0*/  LDGSTS.E [R5+0x8000], desc[UR28][R6.64], P5 ;  /* 0x0800000006057fae */ /* 0x0007e8000a9a101c */
[----:B------:R-:W-:Y:S04]  /*159e0*/  STL [R1+0x34], R17 ;  /* 0x0000341101007387 */ /* 0x000fe80000100800 */
[----:B------:R1:W-:Y:S01]  /*159f0*/  STL [R1+0x40], R10 ;  /* 0x0000400a01007387 */ /* 0x0003e20000100800 */
[----:B---3--:R-:W-:-:S02]  /*15a00*/  IMAD.MOV.U32 R6, RZ, RZ, R10 ;  /* 0x000000ffff067224 */ /* 0x008fc400078e000a */
[----:B------:R-:W-:Y:S01]  /*15a10*/  IMAD.MOV.U32 R7, RZ, RZ, R11 ;  /* 0x000000ffff077224 */ /* 0x000fe200078e000b */
[----:B------:R3:W-:Y:S04]  /*15a20*/  STL [R1+0x3c], R11 ;  /* 0x00003c0b01007387 */ /* 0x0007e80000100800 */
[----:B-1----:R-:W2:Y:S04]  /*15a30*/  LDL.LU R15, [R1+0x5c] ;  /* 0x00005c00010f7983 */ /* 0x002ea80000300800 */
[----:B------:R1:W-:Y:S01]  /*15a40*/  LDGSTS.E [R5+0x8200], desc[UR28][R6.64], P5 ;  /* 0x0820000006057fae */ /* 0x0003e2000a9a101c */
[----:B------:R-:W-:-:S03]  /*15a50*/  ISETP.GT.AND P5, PT, R4, 0x21, PT ;  /* 0x000000210400780c */ /* 0x000fc60003fa4270 */
[----:B------:R-:W2:Y:S01]  /*15a60*/  LDL.LU R10, [R1+0x60] ;  /* 0x00006000010a7983 */ /* 0x000ea20000300800 */
[----:B------:R-:W-:-:S03]  /*15a70*/  IADD3 R8, P6, PT, R8, UR14, RZ ;  /* 0x0000000e08087c10 */ /* 0x000fc6000ffde0ff */
[----:B---3--:R-:W3:Y:S01]  /*15a80*/  LDL.LU R11, [R1+0x68] ;  /* 0x00006800010b7983 */ /* 0x008ee20000300800 */
[----:B-1----:R-:W-:-:S04]  /*15a90*/  SEL R6, RZ, 0x4, !P5 ;  /* 0x00000004ff067807 */ /* 0x002fc80006800000 */
[----:B------:R-:W-:-:S04]  /*15aa0*/  SEL R6, R6, RZ, !P4 ;  /* 0x000000ff06067207 */ /* 0x000fc80006000000 */
[----:B------:R-:W-:Y:S01]  /*15ab0*/  ISETP.NE.U32.AND P5, PT, R6, RZ, PT ;  /* 0x000000ff0600720c */ /* 0x000fe20003fa5070 */
[----:B------:R-:W-:Y:S01]  /*15ac0*/  STL [R1+0x48], R8 ;  /* 0x0000480801007387 */ /* 0x000fe20000100800 */
[----:B------:R-:W-:Y:S01]  /*15ad0*/  IMAD.MOV.U32 R6, RZ, RZ, R8 ;  /* 0x000000ffff067224 */ /* 0x000fe200078e0008 */
[----:B-----5:R-:W-:Y:S02]  /*15ae0*/  IADD3.X R14, PT, PT, R14, UR15, RZ, P6, !PT ;  /* 0x0000000f0e0e7c10 */ /* 0x020fe4000b7fe4ff */
[----:B----4-:R-:W-:-:S03]  /*15af0*/  IADD3 R13, P6, PT, R13, UR14, RZ ;  /* 0x0000000e0d0d7c10 */ /* 0x010fc6000ffde0ff */
[----:B------:R1:W-:Y:S01]  /*15b00*/  STL [R1+0x44], R14 ;  /* 0x0000440e01007387 */ /* 0x0003e20000100800 */
[----:B------:R-:W-:-:S05]  /*15b10*/  IMAD.MOV.U32 R7, RZ, RZ, R14 ;  /* 0x000000ffff077224 */ /* 0x000fca00078e000e */
[----:B------:R4:W-:Y:S04]  /*15b20*/  LDGSTS.E [R5+0x8400], desc[UR28][R6.64], P5 ;  /* 0x0840000006057fae */ /* 0x0009e8000a9a101c */
[----:B-1----:R-:W5:Y:S01]  /*15b30*/  LDL.LU R14, [R1+0x64] ;  /* 0x00006400010e7983 */ /* 0x002f620000300800 */
[----:B------:R-:W-:-:S03]  /*15b40*/  IADD3.X R16, PT, PT, R16, UR15, RZ, P6, !PT ;  /* 0x0000000f10107c10 */ /* 0x000fc6000b7fe4ff */
[----:B------:R-:W5:Y:S04]  /*15b50*/  LDL.LU R8, [R1+0x70] ;  /* 0x0000700001087983 */ /* 0x000f680000300800 */
[----:B------:R1:W-:Y:S01]  /*15b60*/  STL [R1+0x50], R13 ;  /* 0x0000500d01007387 */ /* 0x0003e20000100800 */
[----:B----4-:R-:W-:-:S03]  /*15b70*/  IMAD.MOV.U32 R6, RZ, RZ, R13 ;  /* 0x000000ffff067224 */ /* 0x010fc600078e000d */
[----:B------:R4:W-:Y:S04]  /*15b80*/  STL [R1+0x4c], R16 ;  /* 0x00004c1001007387 */ /* 0x0009e80000100800 */
[----:B-1----:R-:W5:Y:S01]  /*15b90*/  LDL.LU R13, [R1+0x6c] ;  /* 0x00006c00010d7983 */ /* 0x002f620000300800 */
[----:B------:R-:W-:Y:S02]  /*15ba0*/  MOV R7, R16 ;  /* 0x0000001000077202 */ /* 0x000fe40000000f00 */
[----:B--2---:R-:W-:-:S03]  /*15bb0*/  IADD3 R9, P6, PT, R9, UR14, RZ ;  /* 0x0000000e09097c10 */ /* 0x004fc6000ffde0ff */
[----:B------:R1:W-:Y:S01]  /*15bc0*/  LDGSTS.E [R5+0x8600], desc[UR28][R6.64], P5 ;  /* 0x0860000006057fae */ /* 0x0003e2000a9a101c */
[----:B------:R-:W-:Y:S02]  /*15bd0*/  ISETP.GT.AND P5, PT, R4, 0x22, PT ;  /* 0x000000220400780c */ /* 0x000fe40003fa4270 */
[----:B------:R-:W-:Y:S01]  /*15be0*/  IADD3.X R12, PT, PT, R12, UR15, RZ, P6, !PT ;  /* 0x0000000f0c0c7c10 */ /* 0x000fe2000b7fe4ff */
[----:B------:R-:W-:Y:S04]  /*15bf0*/  STL [R1+0x58], R9 ;  /* 0x0000580901007387 */ /* 0x000fe80000100800 */
[----:B------:R2:W-:Y:S01]  /*15c00*/  STL [R1+0x54], R12 ;  /* 0x0000540c01007387 */ /* 0x0005e20000100800 */
[----:B-1----:R-:W-:-:S03]  /*15c10*/  SEL R6, RZ, 0x4, !P5 ;  /* 0x00000004ff067807 */ /* 0x002fc60006800000 */
[----:B------:R-:W5:Y:S01]  /*15c20*/  LDL.LU R17, [R1+0x74] ;  /* 0x0000740001117983 */ /* 0x000f620000300800 */
[----:B------:R-:W-:-:S03]  /*15c30*/  SEL R6, R6, RZ, !P4 ;  /* 0x000000ff06067207 */ /* 0x000fc60006000000 */
[----:B----4-:R-:W4:Y:S01]  /*15c40*/  LDL.LU R16, [R1+0x78] ;  /* 0x0000780001107983 */ /* 0x010f220000300800 */
[----:B------:R-:W-:Y:S01]  /*15c50*/  IMAD.MOV.U32 R7, RZ, RZ, R12 ;  /* 0x000000ffff077224 */ /* 0x000fe200078e000c */
[----:B------:R-:W-:Y:S01]  /*15c60*/  ISETP.NE.U32.AND P5, PT, R6, RZ, PT ;  /* 0x000000ff0600720c */ /* 0x000fe20003fa5070 */
[----:B------:R-:W-:Y:S01]  /*15c70*/  IMAD.MOV.U32 R6, RZ, RZ, R9 ;  /* 0x000000ffff067224 */ /* 0x000fe200078e0009 */
[----:B--2---:R-:W2:Y:S04]  /*15c80*/  LDL.LU R12, [R1+0x7c] ;  /* 0x00007c00010c7983 */ /* 0x004ea80000300800 */
[----:B------:R-:W2:Y:S07]  /*15c90*/  LDL.LU R9, [R1+0x80] ;  /* 0x0000800001097983 */ /* 0x000eae0000300800 */
[----:B------:R1:W-:Y:S01]  /*15ca0*/  LDGSTS.E [R5+0x8800], desc[UR28][R6.64], P5 ;  /* 0x0880000006057fae */ /* 0x0003e2000a9a101c */
[----:B------:R-:W-:-:S04]  /*15cb0*/  IADD3 R10, P6, PT, R10, UR14, RZ ;  /* 0x0000000e0a0a7c10 */ /* 0x000fc8000ffde0ff */
[----:B------:R-:W-:Y:S01]  /*15cc0*/  IADD3.X R15, PT, PT, R15, UR15, RZ, P6, !PT ;  /* 0x0000000f0f0f7c10 */ /* 0x000fe2000b7fe4ff */
[----:B-1----:R-:W-:-:S04]  /*15cd0*/  IMAD.MOV.U32 R6, RZ, RZ, R10 ;  /* 0x000000ffff067224 */ /* 0x002fc800078e000a */
[----:B------:R-:W-:Y:S01]  /*15ce0*/  IMAD.MOV.U32 R7, RZ, RZ, R15 ;  /* 0x000000ffff077224 */ /* 0x000fe200078e000f */
[----:B---3--:R-:W-:-:S04]  /*15cf0*/  IADD3 R11, P6, PT, R11, UR14, RZ ;  /* 0x0000000e0b0b7c10 */ /* 0x008fc8000ffde0ff */
[----:B------:R1:W-:Y:S01]  /*15d00*/  LDGSTS.E [R5+0x8a00], desc[UR28][R6.64], P5 ;  /* 0x08a0000006057fae */ /* 0x0003e2000a9a101c */
[----:B------:R-:W-:-:S03]  /*15d10*/  ISETP.GT.AND P5, PT, R4, 0x23, PT ;  /* 0x000000230400780c */ /* 0x000fc60003fa4270 */
[----:B------:R3:W-:Y:S04]  /*15d20*/  STL [R1+0x60], R10 ;  /* 0x0000600a01007387 */ /* 0x0007e80000100800 */
[----:B------:R-:W-:Y:S01]  /*15d30*/  STL [R1+0x5c], R15 ;  /* 0x00005c0f01007387 */ /* 0x000fe20000100800 */
[----:B-1----:R-:W-:-:S03]  /*15d40*/  SEL R6, RZ, 0x4, !P5 ;  /* 0x00000004ff067807 */ /* 0x002fc60006800000 */
[----:B---3--:R-:W3:Y:S01]  /*15d50*/  LDL.LU R10, [R1+0x88] ;  /* 0x00008800010a7983 */ /* 0x008ee20000300800 */
[----:B------:R-:W-:-:S03]  /*15d60*/  SEL R6, R6, RZ, !P4 ;  /* 0x000000ff06067207 */ /* 0x000fc60006000000 */
[----:B------:R-:W-:Y:S01]  /*15d70*/  STL [R1+0x68], R11 ;  /* 0x0000680b01007387 */ /* 0x000fe20000100800 */
[----:B------:R-:W-:Y:S01]  /*15d80*/  ISETP.NE.U32.AND P5, PT, R6, RZ, PT ;  /* 0x000000ff0600720c */ /* 0x000fe20003fa5070 */
[----:B------:R-:W-:Y:S01]  /*15d90*/  IMAD.MOV.U32 R6, RZ, RZ, R11 ;  /* 0x000000ffff067224 */ /* 0x000fe200078e000b */
[----:B-----5:R-:W-:Y:S02]  /*15da0*/  IADD3.X R14, PT, PT, R14, UR15, RZ, P6, !PT ;  /* 0x0000000f0e0e7c10 */ /* 0x020fe4000b7fe4ff */
[----:B------:R-:W-:-:S03]  /*15db0*/  IADD3 R8, P6, PT, R8, UR14, RZ ;  /* 0x0000000e08087c10 */ /* 0x000fc6000ffde0ff */
[----:B------:R1:W-:Y:S01]  /*15dc0*/  STL [R1+0x64], R14 ;  /* 0x0000640e01007387 */ /* 0x0003e20000100800 */
[----:B------:R-:W-:-:S05]  /*15dd0*/  IMAD.MOV.U32 R7, RZ, RZ, R14 ;  /* 0x000000ffff077224 */ /* 0x000fca00078e000e */
[----:B------:R5:W-:Y:S04]  /*15de0*/  LDGSTS.E [R5+0x8c00], desc[UR28][R6.64], P5 ;  /* 0x08c0000006057fae */ /* 0x000be8000a9a101c */
[----:B-1----:R-:W3:Y:S01]  /*15df0*/  LDL.LU R14, [R1+0x84] ;  /* 0x00008400010e7983 */ /* 0x002ee20000300800 */
[----:B------:R-:W-:-:S03]  /*15e00*/  IADD3.X R13, PT, PT, R13, UR15, RZ, P6, !PT ;  /* 0x0000000f0d0d7c10 */ /* 0x000fc6000b7fe4ff */
[----:B------:R-:W3:Y:S04]  /*15e10*/  LDL.LU R11, [R1+0x90] ;  /* 0x00009000010b7983 */ /* 0x000ee80000300800 */
[----:B------:R-:W-:Y:S04]  /*15e20*/  STL [R1+0x70], R8 ;  /* 0x0000700801007387 */ /* 0x000fe80000100800 */
[----:B------:R1:W-:Y:S04]  /*15e30*/  STL [R1+0x6c], R13 ;  /* 0x00006c0d01007387 */ /* 0x0003e80000100800 */
[----:B------:R-:W3:Y:S01]  /*15e40*/  LDL.LU R15, [R1+0x8c] ;  /* 0x00008c00010f7983 */ /* 0x000ee20000300800 */
[----:B-----5:R-:W-:Y:S01]  /*15e50*/  MOV R6, R8 ;  /* 0x0000000800067202 */ /* 0x020fe20000000f00 */
[----:B------:R-:W-:-:S02]  /*15e60*/  IMAD.MOV.U32 R7, RZ, RZ, R13 ;  /* 0x000000ffff077224 */ /* 0x000fc400078e000d */
[----:B-1----:R-:W5:Y:S04]  /*15e70*/  LDL.LU R13, [R1+0x94] ;  /* 0x00009400010d7983 */ /* 0x002f680000300800 */
[----:B------:R1:W-:Y:S01]  /*15e80*/  LDGSTS.E [R5+0x8e00], desc[UR28][R6.64], P5 ;  /* 0x08e0000006057fae */ /* 0x0003e2000a9a101c */
[----:B------:R-:W-:Y:S02]  /*15e90*/  ISETP.GT.AND P5, PT, R4, 0x24, PT ;  /* 0x000000240400780c */ /* 0x000fe40003fa4270 */
[----:B----4-:R-:W-:Y:S01]  /*15ea0*/  IADD3 R16, P6, PT, R16, UR14, RZ ;  /* 0x0000000e10107c10 */ /* 0x010fe2000ffde0ff */
[----:B------:R-:W4:Y:S01]  /*15eb0*/  LDL.LU R8, [R1+0x98] ;  /* 0x0000980001087983 */ /* 0x000f220000300800 */
[----:B-1----:R-:W-:-:S04]  /*15ec0*/  SEL R6, RZ, 0x4, !P5 ;  /* 0x00000004ff067807 */ /* 0x002fc80006800000 */
[----:B------:R-:W-:-:S04]  /*15ed0*/  SEL R6, R6, RZ, !P4 ;  /* 0x000000ff06067207 */ /* 0x000fc80006000000 */
[----:B------:R-:W-:Y:S02]  /*15ee0*/  ISETP.NE.U32.AND P5, PT, R6, RZ, PT ;  /* 0x000000ff0600720c */ /* 0x000fe40003fa5070 */
[----:B------:R-:W-:Y:S02]  /*15ef0*/  IADD3.X R17, PT, PT, R17, UR15, RZ, P6, !PT ;  /* 0x0000000f11117c10 */ /* 0x000fe4000b7fe4ff */
[----:B--2---:R-:W-:Y:S01]  /*15f00*/  IADD3 R9, P6, PT, R9, UR14, RZ ;  /* 0x0000000e09097c10 */ /* 0x004fe2000ffde0ff */
[----:B------:R-:W-:Y:S02]  /*15f10*/  IMAD.MOV.U32 R6, RZ, RZ, R16 ;  /* 0x000000ffff067224 */ /* 0x000fe400078e0010 */
[----:B------:R-:W-:Y:S01]  /*15f20*/  IMAD.MOV.U32 R7, RZ, RZ, R17 ;  /* 0x000000ffff077224 */ /* 0x000fe200078e0011 */
[----:B------:R-:W-:Y:S01]  /*15f30*/  IADD3.X R12, PT, PT, R12, UR15, RZ, P6, !PT ;  /* 0x0000000f0c0c7c10 */ /* 0x000fe2000b7fe4ff */
[----:B------:R1:W-:Y:S04]  /*15f40*/  STL [R1+0x78], R16 ;  /* 0x0000781001007387 */ /* 0x0003e80000100800 */
[----:B------:R2:W-:Y:S04]  /*15f50*/  LDGSTS.E [R5+0x9000], desc[UR28][R6.64], P5 ;  /* 0x0900000006057fae */ /* 0x0005e8000a9a101c */
[----:B------:R-:W-:Y:S04]  /*15f60*/  STL [R1+0x74], R17 ;  /* 0x0000741101007387 */ /* 0x000fe80000100800 */
[----:B------:R1:W-:Y:S01]  /*15f70*/  STL [R1+0x80], R9 ;  /* 0x0000800901007387 */ /* 0x0003e20000100800 */
[----:B--2---:R-:W-:-:S02]  /*15f80*/  IMAD.MOV.U32 R6, RZ, RZ, R9 ;  /* 0x000000ffff067224 */ /* 0x004fc400078e0009 */
[----:B------:R-:W-:Y:S01]  /*15f90*/  IMAD.MOV.U32 R7, RZ, RZ, R12 ;  /* 0x000000ffff077224 */ /* 0x000fe200078e000c */
[----:B------:R2:W-:Y:S04]  /*15fa0*/  STL [R1+0x7c], R12 ;  /* 0x00007c0c01007387 */ /* 0x0005e80000100800 */
[----:B-1----:R-:W5:Y:S04]  /*15fb0*/  LDL.LU R16, [R1+0x9c] ;  /* 0x00009c0001107983 */ /* 0x002f680000300800 */
[----:B------:R1:W-:Y:S01]  /*15fc0*/  LDGSTS.E [R5+0x9200], desc[UR28][R6.64], P5 ;  /* 0x0920000006057fae */ /* 0x0003e2000a9a101c */
[----:B------:R-:W-:-:S03]  /*15fd0*/  ISETP.GT.AND P5, PT, R4, 0x25, PT ;  /* 0x000000250400780c */ /* 0x000fc60003fa4270 */
[----:B------:R-:W5:Y:S01]  /*15fe0*/  LDL.LU R9, [R1+0xa0] ;  /* 0x0000a00001097983 */ /* 0x000f620000300800 */
[----:B---3--:R-:W-:-:S03]  /*15ff0*/  IADD3 R10, P6, PT, R10, UR14, RZ ;  /* 0x0000000e0a0a7c10 */ /* 0x008fc6000ffde0ff */
[----:B--2---:R-:W2:Y:S01]  /*16000*/  LDL.LU R12, [R1+0xa8] ;  /* 0x0000a800010c7983 */ /* 0x004ea20000300800 */
[----:B-1----:R-:W-:-:S04]  /*16010*/  SEL R6, RZ, 0x4, !P5 ;  /* 0x00000004ff067807 */ /* 0x002fc80006800000 */
[----:B------:R-:W-:-:S04]  /*16020*/  SEL R6, R6, RZ, !P4 ;  /* 0x000000ff06067207 */ /* 0x000fc80006000000 */
[----:B------:R-:W-:Y:S01]  /*16030*/  ISETP.NE.U32.AND P5, PT, R6, RZ, PT ;  /* 0x000000ff0600720c */ /* 0x000fe20003fa5070 */
[----:B------:R-:W-:Y:S01]  /*16040*/  STL [R1+0x88], R10 ;  /* 0x0000880a01007387 */ /* 0x000fe20000100800 */
[----:B------:R-:W-:Y:S01]  /*16050*/  IMAD.MOV.U32 R6, RZ, RZ, R10 ;  /* 0x000000ffff067224 */ /* 0x000fe200078e000a */
[----:B------:R-:W-:Y:S02]  /*16060*/  IADD3.X R14, PT, PT, R14, UR15, RZ, P6, !PT ;  /* 0x0000000f0e0e7c10 */ /* 0x000fe4000b7fe4ff */
[----:B------:R-:W-:-:S03]  /*16070*/  IADD3 R11, P6, PT, R11, UR14, RZ ;  /* 0x0000000e0b0b7c10 */ /* 0x000fc6000ffde0ff */
[----:B------:R1:W-:Y:S01]  /*16080*/  STL [R1+0x84], R14 ;  /* 0x0000840e01007387 */ /* 0x0003e20000100800 */
[----:B------:R-:W-:-:S05]  /*16090*/  MOV R7, R14 ;  /* 0x0000000e00077202 */ /* 0x000fca0000000f00 */
[----:B------:R3:W-:Y:S04]  /*160a0*/  LDGSTS.E [R5+0x9400], desc[UR28][R6.64], P5 ;  /* 0x0940000006057fae */ /* 0x0007e8000a9a101c */
[----:B-1----:R-:W2:Y:S01]  /*160b0*/  LDL.LU R14, [R1+0xa4] ;  /* 0x0000a400010e7983 */ /* 0x002ea20000300800 */
[----:B------:R-:W-:-:S03]  /*160c0*/  IADD3.X R15, PT, PT, R15, UR15, RZ, P6, !PT ;  /* 0x0000000f0f0f7c10 */ /* 0x000fc6000b7fe4ff */
[----:B------:R-:W2:Y:S04]  /*160d0*/  LDL.LU R10, [R1+0xb0] ;  /* 0x0000b000010a7983 */ /* 0x000ea80000300800 */
[----:B------:R1:W-:Y:S01]  /*160e0*/  STL [R1+0x90], R11 ;  /* 0x0000900b01007387 */ /* 0x0003e20000100800 */
[----:B---3--:R-:W-:-:S03]  /*160f0*/  IMAD.MOV.U32 R6, RZ, RZ, R11 ;  /* 0x000000ffff067224 */ /* 0x008fc600078e000b */
[----:B------:R3:W-:Y:S04]  /*16100*/  STL [R1+0x8c], R15 ;  /* 0x00008c0f01007387 */ /* 0x0007e80000100800 */
[----:B-1----:R-:W2:Y:S01]  /*16110*/  LDL.LU R11, [R1+0xac] ;  /* 0x0000ac00010b7983 */ /* 0x002ea20000300800 */
[----:B------:R-:W-:Y:S01]  /*16120*/  IMAD.MOV.U32 R7, RZ, RZ, R15 ;  /* 0x000000ffff077224 */ /* 0x000fe200078e000f */
[----:B----4-:R-:W-:-:S04]  /*16130*/  IADD3 R8, P6, PT, R8, UR14, RZ ;  /* 0x0000000e08087c10 */ /* 0x010fc8000ffde0ff */
[----:B------:R1:W-:Y:S01]  /*16140*/  LDGSTS.E [R5+0x9600], desc[UR28][R6.64], P5 ;  /* 0x0960000006057fae */ /* 0x0003e2000a9a101c */
[----:B------:R-:W-:Y:S02]  /*16150*/  ISETP.GT.AND P5, PT, R4, 0x26, PT ;  /* 0x000000260400780c */ /* 0x000fe40003fa4270 */
[----:B-----5:R-:W-:Y:S01]  /*16160*/  IADD3.X R13, PT, PT, R13, UR15, RZ, P6, !PT ;  /* 0x0000000f0d0d7c10 */ /* 0x020fe2000b7fe4ff */
[----:B------:R-:W-:Y:S04]  /*16170*/  STL [R1+0x98], R8 ;  /* 0x0000980801007387 */ /* 0x000fe80000100800 */
[----:B------:R4:W-:Y:S01]  /*16180*/  STL [R1+0x94], R13 ;  /* 0x0000940d01007387 */ /* 0x0009e20000100800 */
[----:B-1----:R-:W-:-:S03]  /*16190*/  SEL R6, RZ, 0x4, !P5 ;  /* 0x00000004ff067807 */ /* 0x002fc60006800000 */
[----:B------:R-:W5:Y:S01]  /*161a0*/  LDL.LU R17, [R1+0xb4] ;  /* 0x0000b40001117983 */ /* 0x000f620000300800 */
[----:B------:R-:W-:-:S03]  /*161b0*/  SEL R6, R6, RZ, !P4 ;  /* 0x000000ff06067207 */ /* 0x000fc60006000000 */
[----:B---3--:R-:W3:Y:S01]  /*161c0*/  LDL.LU R15, [R1+0xb8] ;  /* 0x0000b800010f7983 */ /* 0x008ee20000300800 */
[----:B------:R-:W-:Y:S01]  /*161d0*/  IMAD.MOV.U32 R7, RZ, RZ, R13 ;  /* 0x000000ffff077224 */ /* 0x000fe200078e000d */
[----:B------:R-:W-:Y:S01]  /*161e0*/  ISETP.NE.U32.AND P5, PT, R6, RZ, PT ;  /* 0x000000ff0600720c */ /* 0x000fe20003fa5070 */
[----:B------:R-:W-:Y:S01]  /*161f0*/  IMAD.MOV.U32 R6, RZ, RZ, R8 ;  /* 0x000000ffff067224 */ /* 0x000fe200078e0008 */
[----:B----4-:R-:W4:Y:S04]  /*16200*/  LDL.LU R13, [R1+0xbc] ;  /* 0x0000bc00010d7983 */ /* 0x010f280000300800 */
[----:B------:R-:W4:Y:S07]  /*16210*/  LDL.LU R8, [R1+0xc0] ;  /* 0x0000c00001087983 */ /* 0x000f2e0000300800 */
[----:B------:R1:W-:Y:S01]  /*16220*/  LDGSTS.E [R5+0x9800], desc[UR28][R6.64], P5 ;  /* 0x0980000006057fae */ /* 0x0003e2000a9a101c */
[----:B------:R-:W-:-:S04]  /*16230*/  IADD3 R9, P6, PT, R9, UR14, RZ ;  /* 0x0000000e09097c10 */ /* 0x000fc8000ffde0ff */
[----:B------:R-:W-:Y:S01]  /*16240*/  IADD3.X R16, PT, PT, R16, UR15, RZ, P6, !PT ;  /* 0x0000000f10107c10 */ /* 0x000fe2000b7fe4ff */
[----:B-1----:R-:W-:-:S04]  /*16250*/  IMAD.MOV.U32 R6, RZ, RZ, R9 ;  /* 0x000000ffff067224 */ /* 0x002fc800078e0009 */
[----:B------:R-:W-:Y:S01]  /*16260*/  IMAD.MOV.U32 R7, RZ, RZ, R16 ;  /* 0x000000ffff077224 */ /* 0x000fe200078e0010 */
[----:B--2---:R-:W-:-:S04]  /*16270*/  IADD3 R12, P6, PT, R12, UR14, RZ ;  /* 0x0000000e0c0c7c10 */ /* 0x004fc8000ffde0ff */
[----:B------:R1:W-:Y:S01]  /*16280*/  LDGSTS.E [R5+0x9a00], desc[UR28][R6.64], P5 ;  /* 0x09a0000006057fae */ /* 0x0003e2000a9a101c */
[----:B------:R-:W-:-:S03]  /*16290*/  ISETP.GT.AND P5, PT, R4, 0x27, PT ;  /* 0x000000270400780c */ /* 0x000fc60003fa4270 */
[----:B------:R2:W-:Y:S04]  /*162a0*/  STL [R1+0xa0], R9 ;  /* 0x0000a00901007387 */ /* 0x0005e80000100800 */
[----:B------:R-:W-:Y:S01]  /*162b0*/  STL [R1+0x9c], R16 ;  /* 0x00009c1001007387 */ /* 0x000fe20000100800 */
[----:B-1----:R-:W-:-:S03]  /*162c0*/  SEL R6, RZ, 0x4, !P5 ;  /* 0x00000004ff067807 */ /* 0x002fc60006800000 */
[----:B--2---:R-:W2:Y:S01]  /*162d0*/  LDL.LU R9, [R1+0xc8] ;  /* 0x0000c80001097983 */ /* 0x004ea20000300800 */
[----:B------:R-:W-:-:S03]  /*162e0*/  SEL R6, R6, RZ, !P4 ;  /* 0x000000ff06067207 */ /* 0x000fc60006000000 */
[----:B------:R-:W-:Y:S01]  /*162f0*/  STL [R1+0xa8], R12 ;  /* 0x0000a80c01007387 */ /* 0x000fe20000100800 */
[----:B------:R-:W-:Y:S02]  /*16300*/  ISETP.NE.U32.AND P5, PT, R6, RZ, PT ;  /* 0x000000ff0600720c */ /* 0x000fe40003fa5070 */
[----:B------:R-:W-:Y:S02]  /*16310*/  MOV R6, R12 ;  /* 0x0000000c00067202 */ /* 0x000fe40000000f00 */
[----:B------:R-:W-:Y:S02]  /*16320*/  IADD3.X R14, PT, PT, R14, UR15, RZ, P6, !PT ;  /* 0x0000000f0e0e7c10 */ /* 0x000fe4000b7fe4ff */
[----:B------:R-:W-:-:S03]  /*16330*/  IADD3 R10, P6, PT, R10, UR14, RZ ;  /* 0x0000000e0a0a7c10 */ /* 0x000fc6000ffde0ff */
[----:B------:R1:W-:Y:S01]  /*16340*/  STL [R1+0xa4], R14 ;  /* 0x0000a40e01007387 */ /* 0x0003e20000100800 */
[----:B------:R-:W-:-:S05]  /*16350*/  IMAD.MOV.U32 R7, RZ, RZ, R14 ;  /* 0x000000ffff077224 */ /* 0x000fca00078e000e */
[----:B------:R5:W-:Y:S04]  /*16360*/  LDGSTS.E [R5+0x9c00], desc[UR28][R6.64], P5 ;  /* 0x09c0000006057fae */ /* 0x000be8000a9a101c */
[----:B-1----:R-:W2:Y:S01]  /*16370*/  LDL.LU R14, [R1+0xc4] ;  /* 0x0000c400010e7983 */ /* 0x002ea20000300800 */
[----:B------:R-:W-:-:S03]  /*16380*/  IADD3.X R11, PT, PT, R11, UR15, RZ, P6, !PT ;  /* 0x0000000f0b0b7c10 */ /* 0x000fc6000b7fe4ff */
[----:B------:R-:W2:Y:S04]  /*16390*/  LDL.LU R12, [R1+0xd4] ;  /* 0x0000d400010c7983 */ /* 0x000ea80000300800 */
[----:B------:R-:W-:Y:S04]  /*163a0*/  STL [R1+0xb0], R10 ;  /* 0x0000b00a01007387 */ /* 0x000fe80000100800 */
[----:B------:R1:W-:Y:S04]  /*163b0*/  STL [R1+0xac], R11 ;  /* 0x0000ac0b01007387 */ /* 0x0003e80000100800 */
[----:B------:R-:W2:Y:S01]  /*163c0*/  LDL.LU R16, [R1+0xcc] ;  /* 0x0000cc0001107983 */ /* 0x000ea20000300800 */
[----:B-----5:R-:W-:-:S02]  /*163d0*/  IMAD.MOV.U32 R6, RZ, RZ, R10 ;  /* 0x000000ffff067224 */ /* 0x020fc400078e000a */
[----:B------:R-:W-:Y:S02]  /*163e0*/  IMAD.MOV.U32 R7, RZ, RZ, R11 ;  /* 0x000000ffff077224 */ /* 0x000fe400078e000b */
[----:B-1----:R-:W5:Y:S04]  /*163f0*/  LDL.LU R11, [R1+0xd8] ;  /* 0x0000d800010b7983 */ /* 0x002f680000300800 */
[----:B------:R1:W-:Y:S01]  /*16400*/  LDGSTS.E [R5+0x9e00], desc[UR28][R6.64], P5 ;  /* 0x09e0000006057fae */ /* 0x0003e2000a9a101c */
[----:B------:R-:W-:Y:S02]  /*16410*/  ISETP.GT.AND P5, PT, R4, 0x28, PT ;  /* 0x000000280400780c */ /* 0x000fe40003fa4270 */
[----:B---3--:R-:W-:Y:S01]  /*16420*/  IADD3 R15, P6, PT, R15, UR14, RZ ;  /* 0x0000000e0f0f7c10 */ /* 0x008fe2000ffde0ff */
[----:B------:R-:W3:Y:S01]  /*16430*/  LDL.LU R10, [R1+0xdc] ;  /* 0x0000dc00010a7983 */ /* 0x000ee20000300800 */
[----:B-1----:R-:W-:-:S04]  /*16440*/  SEL R6, RZ, 0x4, !P5 ;  /* 0x00000004ff067807 */ /* 0x002fc80006800000 */
[----:B------:R-:W-:-:S04]  /*16450*/  SEL R6, R6, RZ, !P4 ;  /* 0x000000ff06067207 */ /* 0x000fc80006000000 */
[----:B------:R-:W-:Y:S02]  /*16460*/  ISETP.NE.U32.AND P5, PT, R6, RZ, PT ;  /* 0x000000ff0600720c */ /* 0x000fe40003fa5070 */
[----:B------:R-:W-:Y:S02]  /*16470*/  IADD3.X R17, PT, PT, R17, UR15, RZ, P6, !PT ;  /* 0x0000000f11117c10 */ /* 0x000fe4000b7fe4ff */
[----:B----4-:R-:W-:Y:S01]  /*16480*/  IADD3 R8, P6, PT, R8, UR14, RZ ;  /* 0x0000000e08087c10 */ /* 0x010fe2000ffde0ff */
[----:B------:R-:W-:Y:S02]  /*16490*/  IMAD.MOV.U32 R6, RZ, RZ, R15 ;  /* 0x000000ffff067224 */ /* 0x000fe400078e000f */
[----:B------:R-:W-:Y:S01]  /*164a0*/  IMAD.MOV.U32 R7, RZ, RZ, R17 ;  /* 0x000000ffff077224 */ /* 0x000fe200078e0011 */
[----:B------:R-:W-:Y:S01]  /*164b0*/  IADD3.X R13, PT, PT, R13, UR15, RZ, P6, !PT ;  /* 0x0000000f0d0d7c10 */ /* 0x000fe2000b7fe4ff */
[----:B------:R1:W-:Y:S04]  /*164c0*/  STL [R1+0xb8], R15 ;  /* 0x0000b80f01007387 */ /* 0x0003e80000100800 */
[----:B------:R4:W-:Y:S04]  /*164d0*/  LDGSTS.E [R5+0xa000], desc[UR28][R6.64], P5 ;  /* 0x0a00000006057fae */ /* 0x0009e8000a9a101c */
[----:B------:R-:W-:Y:S04]  /*164e0*/  STL [R1+0xb4], R17 ;  /* 0x0000b41101007387 */ /* 0x000fe80000100800 */
[----:B------:R1:W-:Y:S01]  /*164f0*/  STL [R1+0xc0], R8 ;  /* 0x0000c00801007387 */ /* 0x0003e20000100800 */
[----:B----4-:R-:W-:Y:S01]  /*16500*/  IMAD.MOV.U32 R6, RZ, RZ, R8 ;  /* 0x000000ffff067224 */ /* 0x010fe200078e0008 */
[----:B------:R-:W-:-:S02]  /*16510*/  MOV R7, R13 ;  /* 0x0000000d00077202 */ /* 0x000fc40000000f00 */
[----:B------:R4:W-:Y:S04]  /*16520*/  STL [R1+0xbc], R13 ;  /* 0x0000bc0d01007387 */ /* 0x0009e80000100800 */
[----:B-1----:R-:W5:Y:S04]  /*16530*/  LDL.LU R15, [R1+0xe0] ;  /* 0x0000e000010f7983 */ /* 0x002f680000300800 */
[----:B------:R1:W-:Y:S01]  /*16540*/  LDGSTS.E [R5+0xa200], desc[UR28][R6.64], P5 ;  /* 0x0a20000006057fae */ /* 0x0003e2000a9a101c */
[----:B------:R-:W-:-:S03]  /*16550*/  ISETP.GT.AND P5, PT, R4, 0x29, PT ;  /* 0x000000290400780c */ /* 0x000fc60003fa4270 */
[----:B------:R-:W5:Y:S01]  /*16560*/  LDL.LU R8, [R1+0xe4] ;  /* 0x0000e40001087983 */ /* 0x000f620000300800 */
[----:B--2---:R-:W-:-:S03]  /*16570*/  IADD3 R9, P6, PT, R9, UR14, RZ ;  /* 0x0000000e09097c10 */ /* 0x004fc6000ffde0ff */
[----:B----4-:R-:W2:Y:S01]  /*16580*/  LDL.LU R13, [R1+0xec] ;  /* 0x0000ec00010d7983 */ /* 0x010ea20000300800 */
        /* <DEDUP_REMOVED lines=13> */
[----:B------:R1:W-:Y:S01]  /*16660*/  STL [R1+0xd4], R12 ;  /* 0x0000d40c01007387 */ /* 0x0003e20000100800 */
[----:B----4-:R-:W-:-:S03]  /*16670*/  IMAD.MOV.U32 R6, RZ, RZ, R12 ;  /* 0x000000ffff067224 */ /* 0x010fc600078e000c */
[----:B------:R4:W-:Y:S04]  /*16680*/  STL [R1+0xcc], R16 ;  /* 0x0000cc1001007387 */ /* 0x0009e80000100800 */
[----:B-1----:R-:W2:Y:S01]  /*16690*/  LDL.LU R12, [R1+0xf0] ;  /* 0x0000f000010c7983 */ /* 0x002ea20000300800 */
[----:B------:R-:W-:Y:S01]  /*166a0*/  IMAD.MOV.U32 R7, RZ, RZ, R16 ;  /* 0x000000ffff077224 */ /* 0x000fe200078e0010 */
[----:B---3--:R-:W-:-:S04]  /*166b0*/  IADD3 R10, P6, PT, R10, UR14, RZ ;  /* 0x0000000e0a0a7c10 */ /* 0x008fc8000ffde0ff */
        /* <DEDUP_REMOVED lines=12> */
[----:B---3--:R-:W3:Y:S04]  /*16780*/  LDL.LU R11, [R1+0x100] ;  /* 0x00010000010b7983 */ /* 0x008ee80000300800 */
[----:B------:R-:W3:Y:S07]  /*16790*/  LDL.LU R10, [R1+0x104] ;  /* 0x00010400010a7983 */ /* 0x000eee0000300800 */
[----:B------:R1:W-:Y:S01]  /*167a0*/  LDGSTS.E [R5+0xa800], desc[UR28][R6.64], P5 ;  /* 0x0a80000006057fae */ /* 0x0003e2000a9a101c */
[----:B------:R-:W-:-:S04]  /*167b0*/  IADD3 R8, P6, PT, R8, UR14, RZ ;  /* 0x0000000e08087c10 */ /* 0x000fc8000ffde0ff */
[----:B------:R-:W-:Y:S02]  /*167c0*/  IADD3.X R15, PT, PT, R15, UR15, RZ, P6, !PT ;  /* 0x0000000f0f0f7c10 */ /* 0x000fe4000b7fe4ff */
[----:B-1----:R-:W-:-:S03]  /*167d0*/  MOV R6, R8 ;  /* 0x0000000800067202 */ /* 0x002fc60000000f00 */
        /* <DEDUP_REMOVED lines=10> */
[----:B------:R-:W-:Y:S01]  /*16880*/  ISETP.NE.U32.AND P5, PT, R6, RZ, PT ;  /* 0x000000ff0600720c */ /* 0x000fe20003fa5070 */
        /* <DEDUP_REMOVED lines=23> */
[----:B---3--:R-:W-:Y:S01]  /*16a00*/  IADD3 R10, P6, PT, R10, UR14, RZ ;  /* 0x0000000e0a0a7c10 */ /* 0x008fe2000ffde0ff */
[----:B------:R-:W-:Y:S01]  /*16a10*/  IMAD.MOV.U32 R6, RZ, RZ, R16 ;  /* 0x000000ffff067224 */ /* 0x000fe200078e0010 */
[----:B------:R-:W-:Y:S02]  /*16a20*/  MOV R7, R17 ;  /* 0x0000001100077202 */ /* 0x000fe40000000f00 */
        /* <DEDUP_REMOVED lines=8> */
[----:B-1----:R-:W5:Y:S04]  /*16ab0*/  LDL.LU R16, [R1+0x120] ;  /* 0x0001200001107983 */ /* 0x002f680000300800 */
[----:B------:R1:W-:Y:S01]  /*16ac0*/  LDGSTS.E [R5+0xb200], desc[UR28][R6.64], P5 ;  /* 0x0b20000006057fae */ /* 0x0003e2000a9a101c */
[----:B------:R-:W-:-:S03]  /*16ad0*/  ISETP.GT.AND P5, PT, R4, 0x2d, PT ;  /* 0x0000002d0400780c */ /* 0x000fc60003fa4270 */
[----:B------:R-:W5:Y:S01]  /*16ae0*/  LDL.LU R10, [R1+0x124] ;  /* 0x00012400010a7983 */ /* 0x000f620000300800 */
[----:B--2---:R-:W-:-:S03]  /*16af0*/  IADD3 R8, P6, PT, R8, UR14, RZ ;  /* 0x0000000e08087c10 */ /* 0x004fc6000ffde0ff */
[----:B---3--:R-:W2:Y:S01]  /*16b00*/  LDL.LU R11, [R1+0x12c] ;  /* 0x00012c00010b7983 */ /* 0x008ea20000300800 */
        /* <DEDUP_REMOVED lines=29> */
[----:B------:R-:W-:Y:S02]  /*16ce0*/  ISETP.NE.U32.AND P5, PT, R6, RZ, PT ;  /* 0x000000ff0600720c */ /* 0x000fe40003fa5070 */
[----:B----4-:R-:W4:Y:S01]  /*16cf0*/  LDL.LU R12, [R1+0x140] ;  /* 0x00014000010c7983 */ /* 0x010f220000300800 */
[----:B------:R-:W-:-:S03]  /*16d00*/  MOV R6, R9 ;  /* 0x0000000900067202 */ /* 0x000fc60000000f00 */
        /* <DEDUP_REMOVED lines=28> */
[----:B-----5:R-:W-:Y:S01]  /*16ed0*/  IMAD.MOV.U32 R6, RZ, RZ, R8 ;  /* 0x000000ffff067224 */ /* 0x020fe200078e0008 */
[----:B------:R-:W-:-:S02]  /*16ee0*/  MOV R7, R13 ;  /* 0x0000000d00077202 */ /* 0x000fc40000000f00 */
        /* <DEDUP_REMOVED lines=17> */
[----:B----4-:R-:W-:-:S02]  /*17000*/  IMAD.MOV.U32 R6, RZ, RZ, R9 ;  /* 0x000000ffff067224 */ /* 0x010fc400078e0009 */
[----:B------:R-:W-:Y:S01]  /*17010*/  IMAD.MOV.U32 R7, RZ, RZ, R12 ;  /* 0x000000ffff077224 */ /* 0x000fe200078e000c */
        /* <DEDUP_REMOVED lines=21> */
[----:B----4-:R-:W-:-:S03]  /*17170*/  MOV R6, R11 ;  /* 0x0000000b00067202 */ /* 0x010fc60000000f00 */
        /* <DEDUP_REMOVED lines=49> */
[----:B------:R-:W-:-:S03]  /*17490*/  ISETP.GT.AND P5, PT, R4, 0x34, PT ;  /* 0x000000340400780c */ /* 0x000fc60003fa4270 */
[----:B------:R-:W5:Y:S01]  /*174a0*/  LDL.LU R10, [R1+0x19c] ;  /* 0x00019c00010a7983 */ /* 0x000f620000300800 */
[----:B----4-:R-:W-:Y:S02]  /*174b0*/  IADD3 R16, P6, PT, R16, UR14, RZ ;  /* 0x0000000e10107c10 */ /* 0x010fe4000ffde0ff */
[----:B-1----:R-:W-:-:S04]  /*174c0*/  SEL R6, RZ, 0x4, !P5 ;  /* 0x00000004ff067807 */ /* 0x002fc80006800000 */
[----:B------:R-:W-:-:S04]  /*174d0*/  SEL R6, R6, RZ, !P4 ;  /* 0x000000ff06067207 */ /* 0x000fc80006000000 */
[----:B------:R-:W-:Y:S02]  /*174e0*/  ISETP.NE.U32.AND P5, PT, R6, RZ, PT ;  /* 0x000000ff0600720c */ /* 0x000fe40003fa5070 */
[----:B------:R-:W-:Y:S02]  /*174f0*/  IADD3.X R17, PT, PT, R17, UR15, RZ, P6, !PT ;  /* 0x0000000f11117c10 */ /* 0x000fe4000b7fe4ff */
[----:B---3--:R-:W-:Y:S01]  /*17500*/  IADD3 R8, P6, PT, R8, UR14, RZ ;  /* 0x0000000e08087c10 */ /* 0x008fe2000ffde0ff */
[----:B------:R-:W-:Y:S02]  /*17510*/  IMAD.MOV.U32 R6, RZ, RZ, R16 ;  /* 0x000000ffff067224 */ /* 0x000fe400078e0010 */
        /* <DEDUP_REMOVED lines=10> */
[----:B----4-:R-:W4:Y:S04]  /*175c0*/  LDL.LU R8, [R1+0x1a4] ;  /* 0x0001a40001087983 */ /* 0x010f280000300800 */
[----:B------:R1:W-:Y:S01]  /*175d0*/  LDGSTS.E [R5+0xd200], desc[UR28][R6.64], P5 ;  /* 0x0d20000006057fae */ /* 0x0003e2000a9a101c */
[----:B------:R-:W-:-:S02]  /*175e0*/  ISETP.GT.AND P5, PT, R4, 0x35, PT ;  /* 0x000000350400780c */ /* 0x000fc40003fa4270 */
[----:B--2---:R-:W-:Y:S01]  /*175f0*/  IADD3 R9, P6, PT, R9, UR14, RZ ;  /* 0x0000000e09097c10 */ /* 0x004fe2000ffde0ff */
[----:B---3--:R-:W2:Y:S01]  /*17600*/  LDL.LU R13, [R1+0x1ac] ;  /* 0x0001ac00010d7983 */ /* 0x008ea20000300800 */
[----:B-1----:R-:W-:-:S04]  /*17610*/  SEL R6, RZ, 0x4, !P5 ;  /* 0x00000004ff067807 */ /* 0x002fc80006800000 */
[----:B------:R-:W-:-:S04]  /*17620*/  SEL R6, R6, RZ, !P4 ;  /* 0x000000ff06067207 */ /* 0x000fc80006000000 */
[----:B------:R-:W-:Y:S01]  /*17630*/  ISETP.NE.U32.AND P5, PT, R6, RZ, PT ;  /* 0x000000ff0600720c */ /* 0x000fe20003fa5070 */
[----:B------:R-:W-:Y:S01]  /*17640*/  STL [R1+0x18c], R9 ;  /* 0x00018c0901007387 */ /* 0x000fe20000100800 */
        /* <DEDUP_REMOVED lines=14> */
[----:B-----5:R-:W-:-:S04]  /*17730*/  IADD3 R10, P6, PT, R10, UR14, RZ ;  /* 0x0000000e0a0a7c10 */ /* 0x020fc8000ffde0ff */
[----:B------:R1:W-:Y:S01]  /*17740*/  LDGSTS.E [R5+0xd600], desc[UR28][R6.64], P5 ;  /* 0x0d60000006057fae */ /* 0x0003e2000a9a101c */
[----:B------:R-:W-:Y:S02]  /*17750*/  ISETP.GT.AND P5, PT, R4, 0x36, PT ;  /* 0x000000360400780c */ /* 0x000fe40003fa4270 */
[----:B------:R-:W-:Y:S01]  /*17760*/  IADD3.X R11, PT, PT, R11, UR15, RZ, P6, !PT ;  /* 0x0000000f0b0b7c10 */ /* 0x000fe2000b7fe4ff */
[----:B------:R-:W-:Y:S04]  /*17770*/  STL [R1+0x19c], R10 ;  /* 0x00019c0a01007387 */ /* 0x000fe80000100800 */
[----:B------:R5:W-:Y:S01]  /*17780*/  STL [R1+0x198], R11 ;  /* 0x0001980b01007387 */ /* 0x000be20000100800 */
[----:B-1----:R-:W-:-:S03]  /*17790*/  SEL R6, RZ, 0x4, !P5 ;  /* 0x00000004ff067807 */ /* 0x002fc60006800000 */
[----:B------:R-:W2:Y:S01]  /*177a0*/  LDL.LU R17, [R1+0x1b8] ;  /* 0x0001b80001117983 */ /* 0x000ea20000300800 */
[----:B------:R-:W-:-:S03]  /*177b0*/  SEL R6, R6, RZ, !P4 ;  /* 0x000000ff06067207 */ /* 0x000fc60006000000 */
[----:B---3--:R-:W3:Y:S01]  /*177c0*/  LDL.LU R15, [R1+0x1bc] ;  /* 0x0001bc00010f7983 */ /* 0x008ee20000300800 */
[----:B------:R-:W-:Y:S01]  /*177d0*/  IMAD.MOV.U32 R7, RZ, RZ, R11 ;  /* 0x000000ffff077224 */ /* 0x000fe200078e000b */
[----:B------:R-:W-:Y:S01]  /*177e0*/  ISETP.NE.U32.AND P5, PT, R6, RZ, PT ;  /* 0x000000ff0600720c */ /* 0x000fe20003fa5070 */
[----:B------:R-:W-:Y:S01]  /*177f0*/  IMAD.MOV.U32 R6, RZ, RZ, R10 ;  /* 0x000000ffff067224 */ /* 0x000fe200078e000a */
[----:B-----5:R-:W5:Y:S04]  /*17800*/  LDL.LU R11, [R1+0x1c0] ;  /* 0x0001c000010b7983 */ /* 0x020f680000300800 */
[----:B------:R-:W5:Y:S07]  /*17810*/  LDL.LU R10, [R1+0x1c4] ;  /* 0x0001c400010a7983 */ /* 0x000f6e0000300800 */
[----:B------:R1:W-:Y:S01]  /*17820*/  LDGSTS.E [R5+0xd800], desc[UR28][R6.64], P5 ;  /* 0x0d80000006057fae */ /* 0x0003e2000a9a101c */
[----:B----4-:R-:W-:-:S04]  /*17830*/  IADD3 R8, P6, PT, R8, UR14, RZ ;  /* 0x0000000e08087c10 */ /* 0x010fc8000ffde0ff */
[----:B------:R-:W-:Y:S01]  /*17840*/  IADD3.X R16, PT, PT, R16, UR15, RZ, P6, !PT ;  /* 0x0000000f10107c10 */ /* 0x000fe2000b7fe4ff */
[----:B-1----:R-:W-:-:S03]  /*17850*/  IMAD.MOV.U32 R6, RZ, RZ, R8 ;  /* 0x000000ffff067224 */ /* 0x002fc600078e0008 */
[----:B------:R-:W-:-:S05]  /*17860*/  MOV R7, R16 ;  /* 0x0000001000077202 */ /* 0x000fca0000000f00 */
[----:B------:R1:W-:Y:S01]  /*17870*/  LDGSTS.E [R5+0xda00], desc[UR28][R6.64], P5 ;  /* 0x0da0000006057fae */ /* 0x0003e2000a9a101c */
[----:B------:R-:W-:Y:S02]  /*17880*/  ISETP.GT.AND P5, PT, R4, 0x37, PT ;  /* 0x000000370400780c */ /* 0x000fe40003fa4270 */
[----:B--2---:R-:W-:Y:S01]  /*17890*/  IADD3 R13, P6, PT, R13, UR14, RZ ;  /* 0x0000000e0d0d7c10 */ /* 0x004fe2000ffde0ff */
[----:B------:R2:W-:Y:S01]  /*178a0*/  STL [R1+0x1a4], R8 ;  /* 0x0001a40801007387 */ /* 0x0005e20000100800 */
[----:B-1----:R-:W-:-:S03]  /*178b0*/  SEL R6, RZ, 0x4, !P5 ;  /* 0x00000004ff067807 */ /* 0x002fc60006800000 */
[----:B------:R-:W-:Y:S01]  /*178c0*/  STL [R1+0x1a0], R16 ;  /* 0x0001a01001007387 */ /* 0x000fe20000100800 */
[----:B------:R-:W-:-:S03]  /*178d0*/  SEL R6, R6, RZ, !P4 ;  /* 0x000000ff06067207 */ /* 0x000fc60006000000 */
[----:B--2---:R-:W2:Y:S01]  /*178e0*/  LDL.LU R8, [R1+0x1cc] ;  /* 0x0001cc0001087983 */ /* 0x004ea20000300800 */
[----:B------:R-:W-:-:S03]  /*178f0*/  ISETP.NE.U32.AND P5, PT, R6, RZ, PT ;  /* 0x000000ff0600720c */ /* 0x000fc60003fa5070 */
[----:B------:R1:W-:Y:S01]  /*17900*/  STL [R1+0x1ac], R13 ;  /* 0x0001ac0d01007387 */ /* 0x0003e20000100800 */
[----:B------:R-:W-:Y:S01]  /*17910*/  IMAD.MOV.U32 R6, RZ, RZ, R13 ;  /* 0x000000ffff067224 */ /* 0x000fe200078e000d */
[----:B------:R-:W-:Y:S02]  /*17920*/  IADD3.X R14, PT, PT, R14, UR15, RZ, P6, !PT ;  /* 0x0000000f0e0e7c10 */ /* 0x000fe4000b7fe4ff */
[----:B------:R-:W-:-:S03]  /*17930*/  IADD3 R9, P6, PT, R9, UR14, RZ ;  /* 0x0000000e09097c10 */ /* 0x000fc6000ffde0ff */
[----:B------:R4:W-:Y:S01]  /*17940*/  STL [R1+0x1a8], R14 ;  /* 0x0001a80e01007387 */ /* 0x0009e20000100800 */
[----:B------:R-:W-:-:S03]  /*17950*/  IMAD.MOV.U32 R7, RZ, RZ, R14 ;  /* 0x000000ffff077224 */ /* 0x000fc600078e000e */
[----:B-1----:R-:W2:Y:S04]  /*17960*/  LDL.LU R13, [R1+0x1c8] ;  /* 0x0001c800010d7983 */ /* 0x002ea80000300800 */
[----:B------:R1:W-:Y:S04]  /*17970*/  LDGSTS.E [R5+0xdc00], desc[UR28][R6.64], P5 ;  /* 0x0dc0000006057fae */ /* 0x0003e8000a9a101c */
[----:B----4-:R-:W4:Y:S01]  /*17980*/  LDL.LU R14, [R1+0x1d4] ;  /* 0x0001d400010e7983 */ /* 0x010f220000300800 */
[----:B------:R-:W-:-:S03]  /*17990*/  IADD3.X R12, PT, PT, R12, UR15, RZ, P6, !PT ;  /* 0x0000000f0c0c7c10 */ /* 0x000fc6000b7fe4ff */
[----:B------:R-:W-:Y:S04]  /*179a0*/  STL [R1+0x1b4], R9 ;  /* 0x0001b40901007387 */ /* 0x000fe80000100800 */
[----:B------:R1:W-:Y:S04]  /*179b0*/  STL [R1+0x1b0], R12 ;  /* 0x0001b00c01007387 */ /* 0x0003e80000100800 */
[----:B------:R-:W4:Y:S01]  /*179c0*/  LDL.LU R16, [R1+0x1d0] ;  /* 0x0001d00001107983 */ /* 0x000f220000300800 */
[----:B-1----:R-:W-:Y:S02]  /*179d0*/  IMAD.MOV.U32 R7, RZ, RZ, R12 ;  /* 0x000000ffff077224 */ /* 0x002fe400078e000c */
[----:B------:R-:W-:Y:S01]  /*179e0*/  IMAD.MOV.U32 R6, RZ, RZ, R9 ;  /* 0x000000ffff067224 */ /* 0x000fe200078e0009 */
[----:B------:R-:W4:Y:S04]  /*179f0*/  LDL.LU R12, [R1+0x1d8] ;  /* 0x0001d800010c7983 */ /* 0x000f280000300800 */
[----:B------:R-:W4:Y:S04]  /*17a00*/  LDL.LU R9, [R1+0x1dc] ;  /* 0x0001dc0001097983 */ /* 0x000f280000300800 */
[----:B------:R1:W-:Y:S01]  /*17a10*/  LDGSTS.E [R5+0xde00], desc[UR28][R6.64], P5 ;  /* 0x0de0000006057fae */ /* 0x0003e2000a9a101c */
[----:B------:R-:W-:-:S02]  /*17a20*/  ISETP.GT.AND P5, PT, R4, 0x38, PT ;  /* 0x000000380400780c */ /* 0x000fc40003fa4270 */
[----:B---3--:R-:W-:Y:S02]  /*17a30*/  IADD3 R15, P6, PT, R15, UR14, RZ ;  /* 0x0000000e0f0f7c10 */ /* 0x008fe4000ffde0ff */
[----:B-1----:R-:W-:-:S04]  /*17a40*/  SEL R6, RZ, 0x4, !P5 ;  /* 0x00000004ff067807 */ /* 0x002fc80006800000 */
[----:B------:R-:W-:-:S04]  /*17a50*/  SEL R6, R6, RZ, !P4 ;  /* 0x000000ff06067207 */ /* 0x000fc80006000000 */
[----:B------:R-:W-:Y:S02]  /*17a60*/  ISETP.NE.U32.AND P5, PT, R6, RZ, PT ;  /* 0x000000ff0600720c */ /* 0x000fe40003fa5070 */
[----:B------:R-:W-:Y:S02]  /*17a70*/  IADD3.X R17, PT, PT, R17, UR15, RZ, P6, !PT ;  /* 0x0000000f11117c10 */ /* 0x000fe4000b7fe4ff */
[----:B-----5:R-:W-:Y:S01]  /*17a80*/  IADD3 R10, P6, PT, R10, UR14, RZ ;  /* 0x0000000e0a0a7c10 */ /* 0x020fe2000ffde0ff */
[----:B------:R-:W-:Y:S02]  /*17a90*/  IMAD.MOV.U32 R6, RZ, RZ, R15 ;  /* 0x000000ffff067224 */ /* 0x000fe400078e000f */
[----:B------:R-:W-:Y:S01]  /*17aa0*/  IMAD.MOV.U32 R7, RZ, RZ, R17 ;  /* 0x000000ffff077224 */ /* 0x000fe200078e0011 */
[----:B------:R-:W-:Y:S01]  /*17ab0*/  IADD3.X R11, PT, PT, R11, UR15, RZ, P6, !PT ;  /* 0x0000000f0b0b7c10 */ /* 0x000fe2000b7fe4ff */
[----:B------:R1:W-:Y:S04]  /*17ac0*/  STL [R1+0x1bc], R15 ;  /* 0x0001bc0f01007387 */ /* 0x0003e80000100800 */
[----:B------:R-:W-:Y:S04]  /*17ad0*/  STL [R1+0x1b8], R17 ;  /* 0x0001b81101007387 */ /* 0x000fe80000100800 */
[----:B------:R3:W-:Y:S04]  /*17ae0*/  STL [R1+0x1c4], R10 ;  /* 0x0001c40a01007387 */ /* 0x0007e80000100800 */
[----:B------:R5:W-:Y:S04]  /*17af0*/  LDGSTS.E [R5+0xe000], desc[UR28][R6.64], P5 ;  /* 0x0e00000006057fae */ /* 0x000be8000a9a101c */
[----:B------:R2:W-:Y:S04]  /*17b00*/  STL [R1+0x1c0], R11 ;  /* 0x0001c00b01007387 */ /* 0x0005e80000100800 */
[----:B-1----:R-:W4:Y:S01]  /*17b10*/  LDL.LU R15, [R1+0x1e0] ;  /* 0x0001e000010f7983 */ /* 0x002f220000300800 */
[----:B-----5:R-:W-:-:S03]  /*17b20*/  MOV R6, R10 ;  /* 0x0000000a00067202 */ /* 0x020fc60000000f00 */
[----:B---3--:R-:W3:Y:S01]  /*17b30*/  LDL.LU R10, [R1+0x1e4] ;  /* 0x0001e400010a7983 */ /* 0x008ee20000300800 */
[----:B------:R-:W-:Y:S01]  /*17b40*/  IMAD.MOV.U32 R7, RZ, RZ, R11 ;  /* 0x000000ffff077224 */ /* 0x000fe200078e000b */
[----:B--2---:R-:W-:Y:S02]  /*17b50*/  IADD3 R8, P6, PT, R8, UR14, RZ ;  /* 0x0000000e08087c10 */ /* 0x004fe4000ffde0ff */
[----:B------:R-:W2:Y:S04]  /*17b60*/  LDL.LU R11, [R1+0x1ec] ;  /* 0x0001ec00010b7983 */ /* 0x000ea80000300800 */
[----:B------:R1:W-:Y:S01]  /*17b70*/  LDGSTS.E [R5+0xe200], desc[UR28][R6.64], P5 ;  /* 0x0e20000006057fae */ /* 0x0003e2000a9a101c */
[----:B------:R-:W-:-:S04]  /*17b80*/  ISETP.GT.AND P5, PT, R4, 0x39, PT ;  /* 0x000000390400780c */ /* 0x000fc80003fa4270 */
[----:B-1----:R-:W-:-:S04]  /*17b90*/  SEL R6, RZ, 0x4, !P5 ;  /* 0x00000004ff067807 */ /* 0x002fc80006800000 */
[----:B------:R-:W-:-:S04]  /*17ba0*/  SEL R6, R6, RZ, !P4 ;  /* 0x000000ff06067207 */ /* 0x000fc80006000000 */
[----:B------:R-:W-:Y:S01]  /*17bb0*/  ISETP.NE.U32.AND P5, PT, R6, RZ, PT ;  /* 0x000000ff0600720c */ /* 0x000fe20003fa5070 */
[----:B------:R-:W-:Y:S01]  /*17bc0*/  STL [R1+0x1cc], R8 ;  /* 0x0001cc0801007387 */ /* 0x000fe20000100800 */
[----:B------:R-:W-:Y:S01]  /*17bd0*/  IMAD.MOV.U32 R6, RZ, RZ, R8 ;  /* 0x000000ffff067224 */ /* 0x000fe200078e0008 */
[----:B------:R-:W-:-:S05]  /*17be0*/  IADD3.X R13, PT, PT, R13, UR15, RZ, P6, !PT ;  /* 0x0000000f0d0d7c10 */ /* 0x000fca000b7fe4ff */
[----:B------:R1:W-:Y:S01]  /*17bf0*/  STL [R1+0x1c8], R13 ;  /* 0x0001c80d01007387 */ /* 0x0003e20000100800 */
[----:B----4-:R-:W-:Y:S01]  /*17c00*/  IADD3 R14, P6, PT, R14, UR14, RZ ;  /* 0x0000000e0e0e7c10 */ /* 0x010fe2000ffde0ff */
        /* <DEDUP_REMOVED lines=9> */
[----:B------:R-:W-:Y:S01]  /*17ca0*/  IMAD.MOV.U32 R7, RZ, RZ, R16 ;  /* 0x000000ffff077224 */ /* 0x000fe200078e0010 */
[----:B------:R-:W-:-:S04]  /*17cb0*/  IADD3 R9, P6, PT, R9, UR14, RZ ;  /* 0x0000000e09097c10 */ /* 0x000fc8000ffde0ff */
        /* <DEDUP_REMOVED lines=9> */
[----:B------:R-:W-:Y:S02]  /*17d50*/  MOV R7, R12 ;  /* 0x0000000c00077202 */ /* 0x000fe40000000f00 */
[----:B------:R-:W-:Y:S01]  /*17d60*/  ISETP.NE.U32.AND P5, PT, R6, RZ, PT ;  /* 0x000000ff0600720c */ /* 0x000fe20003fa5070 */
[----:B------:R-:W-:Y:S01]  /*17d70*/  IMAD.MOV.U32 R6, RZ, RZ, R9 ;  /* 0x000000ffff067224 */ /* 0x000fe200078e0009 */
[----:B------:R-:W4:Y:S04]  /*17d80*/  LDL.LU R12, [R1+0x200] ;  /* 0x00020000010c7983 */ /* 0x000f280000300800 */
[----:B------:R-:W4:Y:S07]  /*17d90*/  LDL.LU R9, [R1+0x204] ;  /* 0x0002040001097983 */ /* 0x000f2e0000300800 */
[----:B------:R1:W-:Y:S01]  /*17da0*/  LDGSTS.E [R5+0xe800], desc[UR28][R6.64], P5 ;  /* 0x0e80000006057fae */ /* 0x0003e2000a9a101c */
[----:B---3--:R-:W-:-:S04]  /*17db0*/  IADD3 R10, P6, PT, R10, UR14, RZ ;  /* 0x0000000e0a0a7c10 */ /* 0x008fc8000ffde0ff */
[----:B------:R-:W-:Y:S01]  /*17dc0*/  IADD3.X R15, PT, PT, R15, UR15, RZ, P6, !PT ;  /* 0x0000000f0f0f7c10 */ /* 0x000fe2000b7fe4ff */
[----:B-1----:R-:W-:-:S04]  /*17dd0*/  IMAD.MOV.U32 R6, RZ, RZ, R10 ;  /* 0x000000ffff067224 */ /* 0x002fc800078e000a */
[----:B------:R-:W-:-:S05]  /*17de0*/  IMAD.MOV.U32 R7, RZ, RZ, R15 ;  /* 0x000000ffff077224 */ /* 0x000fca00078e000f */
[----:B------:R1:W-:Y:S01]  /*17df0*/  LDGSTS.E [R5+0xea00], desc[UR28][R6.64], P5 ;  /* 0x0ea0000006057fae */ /* 0x0003e2000a9a101c */
[----:B------:R-:W-:Y:S02]  /*17e00*/  ISETP.GT.AND P5, PT, R4, 0x3b, PT ;  /* 0x0000003b0400780c */ /* 0x000fe40003fa4270 */
[----:B--2---:R-:W-:Y:S02]  /*17e10*/  IADD3 R11, P6, PT, R11, UR14, RZ ;  /* 0x0000000e0b0b7c10 */ /* 0x004fe4000ffde0ff */
[----:B-1----:R-:W-:-:S04]  /*17e20*/  SEL R6, RZ, 0x4, !P5 ;  /* 0x00000004ff067807 */ /* 0x002fc80006800000 */
[----:B------:R-:W-:-:S04]  /*17e30*/  SEL R6, R6, RZ, !P4 ;  /* 0x000000ff06067207 */ /* 0x000fc80006000000 */
[----:B------:R-:W-:Y:S01]  /*17e40*/  ISETP.NE.U32.AND P5, PT, R6, RZ, PT ;  /* 0x000000ff0600720c */ /* 0x000fe20003fa5070 */
[----:B------:R1:W-:Y:S01]  /*17e50*/  STL [R1+0x1e4], R10 ;  /* 0x0001e40a01007387 */ /* 0x0003e20000100800 */
[----:B------:R-:W-:-:S03]  /*17e60*/  IMAD.MOV.U32 R6, RZ, RZ, R11 ;  /* 0x000000ffff067224 */ /* 0x000fc600078e000b */
[----:B------:R-:W-:Y:S04]  /*17e70*/  STL [R1+0x1e0], R15 ;  /* 0x0001e00f01007387 */ /* 0x000fe80000100800 */
[----:B-1----:R-:W2:Y:S04]  /*17e80*/  LDL.LU R10, [R1+0x20c] ;  /* 0x00020c00010a7983 */ /* 0x002ea80000300800 */
[----:B------:R-:W-:Y:S01]  /*17e90*/  STL [R1+0x1ec], R11 ;  /* 0x0001ec0b01007387 */ /* 0x000fe20000100800 */
[----:B-----5:R-:W-:Y:S02]  /*17ea0*/  IADD3.X R13, PT, PT, R13, UR15, RZ, P6, !PT ;  /* 0x0000000f0d0d7c10 */ /* 0x020fe4000b7fe4ff */
[----:B------:R-:W-:-:S03]  /*17eb0*/  IADD3 R8, P6, PT, R8, UR14, RZ ;  /* 0x0000000e08087c10 */ /* 0x000fc6000ffde0ff */
[----:B------:R-:W-:Y:S01]  /*17ec0*/  IMAD.MOV.U32 R7, RZ, RZ, R13 ;  /* 0x000000ffff077224 */ /* 0x000fe200078e000d */
[----:B------:R1:W-:Y:S04]  /*17ed0*/  STL [R1+0x1e8], R13 ;  /* 0x0001e80d01007387 */ /* 0x0003e80000100800 */
[----:B------:R3:W-:Y:S04]  /*17ee0*/  LDGSTS.E [R5+0xec00], desc[UR28][R6.64], P5 ;  /* 0x0ec0000006057fae */ /* 0x0007e8000a9a101c */
[----:B-1----:R-:W5:Y:S01]  /*17ef0*/  LDL.LU R13, [R1+0x208] ;  /* 0x00020800010d7983 */ /* 0x002f620000300800 */
[----:B------:R-:W-:-:S03]  /*17f00*/  IADD3.X R14, PT, PT, R14, UR15, RZ, P6, !PT ;  /* 0x0000000f0e0e7c10 */ /* 0x000fc6000b7fe4ff */
[----:B------:R-:W5:Y:S01]  /*17f10*/  LDL.LU R11, [R1+0x214] ;  /* 0x00021400010b7983 */ /* 0x000f620000300800 */
[----:B---3--:R-:W-:Y:S02]  /*17f20*/  IMAD.MOV.U32 R6, RZ, RZ, R8 ;  /* 0x000000ffff067224 */ /* 0x008fe400078e0008 */
[----:B------:R-:W-:Y:S01]  /*17f30*/  IMAD.MOV.U32 R7, RZ, RZ, R14 ;  /* 0x000000ffff077224 */ /* 0x000fe200078e000e */
[----:B------:R-:W-:Y:S04]  /*17f40*/  STL [R1+0x1f4], R8 ;  /* 0x0001f40801007387 */ /* 0x000fe80000100800 */
[----:B------:R1:W-:Y:S04]  /*17f50*/  STL [R1+0x1f0], R14 ;  /* 0x0001f00e01007387 */ /* 0x0003e80000100800 */
[----:B------:R3:W-:Y:S01]  /*17f60*/  LDGSTS.E [R5+0xee00], desc[UR28][R6.64], P5 ;  /* 0x0ee0000006057fae */ /* 0x0007e2000a9a101c */
[----:B------:R-:W-:-:S03]  /*17f70*/  ISETP.GT.AND P5, PT, R4, 0x3c, PT ;  /* 0x0000003c0400780c */ /* 0x000fc60003fa4270 */
[----:B------:R-:W5:Y:S01]  /*17f80*/  LDL.LU R15, [R1+0x210] ;  /* 0x00021000010f7983 */ /* 0x000f620000300800 */
[----:B----4-:R-:W-:-:S03]  /*17f90*/  IADD3 R16, P6, PT, R16, UR14, RZ ;  /* 0x0000000e10107c10 */ /* 0x010fc6000ffde0ff */
[----:B-1----:R-:W4:Y:S01]  /*17fa0*/  LDL.LU R14, [R1+0x218] ;  /* 0x00021800010e7983 */ /* 0x002f220000300800 */
[----:B---3--:R-:W-:-:S03]  /*17fb0*/  SEL R6, RZ, 0x4, !P5 ;  /* 0x00000004ff067807 */ /* 0x008fc60006800000 */
[----:B------:R-:W3:Y:S01]  /*17fc0*/  LDL.LU R8, [R1+0x21c] ;  /* 0x00021c0001087983 */ /* 0x000ee20000300800 */
[----:B------:R-:W-:-:S04]  /*17fd0*/  SEL R6, R6, RZ, !P4 ;  /* 0x000000ff06067207 */ /* 0x000fc80006000000 */
[----:B------:R-:W-:Y:S02]  /*17fe0*/  ISETP.NE.U32.AND P5, PT, R6, RZ, PT ;  /* 0x000000ff0600720c */ /* 0x000fe40003fa5070 */
[----:B------:R-:W-:Y:S02]  /*17ff0*/  IADD3.X R17, PT, PT, R17, UR15, RZ, P6, !PT ;  /* 0x0000000f11117c10 */ /* 0x000fe4000b7fe4ff */
[----:B------:R-:W-:Y:S02]  /*18000*/  IADD3 R9, P6, PT, R9, UR14, RZ ;  /* 0x0000000e09097c10 */ /* 0x000fe4000ffde0ff */
[----:B------:R-:W-:Y:S01]  /*18010*/  MOV R6, R16 ;  /* 0x0000001000067202 */ /* 0x000fe20000000f00 */
[----:B------:R-:W-:Y:S01]  /*18020*/  IMAD.MOV.U32 R7, RZ, RZ, R17 ;  /* 0x000000ffff077224 */ /* 0x000fe200078e0011 */
[----:B------:R-:W-:Y:S01]  /*18030*/  IADD3.X R12, PT, PT, R12, UR15, RZ, P6, !PT ;  /* 0x0000000f0c0c7c10 */ /* 0x000fe2000b7fe4ff */
[----:B------:R-:W-:Y:S04]  /*18040*/  STL [R1+0x1fc], R16 ;  /* 0x0001fc1001007387 */ /* 0x000fe80000100800 */
[----:B------:R1:W-:Y:S04]  /*18050*/  STL [R1+0x1f8], R17 ;  /* 0x0001f81101007387 */ /* 0x0003e80000100800 */
[----:B------:R1:W-:Y:S04]  /*18060*/  STL [R1+0x204], R9 ;  /* 0x0002040901007387 */ /* 0x0003e80000100800 */
[----:B------:R1:W-:Y:S04]  /*18070*/  LDGSTS.E [R5+0xf000], desc[UR28][R6.64], P5 ;  /* 0x0f00000006057fae */ /* 0x0003e8000a9a101c */
[----:B------:R1:W-:Y:S04]  /*18080*/  STL [R1+0x200], R12 ;  /* 0x0002000c01007387 */ /* 0x0003e80000100800 */
[----:B-1----:R-:W4:Y:S01]  /*18090*/  LDL.LU R17, [R1+0x220] ;  /* 0x0002200001117983 */ /* 0x002f220000300800 */
[----:B------:R-:W-:-:S03]  /*180a0*/  IMAD.MOV.U32 R6, RZ, RZ, R9 ;  /* 0x000000ffff067224 */ /* 0x000fc600078e0009 */
[----:B------:R-:W4:Y:S01]  /*180b0*/  LDL.LU R9, [R1+0x224] ;  /* 0x0002240001097983 */ /* 0x000f220000300800 */
[----:B------:R-:W-:-:S03]  /*180c0*/  IMAD.MOV.U32 R7, RZ, RZ, R12 ;  /* 0x000000ffff077224 */ /* 0x000fc600078e000c */
[----:B------:R-:W4:Y:S04]  /*180d0*/  LDL.LU R12, [R1+0x22c] ;  /* 0x00022c00010c7983 */ /* 0x000f280000300800 */
[----:B------:R1:W-:Y:S01]  /*180e0*/  LDGSTS.E [R5+0xf200], desc[UR28][R6.64], P5 ;  /* 0x0f20000006057fae */ /* 0x0003e2000a9a101c */
[----:B------:R-:W-:-:S04]  /*180f0*/  ISETP.GT.AND P5, PT, R4, 0x3d, PT ;  /* 0x0000003d0400780c */ /* 0x000fc80003fa4270 */
[----:B-1----:R-:W-:-:S04]  /*18100*/  SEL R6, RZ, 0x4, !P5 ;  /* 0x00000004ff067807 */ /* 0x002fc80006800000 */
[----:B------:R-:W-:Y:S02]  /*18110*/  SEL R6, R6, RZ, !P4 ;  /* 0x000000ff06067207 */ /* 0x000fe40006000000 */
[----:B--2---:R-:W-:Y:S02]  /*18120*/  IADD3 R10, P6, PT, R10, UR14, RZ ;  /* 0x0000000e0a0a7c10 */ /* 0x004fe4000ffde0ff */
[----:B------:R-:W-:-:S03]  /*18130*/  ISETP.NE.U32.AND P5, PT, R6, RZ, PT ;  /* 0x000000ff0600720c */ /* 0x000fc60003fa5070 */
[----:B------:R-:W-:Y:S01]  /*18140*/  IMAD.MOV.U32 R6, RZ, RZ, R10 ;  /* 0x000000ffff067224 */ /* 0x000fe200078e000a */
[----:B------:R-:W-:Y:S01]  /*18150*/  STL [R1+0x20c], R10 ;  /* 0x00020c0a01007387 */ /* 0x000fe20000100800 */
[----:B-----5:R-:W-:Y:S02]  /*18160*/  IADD3.X R13, PT, PT, R13, UR15, RZ, P6, !PT ;  /* 0x0000000f0d0d7c10 */ /* 0x020fe4000b7fe4ff */
[----:B------:R-:W-:-:S03]  /*18170*/  IADD3 R11, P6, PT, R11, UR14, RZ ;  /* 0x0000000e0b0b7c10 */ /* 0x000fc6000ffde0ff */
[----:B------:R-:W-:Y:S01]  /*18180*/  IMAD.MOV.U32 R7, RZ, RZ, R13 ;  /* 0x000000ffff077224 */ /* 0x000fe200078e000d */
[----:B------:R1:W-:Y:S04]  /*18190*/  STL [R1+0x208], R13 ;  /* 0x0002080d01007387 */ /* 0x0003e80000100800 */
[----:B------:R2:W-:Y:S04]  /*181a0*/  LDGSTS.E [R5+0xf400], desc[UR28][R6.64], P5 ;  /* 0x0f40000006057fae */ /* 0x0005e8000a9a101c */
[----:B-1----:R-:W5:Y:S04]  /*181b0*/  LDL.LU R13, [R1+0x228] ;  /* 0x00022800010d7983 */ /* 0x002f680000300800 */
[----:B------:R-:W5:Y:S01]  /*181c0*/  LDL.LU R10, [R1+0x234] ;  /* 0x00023400010a7983 */ /* 0x000f620000300800 */
[----:B------:R-:W-:Y:S01]  /*181d0*/  IADD3.X R15, PT, PT, R15, UR15, RZ, P6, !PT ;  /* 0x0000000f0f0f7c10 */ /* 0x000fe2000b7fe4ff */
[----:B--2---:R-:W-:-:S03]  /*181e0*/  IMAD.MOV.U32 R6, RZ, RZ, R11 ;  /* 0x000000ffff067224 */ /* 0x004fc600078e000b */
[----:B------:R-:W-:Y:S01]  /*181f0*/  MOV R7, R15 ;  /* 0x0000000f00077202 */ /* 0x000fe20000000f00 */
[----:B------:R1:W-:Y:S04]  /*18200*/  STL [R1+0x214], R11 ;  /* 0x0002140b01007387 */ /* 0x0003e80000100800 */
[----:B------:R2:W-:Y:S01]  /*18210*/  LDGSTS.E [R5+0xf600], desc[UR28][R6.64], P5 ;  /* 0x0f60000006057fae */ /* 0x0005e2000a9a101c */
[----:B------:R-:W-:-:S03]  /*18220*/  ISETP.GT.AND P5, PT, R4, 0x3e, PT ;  /* 0x0000003e0400780c */ /* 0x000fc60003fa4270 */
[----:B------:R4:W-:Y:S01]  /*18230*/  STL [R1+0x210], R15 ;  /* 0x0002100f01007387 */ /* 0x0009e20000100800 */
[----:B---3--:R-:W-:-:S03]  /*18240*/  IADD3 R8, P6, PT, R8, UR14, RZ ;  /* 0x0000000e08087c10 */ /* 0x008fc6000ffde0ff */
[----:B-1----:R-:W3:Y:S01]  /*18250*/  LDL.LU R11, [R1+0x230] ;  /* 0x00023000010b7983 */ /* 0x002ee20000300800 */
[----:B--2---:R-:W-:-:S04]  /*18260*/  SEL R6, RZ, 0x4, !P5 ;  /* 0x00000004ff067807 */ /* 0x004fc80006800000 */
[----:B------:R-:W-:Y:S02]  /*18270*/  SEL R6, R6, RZ, !P4 ;  /* 0x000000ff06067207 */ /* 0x000fe40006000000 */
[----:B----4-:R-:W-:Y:S02]  /*18280*/  IADD3.X R14, PT, PT, R14, UR15, RZ, P6, !PT ;  /* 0x0000000f0e0e7c10 */ /* 0x010fe4000b7fe4ff */
[----:B------:R-:W-:Y:S01]  /*18290*/  ISETP.NE.U32.AND P5, PT, R6, RZ, PT ;  /* 0x000000ff0600720c */ /* 0x000fe20003fa5070 */
[----:B------:R-:W-:Y:S04]  /*182a0*/  STL [R1+0x21c], R8 ;  /* 0x00021c0801007387 */ /* 0x000fe80000100800 */
[----:B------:R1:W-:Y:S01]  /*182b0*/  STL [R1+0x218], R14 ;  /* 0x0002180e01007387 */ /* 0x0003e20000100800 */
[----:B------:R-:W-:-:S03]  /*182c0*/  IMAD.MOV.U32 R6, RZ, RZ, R8 ;  /* 0x000000ffff067224 */ /* 0x000fc600078e0008 */
[----:B------:R-:W2:Y:S01]  /*182d0*/  LDL.LU R16, [R1+0x238] ;  /* 0x0002380001107983 */ /* 0x000ea20000300800 */
[----:B------:R-:W-:-:S03]  /*182e0*/  IMAD.MOV.U32 R7, RZ, RZ, R14 ;  /* 0x000000ffff077224 */ /* 0x000fc600078e000e */
[----:B------:R-:W4:Y:S04]  /*182f0*/  LDL.LU R15, [R1+0x23c] ;  /* 0x00023c00010f7983 */ /* 0x000f280000300800 */
[----:B-1----:R-:W2:Y:S04]  /*18300*/  LDL.LU R14, [R1+0x258] ;  /* 0x00025800010e7983 */ /* 0x002ea80000300800 */
[----:B------:R-:W2:Y:S01]  /*18310*/  LDL.LU R8, [R1+0x25c] ;  /* 0x00025c0001087983 */ /* 0x000ea20000300800 */
[----:B------:R-:W-:-:S03]  /*18320*/  IADD3 R9, P6, PT, R9, UR14, RZ ;  /* 0x0000000e09097c10 */ /* 0x000fc6000ffde0ff */
[----:B------:R1:W-:Y:S01]  /*18330*/  LDGSTS.E [R5+0xf800], desc[UR28][R6.64], P5 ;  /* 0x0f80000006057fae */ /* 0x0003e2000a9a101c */
[----:B------:R-:W-:-:S03]  /*18340*/  IADD3.X R17, PT, PT, R17, UR15, RZ, P6, !PT ;  /* 0x0000000f11117c10 */ /* 0x000fc6000b7fe4ff */
[----:B------:R1:W-:Y:S04]  /*18350*/  STL [R1+0x224], R9 ;  /* 0x0002240901007387 */ /* 0x0003e80000100800 */
[----:B------:R-:W-:Y:S01]  /*18360*/  STL [R1+0x220], R17 ;  /* 0x0002201101007387 */ /* 0x000fe20000100800 */
[----:B-1----:R-:W-:-:S03]  /*18370*/  IMAD.MOV.U32 R6, RZ, RZ, R9 ;  /* 0x000000ffff067224 */ /* 0x002fc600078e0009 */
[----:B------:R-:W2:Y:S01]  /*18380*/  LDL R9, [R1+0x338] ;  /* 0x0003380001097983 */ /* 0x000ea20000100800 */
[----:B------:R-:W-:-:S05]  /*18390*/  IMAD.MOV.U32 R7, RZ, RZ, R17 ;  /* 0x000000ffff077224 */ /* 0x000fca00078e0011 */
[----:B------:R1:W-:Y:S01]  /*183a0*/  LDGSTS.E [R5+0xfa00], desc[UR28][R6.64], P5 ;  /* 0x0fa0000006057fae */ /* 0x0003e2000a9a101c */
[----:B------:R-:W-:-:S04]  /*183b0*/  ISETP.GT.AND P5, PT, R4, 0x3f, PT ;  /* 0x0000003f0400780c */ /* 0x000fc80003fa4270 */
[----:B------:R-:W-:Y:S02]  /*183c0*/  SEL R4, RZ, 0x4, !P5 ;  /* 0x00000004ff047807 */ /* 0x000fe40006800000 */
[----:B------:R-:W-:Y:S02]  /*183d0*/  IADD3 R12, P5, PT, R12, UR14, RZ ;  /* 0x0000000e0c0c7c10 */ /* 0x000fe4000ffbe0ff */
[----:B------:R-:W-:-:S04]  /*183e0*/  SEL R4, R4, RZ, !P4 ;  /* 0x000000ff04047207 */ /* 0x000fc80006000000 */
[----:B------:R-:W-:Y:S01]  /*183f0*/  ISETP.NE.U32.AND P4, PT, R4, RZ, PT ;  /* 0x000000ff0400720c */ /* 0x000fe20003f85070 */
[----:B------:R-:W-:Y:S01]  /*18400*/  STL [R1+0x22c], R12 ;  /* 0x00022c0c01007387 */ /* 0x000fe20000100800 */
[----:B-1----:R-:W-:Y:S01]  /*18410*/  IMAD.MOV.U32 R6, RZ, RZ, R12 ;  /* 0x000000ffff067224 */ /* 0x002fe200078e000c */
[----:B------:R-:W-:-:S04]  /*18420*/  UIADD3 UR18, UPT, UPT, UR18, 0x1, URZ ;  /* 0x0000000112127890 */ /* 0x000fc8000fffe0ff */
[----:B------:R-:W-:-:S04]  /*18430*/  UISETP.GT.AND UP1, UPT, UR18, 0x3, UPT ;  /* 0x000000031200788c */ /* 0x000fc8000bf24270 */
[----:B------:R-:W-:-:S04]  /*18440*/  USEL UR18, UR18, URZ, !UP1 ;  /* 0x000000ff12127287 */ /* 0x000fc8000c800000 */
[----:B------:R-:W-:Y:S01]  /*18450*/  ULEA UR5, UR18, UR9, 0xe ;  /* 0x0000000912057291 */ /* 0x000fe2000f8e70ff */
[----:B-----5:R-:W-:Y:S02]  /*18460*/  IADD3.X R13, PT, PT, R13, UR15, RZ, P5, !PT ;  /* 0x0000000f0d0d7c10 */ /* 0x020fe4000affe4ff */
[----:B------:R-:W-:-:S03]  /*18470*/  IADD3 R10, P5, PT, R10, UR14, RZ ;  /* 0x0000000e0a0a7c10 */ /* 0x000fc6000ffbe0ff */
[----:B------:R1:W-:Y:S01]  /*18480*/  STL [R1+0x228], R13 ;  /* 0x0002280d01007387 */ /* 0x0003e20000100800 */
[----:B------:R-:W-:-:S05]  /*18490*/  IMAD.MOV.U32 R7, RZ, RZ, R13 ;  /* 0x000000ffff077224 */ /* 0x000fca00078e000d */
[----:B------:R5:W-:Y:S04]  /*184a0*/  LDGSTS.E [R5+0xfc00], desc[UR28][R6.64], P4 ;  /* 0x0fc0000006057fae */ /* 0x000be8000a1a101c */
[----:B-1----:R-:W2:Y:S04]  /*184b0*/  LDL.LU R13, [R1+0x278] ;  /* 0x00027800010d7983 */ /* 0x002ea80000300800 */
[----:B------:R-:W2:Y:S01]  /*184c0*/  LDL.LU R12, [R1+0x27c] ;  /* 0x00027c00010c7983 */ /* 0x000ea20000300800 */
[----:B---3--:R-:W-:-:S03]  /*184d0*/  IADD3.X R11, PT, PT, R11, UR15, RZ, P5, !PT ;  /* 0x0000000f0b0b7c10 */ /* 0x008fc6000affe4ff */
[----:B------:R1:W-:Y:S01]  /*184e0*/  STL [R1+0x234], R10 ;  /* 0x0002340a01007387 */ /* 0x0003e20000100800 */
[----:B-----5:R-:W-:-:S03]  /*184f0*/  MOV R6, R10 ;  /* 0x0000000a00067202 */ /* 0x020fc60000000f00 */
[----:B------:R3:W-:Y:S01]  /*18500*/  STL [R1+0x230], R11 ;  /* 0x0002300b01007387 */ /* 0x0007e20000100800 */
[----:B------:R-:W-:-:S03]  /*18510*/  IMAD.MOV.U32 R7, RZ, RZ, R11 ;  /* 0x000000ffff077224 */ /* 0x000fc600078e000b */
[----:B------:R-:W5:Y:S04]  /*18520*/  LDL.LU R20, [R1+0x298] ;  /* 0x0002980001147983 */ /* 0x000f680000300800 */
[----:B------:R-:W5:Y:S04]  /*18530*/  LDL.LU R17, [R1+0x29c] ;  /* 0x00029c0001117983 */ /* 0x000f680000300800 */
[----:B------:R-:W5:Y:S04]  /*18540*/  LDL.LU R19, [R1+0x2b8] ;  /* 0x0002b80001137983 */ /* 0x000f680000300800 */
[----:B------:R2:W-:Y:S04]  /*18550*/  LDGSTS.E [R5+0xfe00], desc[UR28][R6.64], P4 ;  /* 0x0fe0000006057fae */ /* 0x0005e8000a1a101c */
[----:B-1----:R-:W5:Y:S01]  /*18560*/  LDL.LU R10, [R1+0x2bc] ;  /* 0x0002bc00010a7983 */ /* 0x002f620000300800 */
[----:B----4-:R-:W-:-:S03]  /*18570*/  IADD3 R15, P4, PT, R15, UR12, RZ ;  /* 0x0000000c0f0f7c10 */ /* 0x010fc6000ff9e0ff */
[----:B------:R-:W4:Y:S01]  /*18580*/  LDL.LU R18, [R1+0x2d8] ;  /* 0x0002d80001127983 */ /* 0x000f220000300800 */
[----:B--2---:R-:W-:Y:S02]  /*18590*/  IADD3.X R16, PT, PT, R16, UR13, RZ, P4, !PT ;  /* 0x0000000d10107c10 */ /* 0x004fe4000a7fe4ff */
[----:B------:R-:W-:Y:S01]  /*185a0*/  IADD3 R8, P5, PT, R8, UR12, RZ ;  /* 0x0000000c08087c10 */ /* 0x000fe2000ffbe0ff */
[----:B---3--:R-:W2:Y:S01]  /*185b0*/  LDL.LU R11, [R1+0x2dc] ;  /* 0x0002dc00010b7983 */ /* 0x008ea20000300800 */
[----:B------:R-:W-:Y:S02]  /*185c0*/  IMAD.MOV.U32 R4, RZ, RZ, R15 ;  /* 0x000000ffff047224 */ /* 0x000fe400078e000f */
[----:B------:R-:W-:Y:S01]  /*185d0*/  IADD3.X R14, PT, PT, R14, UR13, RZ, P5, !PT ;  /* 0x0000000d0e0e7c10 */ /* 0x000fe2000affe4ff */
[----:B------:R-:W-:Y:S01]  /*185e0*/  STL [R1+0x23c], R15 ;  /* 0x00023c0f01007387 */ /* 0x000fe20000100800 */
[----:B------:R-:W-:-:S03]  /*185f0*/  IMAD.MOV.U32 R5, RZ, RZ, R16 ;  /* 0x000000ffff057224 */ /* 0x000fc600078e0010 */
[----:B------:R1:W-:Y:S04]  /*18600*/  STL [R1+0x238], R16 ;  /* 0x0002381001007387 */ /* 0x0003e80000100800 */
[----:B------:R3:W-:Y:S04]  /*18610*/  STL [R1+0x25c], R8 ;  /* 0x00025c0801007387 */ /* 0x0007e80000100800 */
[----:B------:R-:W0:Y:S01]  /*18620*/  LDGDEPBAR ;  /* 0x00000000000079af */ /* 0x000e220000000000 */
[----:B------:R-:W-:-:S03]  /*18630*/  VIADD R6, R9, UR5 ;  /* 0x0000000509067c36 */ /* 0x000fc60008000000 */
[----:B------:R-:W4:Y:S04]  /*18640*/  LDL.LU R9, [R1+0x2fc] ;  /* 0x0002fc0001097983 */ /* 0x000f280000300800 */
[----:B------:R3:W-:Y:S04]  /*18650*/  STL [R1+0x258], R14 ;  /* 0x0002580e01007387 */ /* 0x0007e80000100800 */
[----:B------:R3:W-:Y:S04]  /*18660*/  LDGSTS.E [R6+0x30000], desc[UR28][R4.64], P2 ;  /* 0x3000000004067fae */ /* 0x0007e800091a101c */
[----:B-1----:R-:W4:Y:S01]  /*18670*/  LDL.LU R16, [R1+0x2f8] ;  /* 0x0002f80001107983 */ /* 0x002f220000300800 */
[----:B---3--:R-:W-:-:S03]  /*18680*/  IMAD.MOV.U32 R4, RZ, RZ, R8 ;  /* 0x000000ffff047224 */ /* 0x008fc600078e0008 */
[----:B------:R-:W3:Y:S04]  /*18690*/  LDL.LU R8, [R1+0x318] ;  /* 0x0003180001087983 */ /* 0x000ee80000300800 */
[----:B------:R-:W3:Y:S01]  /*186a0*/  LDL.LU R7, [R1+0x31c] ;  /* 0x00031c0001077983 */ /* 0x000ee20000300800 */
[----:B------:R-:W-:-:S05]  /*186b0*/  IMAD.MOV.U32 R5, RZ, RZ, R14 ;  /* 0x000000ffff057224 */ /* 0x000fca00078e000e */
[----:B------:R1:W-:Y:S01]  /*186c0*/  LDGSTS.E [R6+0x30400], desc[UR28][R4.64], P2 ;  /* 0x3040000004067fae */ /* 0x0003e200091a101c */
[----:B------:R-:W-:-:S04]  /*186d0*/  IADD3 R12, P4, PT, R12, UR12, RZ ;  /* 0x0000000c0c0c7c10 */ /* 0x000fc8000ff9e0ff */
[----:B------:R-:W-:Y:S01]  /*186e0*/  IADD3.X R13, PT, PT, R13, UR13, RZ, P4, !PT ;  /* 0x0000000d0d0d7c10 */ /* 0x000fe2000a7fe4ff */
[----:B------:R-:W-:Y:S01]  /*186f0*/  STL [R1+0x27c], R12 ;  /* 0x00027c0c01007387 */ /* 0x000fe20000100800 */
[----:B-1----:R-:W-:-:S03]  /*18700*/  MOV R4, R12 ;  /* 0x0000000c00047202 */ /* 0x002fc60000000f00 */
[----:B------:R1:W-:Y:S01]  /*18710*/  STL [R1+0x278], R13 ;  /* 0x0002780d01007387 */ /* 0x0003e20000100800 */
[----:B------:R-:W-:-:S03]  /*18720*/  IMAD.MOV.U32 R5, RZ, RZ, R13 ;  /* 0x000000ffff057224 */ /* 0x000fc600078e000d */
[----:B------:R-:W3:Y:S01]  /*18730*/  LDL.LU R15, [R1+0x240] ;  /* 0x00024000010f7983 */ /* 0x000ee20000300800 */
[----:B-----5:R-:W-:-:S03]  /*18740*/  IADD3 R17, P4, PT, R17, UR12, RZ ;  /* 0x0000000c11117c10 */ /* 0x020fc6000ff9e0ff */
[----:B------:R-:W5:Y:S01]  /*18750*/  LDL.LU R14, [R1+0x244] ;  /* 0x00024400010e7983 */ /* 0x000f620000300800 */
[----:B------:R-:W-:-:S03]  /*18760*/  IADD3.X R20, PT, PT, R20, UR13, RZ, P4, !PT ;  /* 0x0000000d14147c10 */ /* 0x000fc6000a7fe4ff */
[----:B-1----:R-:W5:Y:S04]  /*18770*/  LDL.LU R13, [R1+0x260] ;  /* 0x00026000010d7983 */ /* 0x002f680000300800 */
[----:B------:R-:W5:Y:S01]  /*18780*/  LDL.LU R12, [R1+0x264] ;  /* 0x00026400010c7983 */ /* 0x000f620000300800 */
[----:B------:R-:W-:-:S03]  /*18790*/  IADD3 R10, P4, PT, R10, UR12, RZ ;  /* 0x0000000c0a0a7c10 */ /* 0x000fc6000ff9e0ff */
[----:B------:R1:W-:Y:S01]  /*187a0*/  LDGSTS.E [R6+0x30800], desc[UR28][R4.64], P2 ;  /* 0x3080000004067fae */ /* 0x0003e200091a101c */
[----:B------:R-:W-:-:S03]  /*187b0*/  IADD3.X R19, PT, PT, R19, UR13, RZ, P4, !PT ;  /* 0x0000000d13137c10 */ /* 0x000fc6000a7fe4ff */
[----:B------:R4:W-:Y:S04]  /*187c0*/  STL [R1+0x29c], R17 ;  /* 0x00029c1101007387 */ /* 0x0009e80000100800 */
[----:B------:R-:W-:Y:S01]  /*187d0*/  STL [R1+0x298], R20 ;  /* 0x0002981401007387 */ /* 0x000fe20000100800 */
[----:B--2---:R-:W-:Y:S01]  /*187e0*/  IADD3 R11, P4, PT, R11, UR12, RZ ;  /* 0x0000000c0b0b7c10 */ /* 0x004fe2000ff9e0ff */
[----:B-1----:R-:W-:Y:S02]  /*187f0*/  IMAD.MOV.U32 R4, RZ, RZ, R17 ;  /* 0x000000ffff047224 */ /* 0x002fe400078e0011 */
[----:B------:R-:W-:Y:S01]  /*18800*/  IMAD.MOV.U32 R5, RZ, RZ, R20 ;  /* 0x000000ffff057224 */ /* 0x000fe200078e0014 */
[----:B----4-:R-:W2:Y:S01]  /*18810*/  LDL R17, [R1+0x53c] ;  /* 0x00053c0001117983 */ /* 0x010ea20000100800 */
[----:B------:R-:W-:-:S03]  /*18820*/  IADD3.X R18, PT, PT, R18, UR13, RZ, P4, !PT ;  /* 0x0000000d12127c10 */ /* 0x000fc6000a7fe4ff */
[----:B------:R1:W-:Y:S04]  /*18830*/  LDGSTS.E [R6+0x30c00], desc[UR28][R4.64], P2 ;  /* 0x30c0000004067fae */ /* 0x0003e800091a101c */
[----:B------:R4:W-:Y:S01]  /*18840*/  STL [R1+0x2bc], R10 ;  /* 0x0002bc0a01007387 */ /* 0x0009e20000100800 */
[----:B------:R-:W-:Y:S01]  /*18850*/  IADD3 R9, P4, PT, R9, UR12, RZ ;  /* 0x0000000c09097c10 */ /* 0x000fe2000ff9e0ff */
[----:B-1----:R-:W-:Y:S02]  /*18860*/  IMAD.MOV.U32 R4, RZ, RZ, R10 ;  /* 0x000000ffff047224 */ /* 0x002fe400078e000a */
[----:B------:R-:W-:Y:S01]  /*18870*/  IMAD.MOV.U32 R5, RZ, RZ, R19 ;  /* 0x000000ffff057224 */ /* 0x000fe200078e0013 */
[----:B------:R-:W-:Y:S04]  /*18880*/  STL [R1+0x2b8], R19 ;  /* 0x0002b81301007387 */ /* 0x000fe80000100800 */
[----:B------:R1:W-:Y:S01]  /*18890*/  LDGSTS.E [R6+0x31000], desc[UR28][R4.64], P2 ;  /* 0x3100000004067fae */ /* 0x0003e200091a101c */
[----:B------:R-:W-:-:S03]  /*188a0*/  IADD3.X R16, PT, PT, R16, UR13, RZ, P4, !PT ;  /* 0x0000000d10107c10 */ /* 0x000fc6000a7fe4ff */
[----:B----4-:R-:W4:Y:S04]  /*188b0*/  LDL.LU R10, [R1+0x284] ;  /* 0x00028400010a7983 */ /* 0x010f280000300800 */
[----:B------:R3:W-:Y:S01]  /*188c0*/  STL [R1+0x2dc], R11 ;  /* 0x0002dc0b01007387 */ /* 0x0007e20000100800 */
[----:B-1----:R-:W-:Y:S01]  /*188d0*/  IMAD.MOV.U32 R4, RZ, RZ, R11 ;  /* 0x000000ffff047224 */ /* 0x002fe200078e000b */
[----:B------:R-:W-:Y:S02]  /*188e0*/  MOV R5, R18 ;  /* 0x0000001200057202 */ /* 0x000fe40000000f00 */
[----:B------:R-:W-:Y:S01]  /*188f0*/  STL [R1+0x2d8], R18 ;  /* 0x0002d81201007387 */ /* 0x000fe20000100800 */
[----:B---3--:R-:W-:-:S03]  /*18900*/  IADD3 R7, P4, PT, R7, UR12, RZ ;  /* 0x0000000c07077c10 */ /* 0x008fc6000ff9e0ff */
[----:B------:R-:W3:Y:S01]  /*18910*/  LDL.LU R11, [R1+0x280] ;  /* 0x00028000010b7983 */ /* 0x000ee20000300800 */
[----:B------:R-:W-:-:S03]  /*18920*/  IADD3.X R8, PT, PT, R8, UR13, RZ, P4, !PT ;  /* 0x0000000d08087c10 */ /* 0x000fc6000a7fe4ff */
[----:B------:R1:W-:Y:S04]  /*18930*/  STL [R1+0x2fc], R9 ;  /* 0x0002fc0901007387 */ /* 0x0003e80000100800 */
[----:B------:R1:W-:Y:S04]  /*18940*/  LDGSTS.E [R6+0x31400], desc[UR28][R4.64], P2 ;  /* 0x3140000004067fae */ /* 0x0003e800091a101c */
[----:B------:R-:W-:Y:S04]  /*18950*/  STL [R1+0x2f8], R16 ;  /* 0x0002f81001007387 */ /* 0x000fe80000100800 */
[----:B------:R-:W3:Y:S01]  /*18960*/  LDL.LU R20, [R1+0x2a0] ;  /* 0x0002a00001147983 */ /* 0x000ee20000300800 */
[----:B-1----:R-:W-:-:S03]  /*18970*/  IMAD.MOV.U32 R4, RZ, RZ, R9 ;  /* 0x000000ffff047224 */ /* 0x002fc600078e0009 */
[----:B------:R-:W3:Y:S01]  /*18980*/  LDL.LU R19, [R1+0x2a4] ;  /* 0x0002a40001137983 */ /* 0x000ee20000300800 */
[----:B------:R-:W-:-:S03]  /*18990*/  IMAD.MOV.U32 R5, RZ, RZ, R16 ;  /* 0x000000ffff057224 */ /* 0x000fc600078e0010 */
[----:B------:R-:W-:Y:S04]  /*189a0*/  STL [R1+0x31c], R7 ;  /* 0x00031c0701007387 */ /* 0x000fe80000100800 */
[----:B------:R1:W-:Y:S04]  /*189b0*/  LDGSTS.E [R6+0x31800], desc[UR28][R4.64], P2 ;  /* 0x3180000004067fae */ /* 0x0003e800091a101c */
[----:B------:R1:W-:Y:S04]  /*189c0*/  STL [R1+0x318], R8 ;  /* 0x0003180801007387 */ /* 0x0003e80000100800 */
[----:B------:R-:W3:Y:S01]  /*189d0*/  LDL.LU R9, [R1+0x2c0] ;  /* 0x0002c00001097983 */ /* 0x000ee20000300800 */
[----:B-1----:R-:W-:-:S03]  /*189e0*/  IMAD.MOV.U32 R5, RZ, RZ, R8 ;  /* 0x000000ffff057224 */ /* 0x002fc600078e0008 */
[----:B------:R-:W3:Y:S01]  /*189f0*/  LDL.LU R8, [R1+0x2c4] ;  /* 0x0002c40001087983 */ /* 0x000ee20000300800 */
[----:B------:R-:W-:-:S03]  /*18a00*/  IMAD.MOV.U32 R4, RZ, RZ, R7 ;  /* 0x000000ffff047224 */ /* 0x000fc600078e0007 */
[----:B------:R-:W3:Y:S04]  /*18a10*/  LDL.LU R16, [R1+0x2e0] ;  /* 0x0002e00001107983 */ /* 0x000ee80000300800 */
[----:B------:R-:W3:Y:S04]  /*18a20*/  LDL.LU R7, [R1+0x2e4] ;  /* 0x0002e40001077983 */ /* 0x000ee80000300800 */
[----:B------:R1:W-:Y:S01]  /*18a30*/  LDGSTS.E [R6+0x31c00], desc[UR28][R4.64], P2 ;  /* 0x31c0000004067fae */ /* 0x0003e200091a101c */
[----:B-----5:R-:W-:-:S04]  /*18a40*/  IADD3 R14, P4, PT, R14, UR12, RZ ;  /* 0x0000000c0e0e7c10 */ /* 0x020fc8000ff9e0ff */
[----:B------:R-:W-:Y:S02]  /*18a50*/  IADD3.X R15, PT, PT, R15, UR13, RZ, P4, !PT ;  /* 0x0000000d0f0f7c10 */ /* 0x000fe4000a7fe4ff */
[----:B------:R-:W-:Y:S01]  /*18a60*/  IADD3 R12, P5, PT, R12, UR12, RZ ;  /* 0x0000000c0c0c7c10 */ /* 0x000fe2000ffbe0ff */
[----:B------:R5:W-:Y:S03]  /*18a70*/  STL [R1+0x244], R14 ;  /* 0x0002440e01007387 */ /* 0x000be60000100800 */
[----:B------:R-:W-:Y:S01]  /*18a80*/  IADD3.X R13, PT, PT, R13, UR13, RZ, P5, !PT ;  /* 0x0000000d0d0d7c10 */ /* 0x000fe2000affe4ff */
[----:B------:R2:W-:Y:S01]  /*18a90*/  STL [R1+0x240], R15 ;  /* 0x0002400f01007387 */ /* 0x0005e20000100800 */
[----:B-1----:R-:W-:Y:S01]  /*18aa0*/  IMAD.MOV.U32 R4, RZ, RZ, R14 ;  /* 0x000000ffff047224 */ /* 0x002fe200078e000e */
[----:B------:R-:W-:Y:S02]  /*18ab0*/  MOV R5, R15 ;  /* 0x0000000f00057202 */ /* 0x000fe40000000f00 */
[----:B------:R-:W-:Y:S04]  /*18ac0*/  STL [R1+0x264], R12 ;  /* 0x0002640c01007387 */ /* 0x000fe80000100800 */
[----:B------:R1:W-:Y:S04]  /*18ad0*/  STL [R1+0x260], R13 ;  /* 0x0002600d01007387 */ /* 0x0003e80000100800 */
[----:B-----5:R-:W5:Y:S01]  /*18ae0*/  LDL.LU R14, [R1+0x304] ;  /* 0x00030400010e7983 */ /* 0x020f620000300800 */
[----:B--2---:R-:W-:-:S03]  /*18af0*/  VIADD R6, R17, UR5 ;  /* 0x0000000511067c36 */ /* 0x004fc60008000000 */
[----:B------:R-:W2:Y:S04]  /*18b00*/  LDL.LU R15, [R1+0x300] ;  /* 0x00030000010f7983 */ /* 0x000ea80000300800 */
[----:B------:R1:W-:Y:S02]  /*18b10*/  LDGSTS.E [R6+0x30100], desc[UR28][R4.64], P2 ;  /* 0x3010000004067fae */ /* 0x0003e400091a101c */
[----:B-1----:R-:W-:Y:S02]  /*18b20*/  IMAD.MOV.U32 R5, RZ, RZ, R13 ;  /* 0x000000ffff057224 */ /* 0x002fe400078e000d */
[----:B------:R-:W-:Y:S01]  /*18b30*/  IMAD.MOV.U32 R4, RZ, RZ, R12 ;  /* 0x000000ffff047224 */ /* 0x000fe200078e000c */
[----:B------:R-:W2:Y:S04]  /*18b40*/  LDL.LU R13, [R1+0x320] ;  /* 0x00032000010d7983 */ /* 0x000ea80000300800 */
[----:B------:R-:W2:Y:S01]  /*18b50*/  LDL.LU R12, [R1+0x324] ;  /* 0x00032400010c7983 */ /* 0x000ea20000300800 */
[----:B----4-:R-:W-:-:S03]  /*18b60*/  IADD3 R10, P4, PT, R10, UR12, RZ ;  /* 0x0000000c0a0a7c10 */ /* 0x010fc6000ff9e0ff */
[----:B------:R1:W-:Y:S04]  /*18b70*/  LDGSTS.E [R6+0x30500], desc[UR28][R4.64], P2 ;  /* 0x3050000004067fae */ /* 0x0003e800091a101c */
[----:B------:R4:W-:Y:S01]  /*18b80*/  STL [R1+0x284], R10 ;  /* 0x0002840a01007387 */ /* 0x0009e20000100800 */
[----:B---3--:R-:W-:Y:S01]  /*18b90*/  IADD3.X R11, PT, PT, R11, UR13, RZ, P4, !PT ;  /* 0x0000000d0b0b7c10 */ /* 0x008fe2000a7fe4ff */
[----:B-1----:R-:W-:-:S04]  /*18ba0*/  IMAD.MOV.U32 R4, RZ, RZ, R10 ;  /* 0x000000ffff047224 */ /* 0x002fc800078e000a */
[----:B------:R1:W-:Y:S01]  /*18bb0*/  STL [R1+0x280], R11 ;  /* 0x0002800b01007387 */ /* 0x0003e20000100800 */
[----:B------:R-:W-:-:S03]  /*18bc0*/  IMAD.MOV.U32 R5, RZ, RZ, R11 ;  /* 0x000000ffff057224 */ /* 0x000fc600078e000b */
[----:B------:R-:W3:Y:S04]  /*18bd0*/  LDL.LU R18, [R1+0x248] ;  /* 0x0002480001127983 */ /* 0x000ee80000300800 */
[----:B----4-:R-:W4:Y:S04]  /*18be0*/  LDL.LU R10, [R1+0x24c] ;  /* 0x00024c00010a7983 */ /* 0x010f280000300800 */
[----:B------:R-:W3:Y:S01]  /*18bf0*/  LDL.LU R17, [R1+0x268] ;  /* 0x0002680001117983 */ /* 0x000ee20000300800 */
[----:B------:R-:W-:-:S03]  /*18c00*/  IADD3 R19, P4, PT, R19, UR12, RZ ;  /* 0x0000000c13137c10 */ /* 0x000fc6000ff9e0ff */
[----:B-1----:R-:W3:Y:S01]  /*18c10*/  LDL.LU R11, [R1+0x26c] ;  /* 0x00026c00010b7983 */ /* 0x002ee20000300800 */
[----:B------:R-:W-:-:S03]  /*18c20*/  IADD3.X R20, PT, PT, R20, UR13, RZ, P4, !PT ;  /* 0x0000000d14147c10 */ /* 0x000fc6000a7fe4ff */
[----:B------:R1:W-:Y:S04]  /*18c30*/  LDGSTS.E [R6+0x30900], desc[UR28][R4.64], P2 ;  /* 0x3090000004067fae */ /* 0x0003e800091a101c */
[----:B------:R1:W-:Y:S04]  /*18c40*/  STL [R1+0x2a4], R19 ;  /* 0x0002a41301007387 */ /* 0x0003e80000100800 */
[----:B------:R-:W-:Y:S01]  /*18c50*/  STL [R1+0x2a0], R20 ;  /* 0x0002a01401007387 */ /* 0x000fe20000100800 */
[----:B-1----:R-:W-:Y:S02]  /*18c60*/  IMAD.MOV.U32 R4, RZ, RZ, R19 ;  /* 0x000000ffff047224 */ /* 0x002fe400078e0013 */
[----:B------:R-:W-:Y:S01]  /*18c70*/  IMAD.MOV.U32 R5, RZ, RZ, R20 ;  /* 0x000000ffff057224 */ /* 0x000fe200078e0014 */
[----:B------:R-:W3:Y:S01]  /*18c80*/  LDL R19, [R1+0x538] ;  /* 0x0005380001137983 */ /* 0x000ee20000100800 */
[----:B------:R-:W-:-:S03]  /*18c90*/  IADD3 R8, P4, PT, R8, UR12, RZ ;  /* 0x0000000c08087c10 */ /* 0x000fc6000ff9e0ff */
[----:B------:R1:W-:Y:S01]  /*18ca0*/  LDGSTS.E [R6+0x30d00], desc[UR28][R4.64], P2 ;  /* 0x30d0000004067fae */ /* 0x0003e200091a101c */
[----:B------:R-:W-:-:S03]  /*18cb0*/  IADD3.X R9, PT, PT, R9, UR13, RZ, P4, !PT ;  /* 0x0000000d09097c10 */ /* 0x000fc6000a7fe4ff */
[----:B------:R-:W-:Y:S04]  /*18cc0*/  STL [R1+0x2c4], R8 ;  /* 0x0002c40801007387 */ /* 0x000fe80000100800 */
[----:B------:R1:W-:Y:S02]  /*18cd0*/  STL [R1+0x2c0], R9 ;  /* 0x0002c00901007387 */ /* 0x0003e40000100800 */
[----:B-1----:R-:W-:Y:S01]  /*18ce0*/  IMAD.MOV.U32 R5, RZ, RZ, R9 ;  /* 0x000000ffff057224 */ /* 0x002fe200078e0009 */
[----:B------:R-:W-:Y:S01]  /*18cf0*/  MOV R4, R8 ;  /* 0x0000000800047202 */ /* 0x000fe20000000f00 */
[----:B------:R-:W3:Y:S04]  /*18d00*/  LDL.LU R9, [R1+0x288] ;  /* 0x0002880001097983 */ /* 0x000ee80000300800 */
[----:B------:R-:W3:Y:S01]  /*18d10*/  LDL.LU R8, [R1+0x28c] ;  /* 0x00028c0001087983 */ /* 0x000ee20000300800 */
[----:B------:R-:W-:-:S03]  /*18d20*/  IADD3 R7, P4, PT, R7, UR12, RZ ;  /* 0x0000000c07077c10 */ /* 0x000fc6000ff9e0ff */
[----:B------:R1:W-:Y:S01]  /*18d30*/  LDGSTS.E [R6+0x31100], desc[UR28][R4.64], P2 ;  /* 0x3110000004067fae */ /* 0x0003e200091a101c */
[----:B------:R-:W-:-:S03]  /*18d40*/  IADD3.X R16, PT, PT, R16, UR13, RZ, P4, !PT ;  /* 0x0000000d10107c10 */ /* 0x000fc6000a7fe4ff */
[----:B------:R-:W-:Y:S04]  /*18d50*/  STL [R1+0x2e4], R7 ;  /* 0x0002e40701007387 */ /* 0x000fe80000100800 */
[----:B------:R1:W-:Y:S02]  /*18d60*/  STL [R1+0x2e0], R16 ;  /* 0x0002e01001007387 */ /* 0x0003e40000100800 */
[----:B-1----:R-:W-:Y:S02]  /*18d70*/  IMAD.MOV.U32 R5, RZ, RZ, R16 ;  /* 0x000000ffff057224 */ /* 0x002fe400078e0010 */
[----:B------:R-:W-:Y:S01]  /*18d80*/  IMAD.MOV.U32 R4, RZ, RZ, R7 ;  /* 0x000000ffff047224 */ /* 0x000fe200078e0007 */
[----:B------:R-:W3:Y:S04]  /*18d90*/  LDL.LU R16, [R1+0x2a8] ;  /* 0x0002a80001107983 */ /* 0x000ee80000300800 */
[----:B------:R-:W3:Y:S04]  /*18da0*/  LDL.LU R7, [R1+0x2ac] ;  /* 0x0002ac0001077983 */ /* 0x000ee80000300800 */
[----:B------:R1:W-:Y:S01]  /*18db0*/  LDGSTS.E [R6+0x31500], desc[UR28][R4.64], P2 ;  /* 0x3150000004067fae */ /* 0x0003e200091a101c */
[----:B-----5:R-:W-:-:S04]  /*18dc0*/  IADD3 R14, P4, PT, R14, UR12, RZ ;  /* 0x0000000c0e0e7c10 */ /* 0x020fc8000ff9e0ff */
[----:B--2---:R-:W-:Y:S01]  /*18dd0*/  IADD3.X R15, PT, PT, R15, UR13, RZ, P4, !PT ;  /* 0x0000000d0f0f7c10 */ /* 0x004fe2000a7fe4ff */
[----:B-1----:R-:W-:Y:S01]  /*18de0*/  IMAD.MOV.U32 R4, RZ, RZ, R14 ;  /* 0x000000ffff047224 */ /* 0x002fe200078e000e */
[----:B------:R1:W-:Y:S03]  /*18df0*/  STL [R1+0x304], R14 ;  /* 0x0003040e01007387 */ /* 0x0003e60000100800 */
[----:B------:R-:W-:Y:S01]  /*18e00*/  IMAD.MOV.U32 R5, RZ, RZ, R15 ;  /* 0x000000ffff057224 */ /* 0x000fe200078e000f */
[----:B------:R2:W-:Y:S04]  /*18e10*/  STL [R1+0x300], R15 ;  /* 0x0003000f01007387 */ /* 0x0005e80000100800 */
[----:B------:R5:W-:Y:S04]  /*18e20*/  LDGSTS.E [R6+0x31900], desc[UR28][R4.64], P2 ;  /* 0x3190000004067fae */ /* 0x000be800091a101c */
[----:B-1----:R-:W3:Y:S01]  /*18e30*/  LDL.LU R14, [R1+0x2cc] ;  /* 0x0002cc00010e7983 */ /* 0x002ee20000300800 */
[----:B------:R-:W-:-:S04]  /*18e40*/  IADD3 R12, P4, PT, R12, UR12, RZ ;  /* 0x0000000c0c0c7c10 */ /* 0x000fc8000ff9e0ff */
[----:B------:R-:W-:Y:S01]  /*18e50*/  IADD3.X R13, PT, PT, R13, UR13, RZ, P4, !PT ;  /* 0x0000000d0d0d7c10 */ /* 0x000fe2000a7fe4ff */
[----:B------:R-:W-:Y:S01]  /*18e60*/  STL [R1+0x324], R12 ;  /* 0x0003240c01007387 */ /* 0x000fe20000100800 */
[----:B-----5:R-:W-:Y:S02]  /*18e70*/  IMAD.MOV.U32 R4, RZ, RZ, R12 ;  /* 0x000000ffff047224 */ /* 0x020fe400078e000c */
[----:B------:R-:W-:Y:S01]  /*18e80*/  MOV R5, R13 ;  /* 0x0000000d00057202 */ /* 0x000fe20000000f00 */
[----:B------:R1:W-:Y:S04]  /*18e90*/  STL [R1+0x320], R13 ;  /* 0x0003200d01007387 */ /* 0x0003e80000100800 */
[----:B--2---:R-:W2:Y:S04]  /*18ea0*/  LDL.LU R15, [R1+0x2c8] ;  /* 0x0002c800010f7983 */ /* 0x004ea80000300800 */
[----:B------:R5:W-:Y:S04]  /*18eb0*/  LDGSTS.E [R6+0x31d00], desc[UR28][R4.64], P2 ;  /* 0x31d0000004067fae */ /* 0x000be800091a101c */
[----:B-1----:R-:W2:Y:S04]  /*18ec0*/  LDL.LU R13, [R1+0x2e8] ;  /* 0x0002e800010d7983 */ /* 0x002ea80000300800 */
[----:B------:R-:W2:Y:S01]  /*18ed0*/  LDL.LU R12, [R1+0x2ec] ;  /* 0x0002ec00010c7983 */ /* 0x000ea20000300800 */
[----:B----4-:R-:W-:-:S04]  /*18ee0*/  IADD3 R10, P4, PT, R10, UR12, RZ ;  /* 0x0000000c0a0a7c10 */ /* 0x010fc8000ff9e0ff */
[----:B---3--:R-:W-:Y:S02]  /*18ef0*/  IADD3.X R18, PT, PT, R18, UR13, RZ, P4, !PT ;  /* 0x0000000d12127c10 */ /* 0x008fe4000a7fe4ff */
[----:B------:R-:W-:Y:S01]  /*18f00*/  IADD3 R11, P5, PT, R11, UR12, RZ ;  /* 0x0000000c0b0b7c10 */ /* 0x000fe2000ffbe0ff */
[----:B------:R1:W-:Y:S03]  /*18f10*/  STL [R1+0x24c], R10 ;  /* 0x00024c0a01007387 */ /* 0x0003e60000100800 */
[----:B------:R-:W-:Y:S01]  /*18f20*/  IADD3.X R17, PT, PT, R17, UR13, RZ, P5, !PT ;  /* 0x0000000d11117c10 */ /* 0x000fe2000affe4ff */
[----:B------:R-:W-:Y:S01]  /*18f30*/  STL [R1+0x248], R18 ;  /* 0x0002481201007387 */ /* 0x000fe20000100800 */
[----:B-----5:R-:W-:Y:S02]  /*18f40*/  IMAD.MOV.U32 R4, RZ, RZ, R10 ;  /* 0x000000ffff047224 */ /* 0x020fe400078e000a */
[----:B------:R-:W-:Y:S01]  /*18f50*/  IMAD.MOV.U32 R5, RZ, RZ, R18 ;  /* 0x000000ffff057224 */ /* 0x000fe200078e0012 */
[----:B------:R3:W-:Y:S04]  /*18f60*/  STL [R1+0x26c], R11 ;  /* 0x00026c0b01007387 */ /* 0x0007e80000100800 */
[----:B------:R-:W-:Y:S04]  /*18f70*/  STL [R1+0x268], R17 ;  /* 0x0002681101007387 */ /* 0x000fe80000100800 */
[----:B-1----:R-:W4:Y:S01]  /*18f80*/  LDL.LU R10, [R1+0x30c] ;  /* 0x00030c00010a7983 */ /* 0x002f220000300800 */
[----:B------:R-:W-:-:S05]  /*18f90*/  VIADD R6, R19, UR5 ;  /* 0x0000000513067c36 */ /* 0x000fca0008000000 */
[----:B------:R1:W-:Y:S02]  /*18fa0*/  LDGSTS.E [R6+0x30200], desc[UR28][R4.64], P2 ;  /* 0x3020000004067fae */ /* 0x0003e400091a101c */
[----:B-1----:R-:W-:Y:S02]  /*18fb0*/  IMAD.MOV.U32 R4, RZ, RZ, R11 ;  /* 0x000000ffff047224 */ /* 0x002fe400078e000b */
[----:B------:R-:W-:Y:S01]  /*18fc0*/  IMAD.MOV.U32 R5, RZ, RZ, R17 ;  /* 0x000000ffff057224 */ /* 0x000fe200078e0011 */
[----:B---3--:R-:W3:Y:S04]  /*18fd0*/  LDL.LU R11, [R1+0x308] ;  /* 0x00030800010b7983 */ /* 0x008ee80000300800 */
[----:B------:R1:W-:Y:S01]  /*18fe0*/  LDGSTS.E [R6+0x30600], desc[UR28][R4.64], P2 ;  /* 0x3060000004067fae */ /* 0x0003e200091a101c */
[----:B------:R-:W-:-:S04]  /*18ff0*/  IADD3 R8, P4, PT, R8, UR12, RZ ;  /* 0x0000000c08087c10 */ /* 0x000fc8000ff9e0ff */
[----:B------:R-:W-:Y:S01]  /*19000*/  IADD3.X R9, PT, PT, R9, UR13, RZ, P4, !PT ;  /* 0x0000000d09097c10 */ /* 0x000fe2000a7fe4ff */
[----:B------:R-:W-:Y:S04]  /*19010*/  STL [R1+0x28c], R8 ;  /* 0x00028c0801007387 */ /* 0x000fe80000100800 */
[----:B------:R5:W-:Y:S01]  /*19020*/  STL [R1+0x288], R9 ;  /* 0x0002880901007387 */ /* 0x000be20000100800 */
[----:B-1----:R-:W-:Y:S01]  /*19030*/  MOV R5, R9 ;  /* 0x0000000900057202 */ /* 0x002fe20000000f00 */
[----:B------:R-:W-:-:S05]  /*19040*/  IMAD.MOV.U32 R4, RZ, RZ, R8 ;  /* 0x000000ffff047224 */ /* 0x000fca00078e0008 */
[----:B------:R1:W-:Y:S04]  /*19050*/  LDGSTS.E [R6+0x30a00], desc[UR28][R4.64], P2 ;  /* 0x30a0000004067fae */ /* 0x0003e800091a101c */
[----:B-----5:R-:W5:Y:S04]  /*19060*/  LDL.LU R9, [R1+0x328] ;  /* 0x0003280001097983 */ /* 0x020f680000300800 */
[----:B------:R-:W5:Y:S01]  /*19070*/  LDL.LU R8, [R1+0x32c] ;  /* 0x00032c0001087983 */ /* 0x000f620000300800 */
[----:B------:R-:W-:-:S04]  /*19080*/  IADD3 R7, P4, PT, R7, UR12, RZ ;  /* 0x0000000c07077c10 */ /* 0x000fc8000ff9e0ff */
[----:B------:R-:W-:Y:S01]  /*19090*/  IADD3.X R16, PT, PT, R16, UR13, RZ, P4, !PT ;  /* 0x0000000d10107c10 */ /* 0x000fe2000a7fe4ff */
[----:B------:R1:W-:Y:S02]  /*190a0*/  STL [R1+0x2ac], R7 ;  /* 0x0002ac0701007387 */ /* 0x0003e40000100800 */
[----:B-1----:R-:W-:Y:S02]  /*190b0*/  IMAD.MOV.U32 R4, RZ, RZ, R7 ;  /* 0x000000ffff047224 */ /* 0x002fe400078e0007 */
[----:B------:R1:W-:Y:S04]  /*190c0*/  STL [R1+0x2a8], R16 ;  /* 0x0002a81001007387 */ /* 0x0003e80000100800 */
[----:B------:R-:W5:Y:S04]  /*190d0*/  LDL.LU R22, [R1+0x250] ;  /* 0x0002500001167983 */ /* 0x000f680000300800 */
[----:B------:R-:W5:Y:S04]  /*190e0*/  LDL.LU R7, [R1+0x254] ;  /* 0x0002540001077983 */ /* 0x000f680000300800 */
[----:B------:R-:W5:Y:S04]  /*190f0*/  LDL.LU R21, [R1+0x270] ;  /* 0x0002700001157983 */ /* 0x000f680000300800 */
[----:B------:R-:W5:Y:S01]  /*19100*/  LDL.LU R20, [R1+0x274] ;  /* 0x0002740001147983 */ /* 0x000f620000300800 */
[----:B------:R-:W-:-:S05]  /*19110*/  IMAD.MOV.U32 R5, RZ, RZ, R16 ;  /* 0x000000ffff057224 */ /* 0x000fca00078e0010 */
[----:B------:R1:W-:Y:S01]  /*19120*/  LDGSTS.E [R6+0x30e00], desc[UR28][R4.64], P2 ;  /* 0x30e0000004067fae */ /* 0x0003e200091a101c */
[----:B------:R-:W-:-:S05]  /*19130*/  IADD3 R14, P4, PT, R14, UR12, RZ ;  /* 0x0000000c0e0e7c10 */ /* 0x000fca000ff9e0ff */
[----:B------:R-:W-:Y:S01]  /*19140*/  STL [R1+0x2cc], R14 ;  /* 0x0002cc0e01007387 */ /* 0x000fe20000100800 */
[----:B--2---:R-:W-:-:S05]  /*19150*/  IADD3.X R15, PT, PT, R15, UR13, RZ, P4, !PT ;  /* 0x0000000d0f0f7c10 */ /* 0x004fca000a7fe4ff */
[----:B------:R2:W-:Y:S04]  /*19160*/  STL [R1+0x2c8], R15 ;  /* 0x0002c80f01007387 */ /* 0x0005e80000100800 */
[----:B------:R-:W5:Y:S01]  /*19170*/  LDL R23, [R1+0x534] ;  /* 0x0005340001177983 */ /* 0x000f620000100800 */
[----:B------:R-:W-:-:S04]  /*19180*/  IADD3 R12, P4, PT, R12, UR12, RZ ;  /* 0x0000000c0c0c7c10 */ /* 0x000fc8000ff9e0ff */
[----:B------:R-:W-:Y:S01]  /*19190*/  IADD3.X R13, PT, PT, R13, UR13, RZ, P4, !PT ;  /* 0x0000000d0d0d7c10 */ /* 0x000fe2000a7fe4ff */
[----:B------:R-:W-:Y:S04]  /*191a0*/  STL [R1+0x2ec], R12 ;  /* 0x0002ec0c01007387 */ /* 0x000fe80000100800 */
[----:B------:R1:W-:Y:S04]  /*191b0*/  STL [R1+0x2e8], R13 ;  /* 0x0002e80d01007387 */ /* 0x0003e80000100800 */
[----:B------:R-:W5:Y:S04]  /*191c0*/  LDL.LU R19, [R1+0x290] ;  /* 0x0002900001137983 */ /* 0x000f680000300800 */
[----:B------:R-:W5:Y:S04]  /*191d0*/  LDL.LU R18, [R1+0x294] ;  /* 0x0002940001127983 */ /* 0x000f680000300800 */
[----:B------:R-:W5:Y:S04]  /*191e0*/  LDL.LU R17, [R1+0x2b0] ;  /* 0x0002b00001117983 */ /* 0x000f680000300800 */
[----:B-1----:R-:W5:Y:S01]  /*191f0*/  LDL.LU R16, [R1+0x2b4] ;  /* 0x0002b40001107983 */ /* 0x002f620000300800 */
[----:B----4-:R-:W-:Y:S01]  /*19200*/  IADD3 R10, P4, PT, R10, UR12, RZ ;  /* 0x0000000c0a0a7c10 */ /* 0x010fe2000ff9e0ff */
[----:B------:R-:W-:-:S02]  /*19210*/  IMAD.MOV.U32 R4, RZ, RZ, R14 ;  /* 0x000000ffff047224 */ /* 0x000fc400078e000e */
[----:B------:R-:W-:Y:S02]  /*19220*/  IMAD.MOV.U32 R5, RZ, RZ, R15 ;  /* 0x000000ffff057224 */ /* 0x000fe400078e000f */
[----:B------:R-:W-:Y:S04]  /*19230*/  STL [R1+0x30c], R10 ;  /* 0x00030c0a01007387 */ /* 0x000fe80000100800 */
[----:B------:R1:W-:Y:S01]  /*19240*/  LDGSTS.E [R6+0x31200], desc[UR28][R4.64], P2 ;  /* 0x3120000004067fae */ /* 0x0003e200091a101c */
[----:B---3--:R-:W-:-:S05]  /*19250*/  IADD3.X R11, PT, PT, R11, UR13, RZ, P4, !PT ;  /* 0x0000000d0b0b7c10 */ /* 0x008fca000a7fe4ff */
[----:B------:R3:W-:Y:S04]  /*19260*/  STL [R1+0x308], R11 ;  /* 0x0003080b01007387 */ /* 0x0007e80000100800 */
[----:B--2---:R-:W2:Y:S01]  /*19270*/  LDL.LU R15, [R1+0x2d0] ;  /* 0x0002d000010f7983 */ /* 0x004ea20000300800 */
[----:B-1----:R-:W-:-:S03]  /*19280*/  IMAD.MOV.U32 R4, RZ, RZ, R12 ;  /* 0x000000ffff047224 */ /* 0x002fc600078e000c */
[----:B------:R-:W4:Y:S01]  /*19290*/  LDL.LU R14, [R1+0x2d4] ;  /* 0x0002d400010e7983 */ /* 0x000f220000300800 */
[----:B------:R-:W-:-:S03]  /*192a0*/  IMAD.MOV.U32 R5, RZ, RZ, R13 ;  /* 0x000000ffff057224 */ /* 0x000fc600078e000d */
[----:B------:R-:W2:Y:S04]  /*192b0*/  LDL.LU R13, [R1+0x2f0] ;  /* 0x0002f000010d7983 */ /* 0x000ea80000300800 */
[----:B------:R-:W2:Y:S04]  /*192c0*/  LDL.LU R12, [R1+0x2f4] ;  /* 0x0002f400010c7983 */ /* 0x000ea80000300800 */
[----:B------:R1:W-:Y:S01]  /*192d0*/  LDGSTS.E [R6+0x31600], desc[UR28][R4.64], P2 ;  /* 0x3160000004067fae */ /* 0x0003e200091a101c */
[----:B-----5:R-:W-:-:S04]  /*192e0*/  IADD3 R8, P4, PT, R8, UR12, RZ ;  /* 0x0000000c08087c10 */ /* 0x020fc8000ff9e0ff */
[----:B------:R-:W-:Y:S01]  /*192f0*/  IADD3.X R9, PT, PT, R9, UR13, RZ, P4, !PT ;  /* 0x0000000d09097c10 */ /* 0x000fe2000a7fe4ff */
[----:B------:R-:W-:Y:S01]  /*19300*/  STL [R1+0x32c], R8 ;  /* 0x00032c0801007387 */ /* 0x000fe20000100800 */
[----:B-1----:R-:W-:Y:S01]  /*19310*/  MOV R4, R10 ;  /* 0x0000000a00047202 */ /* 0x002fe20000000f00 */
[----:B------:R-:W-:Y:S02]  /*19320*/  IMAD.MOV.U32 R5, RZ, RZ, R11 ;  /* 0x000000ffff057224 */ /* 0x000fe400078e000b */
[----:B------:R1:W-:Y:S04]  /*19330*/  STL [R1+0x328], R9 ;  /* 0x0003280901007387 */ /* 0x0003e80000100800 */
[----:B---3--:R-:W3:Y:S04]  /*19340*/  LDL.LU R11, [R1+0x310] ;  /* 0x00031000010b7983 */ /* 0x008ee80000300800 */
[----:B------:R-:W5:Y:S04]  /*19350*/  LDL.LU R10, [R1+0x314] ;  /* 0x00031400010a7983 */ /* 0x000f680000300800 */
[----:B------:R1:W-:Y:S01]  /*19360*/  LDGSTS.E [R6+0x31a00], desc[UR28][R4.64], P2 ;  /* 0x31a0000004067fae */ /* 0x0003e200091a101c */
[----:B------:R-:W-:Y:S01]  /*19370*/  IADD3 R7, P4, PT, R7, UR12, RZ ;  /* 0x0000000c07077c10 */ /* 0x000fe2000ff9e0ff */
[----:B-1----:R-:W-:-:S02]  /*19380*/  IMAD.MOV.U32 R5, RZ, RZ, R9 ;  /* 0x000000ffff057224 */ /* 0x002fc400078e0009 */
[----:B------:R-:W-:Y:S01]  /*19390*/  IMAD.MOV.U32 R4, RZ, RZ, R8 ;  /* 0x000000ffff047224 */ /* 0x000fe200078e0008 */
[----:B------:R-:W3:Y:S04]  /*193a0*/  LDL.LU R9, [R1+0x330] ;  /* 0x0003300001097983 */ /* 0x000ee80000300800 */
[----:B------:R-:W3:Y:S01]  /*193b0*/  LDL.LU R8, [R1+0x334] ;  /* 0x0003340001087983 */ /* 0x000ee20000300800 */
[----:B------:R-:W-:Y:S02]  /*193c0*/  IADD3 R20, P5, PT, R20, UR12, RZ ;  /* 0x0000000c14147c10 */ /* 0x000fe4000ffbe0ff */
[----:B------:R-:W-:Y:S01]  /*193d0*/  IADD3.X R22, PT, PT, R22, UR13, RZ, P4, !PT ;  /* 0x0000000d16167c10 */ /* 0x000fe2000a7fe4ff */
[----:B------:R1:W-:Y:S01]  /*193e0*/  LDGSTS.E [R6+0x31e00], desc[UR28][R4.64], P2 ;  /* 0x31e0000004067fae */ /* 0x0003e200091a101c */
[----:B------:R-:W-:-:S03]  /*193f0*/  IADD3.X R21, PT, PT, R21, UR13, RZ, P5, !PT ;  /* 0x0000000d15157c10 */ /* 0x000fc6000affe4ff */
[----:B------:R1:W-:Y:S04]  /*19400*/  STL [R1+0x254], R7 ;  /* 0x0002540701007387 */ /* 0x0003e80000100800 */
[----:B------:R2:W-:Y:S04]  /*19410*/  STL [R1+0x250], R22 ;  /* 0x0002501601007387 */ /* 0x0005e80000100800 */
[----:B------:R2:W-:Y:S01]  /*19420*/  STL [R1+0x274], R20 ;  /* 0x0002741401007387 */ /* 0x0005e20000100800 */
[----:B-1----:R-:W-:-:S03]  /*19430*/  IMAD.MOV.U32 R4, RZ, RZ, R7 ;  /* 0x000000ffff047224 */ /* 0x002fc600078e0007 */
[----:B------:R1:W-:Y:S04]  /*19440*/  STL [R1+0x270], R21 ;  /* 0x0002701501007387 */ /* 0x0003e80000100800 */
[----:B------:R-:W3:Y:S01]  /*19450*/  LDL R7, [R1+0x33c] ;  /* 0x00033c0001077983 */ /* 0x000ee20000100800 */
[----:B------:R-:W-:Y:S01]  /*19460*/  IMAD.MOV.U32 R5, RZ, RZ, R22 ;  /* 0x000000ffff057224 */ /* 0x000fe200078e0016 */
[----:B------:R-:W-:-:S04]  /*19470*/  UIADD3 UR17, UPT, UPT, UR17, 0x1, URZ ;  /* 0x0000000111117890 */ /* 0x000fc8000fffe0ff */
[----:B------:R-:W-:-:S04]  /*19480*/  UISETP.GT.AND UP1, UPT, UR17, 0x1, UPT ;  /* 0x000000011100788c */ /* 0x000fc8000bf24270 */
[----:B------:R-:W-:Y:S01]  /*19490*/  USEL UR17, UR17, URZ, !UP1 ;  /* 0x000000ff11117287 */ /* 0x000fe2000c800000 */
[----:B------:R-:W-:-:S05]  /*194a0*/  VIADD R6, R23, UR5 ;  /* 0x0000000517067c36 */ /* 0x000fca0008000000 */
[----:B------:R1:W-:Y:S02]  /*194b0*/  LDGSTS.E [R6+0x30300], desc[UR28][R4.64], P2 ;  /* 0x3030000004067fae */ /* 0x0003e400091a101c */
[----:B-1----:R-:W-:Y:S02]  /*194c0*/  MOV R4, R20 ;  /* 0x0000001400047202 */ /* 0x002fe40000000f00 */
[----:B------:R-:W-:Y:S01]  /*194d0*/  IADD3 R18, P4, PT, R18, UR12, RZ ;  /* 0x0000000c12127c10 */ /* 0x000fe2000ff9e0ff */
[----:B------:R-:W-:-:S03]  /*194e0*/  IMAD.MOV.U32 R5, RZ, RZ, R21 ;  /* 0x000000ffff057224 */ /* 0x000fc600078e0015 */
[----:B------:R-:W-:Y:S02]  /*194f0*/  IADD3.X R19, PT, PT, R19, UR13, RZ, P4, !PT ;  /* 0x0000000d13137c10 */ /* 0x000fe4000a7fe4ff */
[----:B------:R1:W-:Y:S01]  /*19500*/  LDGSTS.E [R6+0x30700], desc[UR28][R4.64], P2 ;  /* 0x3070000004067fae */ /* 0x0003e200091a101c */
[----:B------:R-:W-:-:S04]  /*19510*/  IADD3 R16, P4, PT, R16, UR12, RZ ;  /* 0x0000000c10107c10 */ /* 0x000fc8000ff9e0ff */
[----:B------:R-:W-:Y:S01]  /*19520*/  IADD3.X R17, PT, PT, R17, UR13, RZ, P4, !PT ;  /* 0x0000000d11117c10 */ /* 0x000fe2000a7fe4ff */
[----:B-1----:R-:W-:Y:S02]  /*19530*/  IMAD.MOV.U32 R4, RZ, RZ, R18 ;  /* 0x000000ffff047224 */ /* 0x002fe400078e0012 */
[----:B------:R-:W-:-:S05]  /*19540*/  IMAD.MOV.U32 R5, RZ, RZ, R19 ;  /* 0x000000ffff057224 */ /* 0x000fca00078e0013 */
[----:B------:R1:W-:Y:S02]  /*19550*/  LDGSTS.E [R6+0x30b00], desc[UR28][R4.64], P2 ;  /* 0x30b0000004067fae */ /* 0x0003e400091a101c */
[----:B-1----:R-:W-:Y:S02]  /*19560*/  IMAD.MOV.U32 R4, RZ, RZ, R16 ;  /* 0x000000ffff047224 */ /* 0x002fe400078e0010 */
[----:B------:R-:W-:-:S05]  /*19570*/  IMAD.MOV.U32 R5, RZ, RZ, R17 ;  /* 0x000000ffff057224 */ /* 0x000fca00078e0011 */
[----:B------:R1:W-:Y:S01]  /*19580*/  LDGSTS.E [R6+0x30f00], desc[UR28][R4.64], P2 ;  /* 0x30f0000004067fae */ /* 0x0003e200091a101c */
[----:B----4-:R-:W-:-:S04]  /*19590*/  IADD3 R14, P4, PT, R14, UR12, RZ ;  /* 0x0000000c0e0e7c10 */ /* 0x010fc8000ff9e0ff */
[----:B--2---:R-:W-:Y:S02]  /*195a0*/  IADD3.X R15, PT, PT, R15, UR13, RZ, P4, !PT ;  /* 0x0000000d0f0f7c10 */ /* 0x004fe4000a7fe4ff */
[----:B------:R-:W-:Y:S01]  /*195b0*/  IADD3 R12, P4, PT, R12, UR12, RZ ;  /* 0x0000000c0c0c7c10 */ /* 0x000fe2000ff9e0ff */
[----:B-1----:R-:W-:Y:S01]  /*195c0*/  IMAD.MOV.U32 R4, RZ, RZ, R14 ;  /* 0x000000ffff047224 */ /* 0x002fe200078e000e */
[----:B------:R-:W-:Y:S02]  /*195d0*/  MOV R5, R15 ;  /* 0x0000000f00057202 */ /* 0x000fe40000000f00 */
[----:B------:R-:W-:-:S03]  /*195e0*/  IADD3.X R13, PT, PT, R13, UR13, RZ, P4, !PT ;  /* 0x0000000d0d0d7c10 */ /* 0x000fc6000a7fe4ff */
[----:B------:R1:W-:Y:S04]  /*195f0*/  LDGSTS.E [R6+0x31300], desc[UR28][R4.64], P2 ;  /* 0x3130000004067fae */ /* 0x0003e800091a101c */
[----:B------:R2:W-:Y:S04]  /*19600*/  STL [R1+0x294], R18 ;  /* 0x0002941201007387 */ /* 0x0005e80000100800 */
[----:B------:R2:W-:Y:S01]  /*19610*/  STL [R1+0x290], R19 ;  /* 0x0002901301007387 */ /* 0x0005e20000100800 */
[----:B-1----:R-:W-:Y:S02]  /*19620*/  IMAD.MOV.U32 R4, RZ, RZ, R12 ;  /* 0x000000ffff047224 */ /* 0x002fe400078e000c */
[----:B------:R-:W-:Y:S01]  /*19630*/  IMAD.MOV.U32 R5, RZ, RZ, R13 ;  /* 0x000000ffff057224 */ /* 0x000fe200078e000d */
[----:B-----5:R-:W-:Y:S01]  /*19640*/  IADD3 R10, P4, PT, R10, UR12, RZ ;  /* 0x0000000c0a0a7c10 */ /* 0x020fe2000ff9e0ff */
[----:B------:R2:W-:Y:S03]  /*19650*/  STL [R1+0x2b4], R16 ;  /* 0x0002b41001007387 */ /* 0x0005e60000100800 */
[----:B---3--:R-:W-:Y:S01]  /*19660*/  IADD3.X R11, PT, PT, R11, UR13, RZ, P4, !PT ;  /* 0x0000000d0b0b7c10 */ /* 0x008fe2000a7fe4ff */
[----:B------:R2:W-:Y:S04]  /*19670*/  STL [R1+0x2b0], R17 ;  /* 0x0002b01101007387 */ /* 0x0005e80000100800 */
[----:B------:R1:W-:Y:S04]  /*19680*/  LDGSTS.E [R6+0x31700], desc[UR28][R4.64], P2 ;  /* 0x3170000004067fae */ /* 0x0003e800091a101c */
[----:B------:R2:W-:Y:S04]  /*19690*/  STL [R1+0x2d4], R14 ;  /* 0x0002d40e01007387 */ /* 0x0005e80000100800 */
[----:B------:R2:W-:Y:S01]  /*196a0*/  STL [R1+0x2d0], R15 ;  /* 0x0002d00f01007387 */ /* 0x0005e20000100800 */
[----:B------:R-:W-:Y:S01]  /*196b0*/  IADD3 R8, P4, PT, R8, UR12, RZ ;  /* 0x0000000c08087c10 */ /* 0x000fe2000ff9e0ff */
[----:B-1----:R-:W-:-:S02]  /*196c0*/  IMAD.MOV.U32 R4, RZ, RZ, R10 ;  /* 0x000000ffff047224 */ /* 0x002fc400078e000a */
[----:B------:R-:W-:Y:S01]  /*196d0*/  IMAD.MOV.U32 R5, RZ, RZ, R11 ;  /* 0x000000ffff057224 */ /* 0x000fe200078e000b */
[----:B------:R-:W-:Y:S01]  /*196e0*/  IADD3.X R9, PT, PT, R9, UR13, RZ, P4, !PT ;  /* 0x0000000d09097c10 */ /* 0x000fe2000a7fe4ff */
[----:B------:R2:W-:Y:S04]  /*196f0*/  STL [R1+0x2f4], R12 ;  /* 0x0002f40c01007387 */ /* 0x0005e80000100800 */
[----:B------:R2:W-:Y:S04]  /*19700*/  STL [R1+0x2f0], R13 ;  /* 0x0002f00d01007387 */ /* 0x0005e80000100800 */
[----:B------:R2:W-:Y:S04]  /*19710*/  STL [R1+0x314], R10 ;  /* 0x0003140a01007387 */ /* 0x0005e80000100800 */
[----:B------:R2:W-:Y:S04]  /*19720*/  STL [R1+0x310], R11 ;  /* 0x0003100b01007387 */ /* 0x0005e80000100800 */
[----:B------:R1:W-:Y:S04]  /*19730*/  LDGSTS.E [R6+0x31b00], desc[UR28][R4.64], P2 ;  /* 0x31b0000004067fae */ /* 0x0003e800091a101c */
[----:B------:R2:W-:Y:S04]  /*19740*/  STL [R1+0x334], R8 ;  /* 0x0003340801007387 */ /* 0x0005e80000100800 */
[----:B------:R2:W-:Y:S01]  /*19750*/  STL [R1+0x330], R9 ;  /* 0x0003300901007387 */ /* 0x0005e20000100800 */
[----:B-1----:R-:W-:-:S02]  /*19760*/  IMAD.MOV.U32 R4, RZ, RZ, R8 ;  /* 0x000000ffff047224 */ /* 0x002fc400078e0008 */
[----:B------:R-:W-:-:S05]  /*19770*/  IMAD.MOV.U32 R5, RZ, RZ, R9 ;  /* 0x000000ffff057224 */ /* 0x000fca00078e0009 */
[----:B------:R1:W-:Y:S01]  /*19780*/  LDGSTS.E [R6+0x31f00], desc[UR28][R4.64], P2 ;  /* 0x31f0000004067fae */ /* 0x0003e200091a101c */
[C---:B------:R-:W-:Y:S01]  /*19790*/  ISETP.NE.U32.AND P2, PT, R169.reuse, R7, PT ;  /* 0x00000007a900720c */ /* 0x040fe20003f45070 */
[----:B------:R-:W-:Y:S02]  /*197a0*/  USEL UR5, URZ, 0x1, !UP1 ;  /* 0x00000001ff057887 */ /* 0x000fe4000c800000 */
[----:B------:R-:W0:Y:S02]  /*197b0*/  LDGDEPBAR ;  /* 0x00000000000079af */ /* 0x000e240000000000 */
[----:B------:R-:W-:Y:S01]  /*197c0*/  ULOP3.LUT UR5, UR6, UR5, URZ, 0x3c, !UPT ;  /* 0x0000000506057292 */ /* 0x000fe2000f8e3cff */
[----:B------:R-:W-:Y:S01]  /*197d0*/  IADD3 R169, PT, PT, R169, 0x1, RZ ;  /* 0x00000001a9a97810 */ /* 0x000fe20007ffe0ff */
[----:B-1----:R-:W-:-:S06]  /*197e0*/  IMAD.U32 R4, RZ, RZ, UR6 ;  /* 0x00000006ff047e24 */ /* 0x002fcc000f8e00ff */
[----:B--2---:R-:W-:Y:S05]  /*197f0*/  @P2 BRA `(.L_x_11) ;  /* 0xffffff9000402947 */ /* 0x004fea000383ffff */
.L_x_8:
[----:B------:R-:W1:Y:S01]  /*19800*/  LDC R3, c[0x0][0x3b4] ;  /* 0x0000ed00ff037b82 */ /* 0x000e620000000800 */
[----:B------:R-:W2:Y:S01]  /*19810*/  LDCU UR5, c[0x0][0x3b8] ;  /* 0x00007700ff0577ac */ /* 0x000ea20008000800 */
[----:B------:R-:W3:Y:S01]  /*19820*/  LDCU.128 UR12, c[0x0][0x390] ;  /* 0x00007200ff0c77ac */ /* 0x000ee20008000c00 */
[----:B------:R-:W-:Y:S05]  /*19830*/  @!P1 BRA `(.L_x_12) ;  /* 0x0000000000109947 */ /* 0x000fea0003800000 */
[----:B------:R-:W-:-:S06]  /*19840*/  USHF.L.U32 UR6, UR6, 0x1f, URZ ;  /* 0x0000001f06067899 */ /* 0x000fcc00080006ff */
[----:B------:R-:W-:-:S04]  /*19850*/  IMAD.U32 R0, RZ, RZ, UR6 ;  /* 0x00000006ff007e24 */ /* 0x000fc8000f8e00ff */
[----:B------:R-:W4:Y:S02]  /*19860*/  SYNCS.PHASECHK.TRANS64.TRYWAIT P0, [UR4], R0 ;  /* 0x00000000ff0075a7 */ /* 0x000f240008001104 */
[----:B----4-:R-:W-:Y:S05]  /*19870*/  @!P0 BRA `(.L_x_13) ;  /* 0x0000002400fc8947 */ /* 0x010fea0003800000 */
.L_x_12:
[----:B------:R-:W4:Y:S01]  /*19880*/  LDL.LU R146, [R1+0x4] ;  /* 0x0000040001927983 */ /* 0x000f220000300800 */
[----:B------:R-:W-:-:S04]  /*19890*/  DEPBAR.LE SB0, 0x0 ;  /* 0x000080000000791a */ /* 0x000fc80000000000 */
[----:B------:R-:W5:Y:S04]  /*198a0*/  LDL.LU R144, [R1+0xc] ;  /* 0x00000c0001907983 */ /* 0x000f680000300800 */
[----:B---3--:R-:W3:Y:S01]  /*198b0*/  LDL.LU R142, [R1+0xd0] ;  /* 0x0000d000018e7983 */ /* 0x008ee20000300800 */
[----:B------:R-:W-:Y:S06]  /*198c0*/  BAR.SYNC.DEFER_BLOCKING 0x0 ;  /* 0x0000000000007b1d */ /* 0x000fec0000010000 */
[----:B------:R-:W2:Y:S02]  /*198d0*/  @!P3 SYNCS.CCTL.IV [UR9+0x40000] ;  /* 0x04000000ff00b9b1 */ /* 0x000ea40008000009 */
[----:B--2---:R-:W-:Y:S06]  /*198e0*/  BAR.SYNC.DEFER_BLOCKING 0x0 ;  /* 0x0000000000007b1d */ /* 0x004fec0000010000 */
[----:B------:R-:W2:Y:S01]  /*198f0*/  LDTM.x128 R4, tmem[UR11] ;  /* 0x0000000b000479ee */ /* 0x000ea200083c0000 */
[----:B------:R-:W1:Y:S01]  /*19900*/  @!P3 SYNCS.CCTL.IV [UR9+0x40008] ;  /* 0x04000800ff00b9b1 */ /* 0x000e620008000009 */
[----:B------:R-:W-:Y:S01]  /*19910*/  NOP ;  /* 0x0000000000007918 */ /* 0x000fe20000000000 */
[C---:B----4-:R-:W-:Y:S01]  /*19920*/  VIADD R2, R146.reuse, 0x1 ;  /* 0x0000000192027836 */ /* 0x050fe20000000000 */
[C---:B------:R-:W-:Y:S01]  /*19930*/  ISETP.GE.AND P6, PT, R146.reuse, UR15, PT ;  /* 0x0000000f92007c0c */ /* 0x040fe2000bfc6270 */
[C---:B------:R-:W-:Y:S01]  /*19940*/  VIADD R134, R146.reuse, 0x2 ;  /* 0x0000000292867836 */ /* 0x040fe20000000000 */
[C---:B------:R-:W-:Y:S01]  /*19950*/  IADD3 R136, PT, PT, R146.reuse, 0x4, RZ ;  /* 0x0000000492887810 */ /* 0x040fe20007ffe0ff */
[----:B------:R-:W-:Y:S01]  /*19960*/  IMAD R137, R146, UR5, RZ ;  /* 0x0000000592897c24 */ /* 0x000fe2000f8e02ff */
[C---:B-----5:R-:W-:Y:S01]  /*19970*/  ISETP.GE.AND P2, PT, R144.reuse, UR14, PT ;  /* 0x0000000e90007c0c */ /* 0x060fe2000bf46270 */
[----:B-1----:R-:W-:Y:S01]  /*19980*/  IMAD R0, R144, R3, RZ ;  /* 0x0000000390007224 */ /* 0x002fe200078e02ff */
[----:B------:R-:W-:Y:S01]  /*19990*/  ISETP.GE.AND P4, PT, R2, UR15, PT ;  /* 0x0000000f02007c0c */ /* 0x000fe2000bf86270 */
[C---:B------:R-:W-:Y:S01]  /*199a0*/  VIADD R2, R146.reuse, 0x3 ;  /* 0x0000000392027836 */ /* 0x040fe20000000000 */
[----:B------:R-:W-:Y:S01]  /*199b0*/  ISETP.LT.AND P2, PT, R146, UR15, !P2 ;  /* 0x0000000f92007c0c */ /* 0x000fe2000d741270 */
[----:B------:R-:W-:Y:S01]  /*199c0*/  VIADD R141, R137, UR5 ;  /* 0x00000005898d7c36 */ /* 0x000fe20008000000 */
[----:B------:R-:W-:-:S02]  /*199d0*/  LEA R132, P0, R0, UR12, 0x2 ;  /* 0x0000000c00847c11 */ /* 0x000fc4000f8010ff */
[----:B------:R-:W-:Y:S01]  /*199e0*/  ISETP.GE.AND P1, PT, R2, UR15, PT ;  /* 0x0000000f02007c0c */ /* 0x000fe2000bf26270 */
[----:B------:R-:W-:Y:S01]  /*199f0*/  VIADD R143, R141, UR5 ;  /* 0x000000058d8f7c36 */ /* 0x000fe20008000000 */
[----:B------:R-:W-:Y:S01]  /*19a00*/  LEA.HI.X.SX32 R133, R0, UR13, 0x2, P0 ;  /* 0x0000000d00857c11 */ /* 0x000fe200080f16ff */
[----:B------:R-:W-:Y:S01]  /*19a10*/  IMAD R0, R3, 0x80, R0 ;  /* 0x0000008003007824 */ /* 0x000fe200078e0200 */
[----:B------:R-:W-:Y:S01]  /*19a20*/  ISETP.GE.AND P0, PT, R134, UR15, PT ;  /* 0x0000000f86007c0c */ /* 0x000fe2000bf06270 */
[----:B------:R-:W-:Y:S01]  /*19a30*/  VIADD R145, R143, UR5 ;  /* 0x000000058f917c36 */ /* 0x000fe20008000000 */
[----:B------:R-:W-:Y:S01]  /*19a40*/  ISETP.GE.AND P3, PT, R136, UR15, PT ;  /* 0x0000000f88007c0c */ /* 0x000fe2000bf66270 */
[----:B------:R-:W-:Y:S01]  /*19a50*/  IMAD.WIDE R134, R137, 0x4, R132 ;  /* 0x0000000489867825 */ /* 0x000fe200078e0284 */
[----:B------:R-:W-:-:S04]  /*19a60*/  LEA R2, P5, R0, UR12, 0x2 ;  /* 0x0000000c00027c11 */ /* 0x000fc8000f8a10ff */
[----:B--2---:R1:W-:Y:S01]  /*19a70*/  @P2 STG.E desc[UR28][R134.64], R4 ;  /* 0x0000000486002986 */ /* 0x0043e2000c10191c */
[----:B---3--:R-:W-:Y:S02]  /*19a80*/  ISETP.LT.AND P2, PT, R142, UR14, !P6 ;  /* 0x0000000e8e007c0c */ /* 0x008fe4000f741270 */
[----:B------:R-:W-:Y:S02]  /*19a90*/  ISETP.LT.AND P6, PT, R144, UR14, !P4 ;  /* 0x0000000e90007c0c */ /* 0x000fe4000e7c1270 */
[----:B------:R-:W-:Y:S01]  /*19aa0*/  LEA.HI.X.SX32 R3, R0, UR13, 0x2, P5 ;  /* 0x0000000d00037c11 */ /* 0x000fe2000a8f16ff */
[----:B------:R-:W-:Y:S01]  /*19ab0*/  VIADD R0, R146, 0x5 ;  /* 0x0000000592007836 */ /* 0x000fe20000000000 */
[----:B------:R-:W-:Y:S02]  /*19ac0*/  ISETP.LT.AND P4, PT, R142, UR14, !P4 ;  /* 0x0000000e8e007c0c */ /* 0x000fe4000e781270 */
[----:B------:R-:W-:Y:S01]  /*19ad0*/  ISETP.LT.AND P5, PT, R144, UR14, !P0 ;  /* 0x0000000e90007c0c */ /* 0x000fe2000c7a1270 */
[----:B------:R-:W-:Y:S01]  /*19ae0*/  IMAD.WIDE R136, R137, 0x4, R2 ;  /* 0x0000000489887825 */ /* 0x000fe200078e0202 */
[----:B------:R-:W-:-:S03]  /*19af0*/  ISETP.LT.AND P0, PT, R142, UR14, !P0 ;  /* 0x0000000e8e007c0c */ /* 0x000fc6000c701270 */
[C---:B-1----:R-:W-:Y:S01]  /*19b00*/  IMAD.WIDE R134, R141.reuse, 0x4, R132 ;  /* 0x000000048d867825 */ /* 0x042fe200078e0284 */
[----:B------:R1:W-:Y:S01]  /*19b10*/  @P2 STG.E desc[UR28][R136.64], R68 ;  /* 0x0000004488002986 */ /* 0x0003e2000c10191c */
[----:B------:R-:W-:Y:S02]  /*19b20*/  ISETP.GE.AND P2, PT, R0, UR15, PT ;  /* 0x0000000f00007c0c */ /* 0x000fe4000bf46270 */
[----:B------:R-:W-:Y:S01]  /*19b30*/  IMAD.WIDE R138, R141, 0x4, R2 ;  /* 0x000000048d8a7825 */ /* 0x000fe200078e0202 */
[----:B------:R2:W-:Y:S01]  /*19b40*/  @P6 STG.E desc[UR28][R134.64], R5 ;  /* 0x0000000586006986 */ /* 0x0005e2000c10191c */
[----:B------:R-:W-:Y:S02]  /*19b50*/  ISETP.LT.AND P6, PT, R144, UR14, !P1 ;  /* 0x0000000e90007c0c */ /* 0x000fe4000cfc1270 */
[----:B------:R-:W-:Y:S01]  /*19b60*/  IMAD.WIDE R140, R143, 0x4, R132 ;  /* 0x000000048f8c7825 */ /* 0x000fe200078e0284 */
[----:B------:R3:W-:Y:S01]  /*19b70*/  @P4 STG.E desc[UR28][R138.64], R69 ;  /* 0x000000458a004986 */ /* 0x0007e2000c10191c */
[----:B------:R-:W-:-:S02]  /*19b80*/  ISETP.LT.AND P1, PT, R142, UR14, !P1 ;  /* 0x0000000e8e007c0c */ /* 0x000fc4000cf21270 */
[----:B------:R-:W-:Y:S01]  /*19b90*/  VIADD R0, R146, 0x6 ;  /* 0x0000000692007836 */ /* 0x000fe20000000000 */
[----:B------:R-:W-:Y:S01]  /*19ba0*/  @P5 STG.E desc[UR28][R140.64], R6 ;  /* 0x000000068c005986 */ /* 0x000fe2000c10191c */
[----:B-1----:R-:W-:Y:S01]  /*19bb0*/  IMAD.WIDE R136, R143, 0x4, R2 ;  /* 0x000000048f887825 */ /* 0x002fe200078e0202 */
[----:B------:R-:W-:Y:S02]  /*19bc0*/  ISETP.LT.AND P5, PT, R144, UR14, !P3 ;  /* 0x0000000e90007c0c */ /* 0x000fe4000dfa1270 */
[----:B------:R-:W-:Y:S01]  /*19bd0*/  ISETP.LT.AND P3, PT, R142, UR14, !P3 ;  /* 0x0000000e8e007c0c */ /* 0x000fe2000df61270 */
[C---:B--2---:R-:W-:Y:S01]  /*19be0*/  IMAD.WIDE R4, R145.reuse, 0x4, R132 ;  /* 0x0000000491047825 */ /* 0x044fe200078e0284 */
[----:B------:R1:W-:Y:S01]  /*19bf0*/  @P0 STG.E desc[UR28][R136.64], R70 ;  /* 0x0000004688000986 */ /* 0x0003e2000c10191c */
[----:B------:R-:W-:Y:S02]  /*19c00*/  ISETP.GE.AND P4, PT, R0, UR15, PT ;  /* 0x0000000f00007c0c */ /* 0x000fe4000bf86270 */
[C---:B---3--:R-:W-:Y:S01]  /*19c10*/  IMAD.WIDE R68, R145.reuse, 0x4, R2 ;  /* 0x0000000491447825 */ /* 0x048fe200078e0202 */
[----:B------:R-:W-:Y:S01]  /*19c20*/  IADD3 R145, PT, PT, R145, UR5, RZ ;  /* 0x0000000591917c10 */ /* 0x000fe2000fffe0ff */
[----:B------:R2:W-:Y:S01]  /*19c30*/  @P6 STG.E desc[UR28][R4.64], R7 ;  /* 0x0000000704006986 */ /* 0x0005e2000c10191c */
[----:B------:R-:W-:Y:S01]  /*19c40*/  ISETP.LT.AND P6, PT, R144, UR14, !P2 ;  /* 0x0000000e90007c0c */ /* 0x000fe2000d7c1270 */
[----:B------:R-:W-:Y:S01]  /*19c50*/  VIADD R0, R146, 0x7 ;  /* 0x0000000792007836 */ /* 0x000fe20000000000 */
[----:B------:R-:W-:Y:S01]  /*19c60*/  ISETP.LT.AND P2, PT, R142, UR14, !P2 ;  /* 0x0000000e8e007c0c */ /* 0x000fe2000d741270 */
[C---:B------:R-:W-:Y:S01]  /*19c70*/  VIADD R139, R145.reuse, UR5 ;  /* 0x00000005918b7c36 */ /* 0x040fe20008000000 */
[----:B------:R3:W-:Y:S01]  /*19c80*/  @P1 STG.E desc[UR28][R68.64], R71 ;  /* 0x0000004744001986 */ /* 0x0007e2000c10191c */
[----:B------:R-:W-:Y:S01]  /*19c90*/  IMAD.WIDE R134, R145, 0x4, R132 ;  /* 0x0000000491867825 */ /* 0x000fe200078e0284 */
[----:B------:R-:W-:-:S03]  /*19ca0*/  ISETP.GE.AND P0, PT, R0, UR15, PT ;  /* 0x0000000f00007c0c */ /* 0x000fc6000bf06270 */
[----:B-1----:R-:W-:Y:S01]  /*19cb0*/  IMAD.WIDE R136, R145, 0x4, R2 ;  /* 0x0000000491887825 */ /* 0x002fe200078e0202 */
[----:B------:R1:W-:Y:S01]  /*19cc0*/  @P5 STG.E desc[UR28][R134.64], R8 ;  /* 0x0000000886005986 */ /* 0x0003e2000c10191c */
[----:B------:R-:W-:Y:S02]  /*19cd0*/  ISETP.LT.AND P5, PT, R144, UR14, !P4 ;  /* 0x0000000e90007c0c */ /* 0x000fe4000e7a1270 */
[C---:B--2---:R-:W-:Y:S01]  /*19ce0*/  IMAD.WIDE R4, R139.reuse, 0x4, R132 ;  /* 0x000000048b047825 */ /* 0x044fe200078e0284 */
[----:B------:R-:W-:Y:S01]  /*19cf0*/  @P3 STG.E desc[UR28][R136.64], R72 ;  /* 0x0000004888003986 */ /* 0x000fe2000c10191c */
[----:B------:R-:W-:Y:S02]  /*19d00*/  ISETP.LT.AND P4, PT, R142, UR14, !P4 ;  /* 0x0000000e8e007c0c */ /* 0x000fe4000e781270 */
[----:B------:R-:W-:Y:S01]  /*19d10*/  VIADD R0, R146, 0x8 ;  /* 0x0000000892007836 */ /* 0x000fe20000000000 */
[----:B------:R2:W-:Y:S01]  /*19d20*/  @P6 STG.E desc[UR28][R4.64], R9 ;  /* 0x0000000904006986 */ /* 0x0005e2000c10191c */
[C---:B---3--:R-:W-:Y:S01]  /*19d30*/  VIADD R71, R139.reuse, UR5 ;  /* 0x000000058b477c36 */ /* 0x048fe20008000000 */
[----:B------:R-:W-:Y:S01]  /*19d40*/  ISETP.LT.AND P6, PT, R144, UR14, !P0 ;  /* 0x0000000e90007c0c */ /* 0x000fe2000c7c1270 */
[----:B------:R-:W-:Y:S01]  /*19d50*/  IMAD.WIDE R6, R139, 0x4, R2 ;  /* 0x000000048b067825 */ /* 0x000fe200078e0202 */
[----:B------:R-:W-:-:S02]  /*19d60*/  ISETP.GE.AND P1, PT, R0, UR15, PT ;  /* 0x0000000f00007c0c */ /* 0x000fc4000bf26270 */
[----:B------:R-:W-:Y:S01]  /*19d70*/  ISETP.LT.AND P0, PT, R142, UR14, !P0 ;  /* 0x0000000e8e007c0c */ /* 0x000fe2000c701270 */
[C---:B-1----:R-:W-:Y:S01]  /*19d80*/  VIADD R135, R71.reuse, UR5 ;  /* 0x0000000547877c36 */ /* 0x042fe20008000000 */
[----:B------:R1:W-:Y:S01]  /*19d90*/  @P2 STG.E desc[UR28][R6.64], R73 ;  /* 0x0000004906002986 */ /* 0x0003e2000c10191c */
[----:B------:R-:W-:Y:S02]  /*19da0*/  VIADD R0, R146, 0x9 ;  /* 0x0000000992007836 */ /* 0x000fe40000000000 */
[----:B------:R-:W-:-:S03]  /*19db0*/  IMAD.WIDE R68, R71, 0x4, R132 ;  /* 0x0000000447447825 */ /* 0x000fc600078e0284 */
[----:B------:R-:W-:Y:S01]  /*19dc0*/  ISETP.GE.AND P3, PT, R0, UR15, PT ;  /* 0x0000000f00007c0c */ /* 0x000fe2000bf66270 */
[----:B------:R-:W-:Y:S01]  /*19dd0*/  IMAD.WIDE R70, R71, 0x4, R2 ;  /* 0x0000000447467825 */ /* 0x000fe200078e0202 */
[----:B------:R-:W-:Y:S01]  /*19de0*/  @P5 STG.E desc[UR28][R68.64], R10 ;  /* 0x0000000a44005986 */ /* 0x000fe2000c10191c */
[----:B------:R-:W-:Y:S02]  /*19df0*/  ISETP.LT.AND P5, PT, R144, UR14, !P1 ;  /* 0x0000000e90007c0c */ /* 0x000fe4000cfa1270 */
[C---:B--2---:R-:W-:Y:S01]  /*19e00*/  IMAD.WIDE R4, R135.reuse, 0x4, R132 ;  /* 0x0000000487047825 */ /* 0x044fe200078e0284 */
[----:B------:R2:W-:Y:S01]  /*19e10*/  @P4 STG.E desc[UR28][R70.64], R74 ;  /* 0x0000004a46004986 */ /* 0x0005e2000c10191c */
[----:B------:R-:W-:Y:S02]  /*19e20*/  ISETP.LT.AND P1, PT, R142, UR14, !P1 ;  /* 0x0000000e8e007c0c */ /* 0x000fe4000cf21270 */
[----:B-1----:R-:W-:Y:S01]  /*19e30*/  IMAD.WIDE R6, R135, 0x4, R2 ;  /* 0x0000000487067825 */ /* 0x002fe200078e0202 */
[----:B------:R1:W-:Y:S01]  /*19e40*/  @P6 STG.E desc[UR28][R4.64], R11 ;  /* 0x0000000b04006986 */ /* 0x0003e2000c10191c */
[----:B------:R-:W-:-:S02]  /*19e50*/  ISETP.LT.AND P6, PT, R144, UR14, !P3 ;  /* 0x0000000e90007c0c */ /* 0x000fc4000dfc1270 */
[----:B------:R-:W-:Y:S01]  /*19e60*/  VIADD R0, R146, 0xa ;  /* 0x0000000a92007836 */ /* 0x000fe20000000000 */
[----:B------:R3:W-:Y:S01]  /*19e70*/  @P0 STG.E desc[UR28][R6.64], R75 ;  /* 0x0000004b06000986 */ /* 0x0007e2000c10191c */
[----:B------:R-:W-:Y:S01]  /*19e80*/  VIADD R135, R135, UR5 ;  /* 0x0000000587877c36 */ /* 0x000fe20008000000 */
[----:B------:R-:W-:Y:S02]  /*19e90*/  ISETP.LT.AND P3, PT, R142, UR14, !P3 ;  /* 0x0000000e8e007c0c */ /* 0x000fe4000df61270 */
[----:B------:R-:W-:Y:S01]  /*19ea0*/  ISETP.GE.AND P2, PT, R0, UR15, PT ;  /* 0x0000000f00007c0c */ /* 0x000fe2000bf46270 */
[C---:B--2---:R-:W-:Y:S01]  /*19eb0*/  VIADD R71, R135.reuse, UR5 ;  /* 0x0000000587477c36 */ /* 0x044fe20008000000 */
[----:B------:R-:W-:Y:S01]  /*19ec0*/  IADD3 R0, PT, PT, R146, 0xb, RZ ;  /* 0x0000000b92007810 */ /* 0x000fe20007ffe0ff */
[----:B------:R-:W-:-:S03]  /*19ed0*/  IMAD.WIDE R8, R135, 0x4, R132 ;  /* 0x0000000487087825 */ /* 0x000fc600078e0284 */
[----:B------:R-:W-:Y:S01]  /*19ee0*/  ISETP.GE.AND P4, PT, R0, UR15, PT ;  /* 0x0000000f00007c0c */ /* 0x000fe2000bf86270 */
[----:B------:R-:W-:Y:S01]  /*19ef0*/  IMAD.WIDE R68, R135, 0x4, R2 ;  /* 0x0000000487447825 */ /* 0x000fe200078e0202 */
[----:B------:R-:W-:Y:S01]  /*19f00*/  @P5 STG.E desc[UR28][R8.64], R12 ;  /* 0x0000000c08005986 */ /* 0x000fe2000c10191c */
[----:B------:R-:W-:Y:S02]  /*19f10*/  ISETP.LT.AND P5, PT, R144, UR14, !P2 ;  /* 0x0000000e90007c0c */ /* 0x000fe4000d7a1270 */
[C---:B-1----:R-:W-:Y:S01]  /*19f20*/  IMAD.WIDE R4, R71.reuse, 0x4, R132 ;  /* 0x0000000447047825 */ /* 0x042fe200078e0284 */
[----:B------:R1:W-:Y:S01]  /*19f30*/  @P1 STG.E desc[UR28][R68.64], R76 ;  /* 0x0000004c44001986 */ /* 0x0003e2000c10191c */
[----:B------:R-:W-:Y:S02]  /*19f40*/  ISETP.LT.AND P2, PT, R142, UR14, !P2 ;  /* 0x0000000e8e007c0c */ /* 0x000fe4000d741270 */
[C---:B------:R-:W-:Y:S01]  /*19f50*/  VIADD R11, R71.reuse, UR5 ;  /* 0x00000005470b7c36 */ /* 0x040fe20008000000 */
[----:B------:R2:W-:Y:S01]  /*19f60*/  @P6 STG.E desc[UR28][R4.64], R13 ;  /* 0x0000000d04006986 */ /* 0x0005e2000c10191c */
[----:B------:R-:W-:Y:S01]  /*19f70*/  VIADD R0, R146, 0xc ;  /* 0x0000000c92007836 */ /* 0x000fe20000000000 */
[----:B------:R-:W-:Y:S01]  /*19f80*/  ISETP.LT.AND P6, PT, R144, UR14, !P4 ;  /* 0x0000000e90007c0c */ /* 0x000fe2000e7c1270 */
[----:B---3--:R-:W-:Y:S01]  /*19f90*/  IMAD.WIDE R6, R71, 0x4, R2 ;  /* 0x0000000447067825 */ /* 0x008fe200078e0202 */
[----:B------:R-:W-:-:S02]  /*19fa0*/  ISETP.LT.AND P4, PT, R142, UR14, !P4 ;  /* 0x0000000e8e007c0c */ /* 0x000fc4000e781270 */
[----:B------:R-:W-:Y:S01]  /*19fb0*/  ISETP.GE.AND P0, PT, R0, UR15, PT ;  /* 0x0000000f00007c0c */ /* 0x000fe2000bf06270 */
[----:B------:R-:W-:Y:S01]  /*19fc0*/  VIADD R0, R146, 0xd ;  /* 0x0000000d92007836 */ /* 0x000fe20000000000 */
[C---:B-1----:R-:W-:Y:S01]  /*19fd0*/  IADD3 R69, PT, PT, R11.reuse, UR5, RZ ;  /* 0x000000050b457c10 */ /* 0x042fe2000fffe0ff */
[C---:B------:R-:W-:Y:S01]  /*19fe0*/  IMAD.WIDE R8, R11.reuse, 0x4, R132 ;  /* 0x000000040b087825 */ /* 0x040fe200078e0284 */
[----:B------:R1:W-:Y:S02]  /*19ff0*/  @P3 STG.E desc[UR28][R6.64], R77 ;  /* 0x0000004d06003986 */ /* 0x0003e4000c10191c */
[----:B------:R-:W-:Y:S01]  /*1a000*/  ISETP.GE.AND P1, PT, R0, UR15, PT ;  /* 0x0000000f00007c0c */ /* 0x000fe2000bf26270 */
[----:B------:R-:W-:Y:S01]  /*1a010*/  IMAD.WIDE R10, R11, 0x4, R2 ;  /* 0x000000040b0a7825 */ /* 0x000fe200078e0202 */
[----:B------:R3:W-:Y:S01]  /*1a020*/  @P5 STG.E desc[UR28][R8.64], R14 ;  /* 0x0000000e08005986 */ /* 0x0007e2000c10191c */
[----:B------:R-:W-:Y:S02]  /*1a030*/  ISETP.LT.AND P5, PT, R144, UR14, !P0 ;  /* 0x0000000e90007c0c */ /* 0x000fe4000c7a1270 */
[----:B--2---:R-:W-:Y:S01]  /*1a040*/  IMAD.WIDE R4, R69, 0x4, R132 ;  /* 0x0000000445047825 */ /* 0x004fe200078e0284 */
[----:B------:R2:W-:Y:S01]  /*1a050*/  @P2 STG.E desc[UR28][R10.64], R78 ;  /* 0x0000004e0a002986 */ /* 0x0005e2000c10191c */
[----:B------:R-:W-:-:S02]  /*1a060*/  ISETP.LT.AND P0, PT, R142, UR14, !P0 ;  /* 0x0000000e8e007c0c */ /* 0x000fc4000c701270 */
[----:B------:R-:W-:Y:S01]  /*1a070*/  VIADD R0, R146, 0xe ;  /* 0x0000000e92007836 */ /* 0x000fe20000000000 */
[----:B------:R4:W-:Y:S01]  /*1a080*/  @P6 STG.E desc[UR28][R4.64], R15 ;  /* 0x0000000f04006986 */ /* 0x0009e2000c10191c */
[C---:B-1----:R-:W-:Y:S01]  /*1a090*/  IMAD.WIDE R6, R69.reuse, 0x4, R2 ;  /* 0x0000000445067825 */ /* 0x042fe200078e0202 */
[----:B------:R-:W-:Y:S02]  /*1a0a0*/  ISETP.LT.AND P6, PT, R144, UR14, !P1 ;  /* 0x0000000e90007c0c */ /* 0x000fe4000cfc1270 */
[----:B------:R-:W-:Y:S01]  /*1a0b0*/  ISETP.GE.AND P3, PT, R0, UR15, PT ;  /* 0x0000000f00007c0c */ /* 0x000fe2000bf66270 */
[----:B------:R-:W-:Y:S01]  /*1a0c0*/  VIADD R69, R69, UR5 ;  /* 0x0000000545457c36 */ /* 0x000fe20008000000 */
[----:B------:R1:W-:Y:S01]  /*1a0d0*/  @P4 STG.E desc[UR28][R6.64], R79 ;  /* 0x0000004f06004986 */ /* 0x0003e2000c10191c */
[----:B------:R-:W-:Y:S01]  /*1a0e0*/  VIADD R0, R146, 0xf ;  /* 0x0000000f92007836 */ /* 0x000fe20000000000 */
[----:B------:R-:W-:Y:S01]  /*1a0f0*/  ISETP.LT.AND P1, PT, R142, UR14, !P1 ;  /* 0x0000000e8e007c0c */ /* 0x000fe2000cf21270 */
[----:B------:R-:W-:-:S02]  /*1a100*/  VIADD R13, R69, UR5 ;  /* 0x00000005450d7c36 */ /* 0x000fc40008000000 */
[----:B---3--:R-:W-:Y:S01]  /*1a110*/  IMAD.WIDE R8, R69, 0x4, R132 ;  /* 0x0000000445087825 */ /* 0x008fe200078e0284 */
[----:B------:R-:W-:-:S03]  /*1a120*/  ISETP.GE.AND P2, PT, R0, UR15, PT ;  /* 0x0000000f00007c0c */ /* 0x000fc6000bf46270 */
[----:B--2---:R-:W-:Y:S01]  /*1a130*/  IMAD.WIDE R10, R69, 0x4, R2 ;  /* 0x00000004450a7825 */ /* 0x004fe200078e0202 */
[----:B------:R2:W-:Y:S01]  /*1a140*/  @P5 STG.E desc[UR28][R8.64], R16 ;  /* 0x0000001008005986 */ /* 0x0005e2000c10191c */
[----:B------:R-:W-:Y:S02]  /*1a150*/  ISETP.LT.AND P5, PT, R144, UR14, !P3 ;  /* 0x0000000e90007c0c */ /* 0x000fe4000dfa1270 */
[C---:B----4-:R-:W-:Y:S01]  /*1a160*/  IMAD.WIDE R4, R13.reuse, 0x4, R132 ;  /* 0x000000040d047825 */ /* 0x050fe200078e0284 */
[----:B------:R3:W-:Y:S01]  /*1a170*/  @P0 STG.E desc[UR28][R10.64], R80 ;  /* 0x000000500a000986 */ /* 0x0007e2000c10191c */
[----:B------:R-:W-:Y:S02]  /*1a180*/  ISETP.LT.AND P3, PT, R142, UR14, !P3 ;  /* 0x0000000e8e007c0c */ /* 0x000fe4000df61270 */
[----:B------:R-:W-:Y:S01]  /*1a190*/  VIADD R0, R146, 0x10 ;  /* 0x0000001092007836 */ /* 0x000fe20000000000 */
[----:B------:R4:W-:Y:S01]  /*1a1a0*/  @P6 STG.E desc[UR28][R4.64], R17 ;  /* 0x0000001104006986 */ /* 0x0009e2000c10191c */
[----:B-1----:R-:W-:Y:S01]  /*1a1b0*/  IMAD.WIDE R6, R13, 0x4, R2 ;  /* 0x000000040d067825 */ /* 0x002fe200078e0202 */
[----:B------:R-:W-:-:S02]  /*1a1c0*/  ISETP.LT.AND P6, PT, R144, UR14, !P2 ;  /* 0x0000000e90007c0c */ /* 0x000fc4000d7c1270 */
[----:B------:R-:W-:Y:S01]  /*1a1d0*/  ISETP.GE.AND P4, PT, R0, UR15, PT ;  /* 0x0000000f00007c0c */ /* 0x000fe2000bf86270 */
[----:B------:R-:W-:Y:S01]  /*1a1e0*/  VIADD R13, R13, UR5 ;  /* 0x000000050d0d7c36 */ /* 0x000fe20008000000 */
[----:B------:R1:W-:Y:S01]  /*1a1f0*/  @P1 STG.E desc[UR28][R6.64], R81 ;  /* 0x0000005106001986 */ /* 0x0003e2000c10191c */
[----:B------:R-:W-:Y:S01]  /*1a200*/  VIADD R0, R146, 0x11 ;  /* 0x0000001192007836 */ /* 0x000fe20000000000 */
[----:B------:R-:W-:Y:S01]  /*1a210*/  ISETP.LT.AND P2, PT, R142, UR14, !P2 ;  /* 0x0000000e8e007c0c */ /* 0x000fe2000d741270 */
[C---:B------:R-:W-:Y:S02]  /*1a220*/  VIADD R15, R13.reuse, UR5 ;  /* 0x000000050d0f7c36 */ /* 0x040fe40008000000 */
[C---:B--2---:R-:W-:Y:S01]  /*1a230*/  IMAD.WIDE R8, R13.reuse, 0x4, R132 ;  /* 0x000000040d087825 */ /* 0x044fe200078e0284 */
[----:B------:R-:W-:Y:S02]  /*1a240*/  ISETP.GE.AND P0, PT, R0, UR15, PT ;  /* 0x0000000f00007c0c */ /* 0x000fe4000bf06270 */
[----:B------:R-:W-:Y:S01]  /*1a250*/  IADD3 R0, PT, PT, R146, 0x12, RZ ;  /* 0x0000001292007810 */ /* 0x000fe20007ffe0ff */
[----:B---3--:R-:W-:Y:S01]  /*1a260*/  IMAD.WIDE R10, R13, 0x4, R2 ;  /* 0x000000040d0a7825 */ /* 0x008fe200078e0202 */
[----:B------:R2:W-:Y:S01]  /*1a270*/  @P5 STG.E desc[UR28][R8.64], R18 ;  /* 0x0000001208005986 */ /* 0x0005e2000c10191c */
[----:B------:R-:W-:-:S02]  /*1a280*/  ISETP.LT.AND P5, PT, R144, UR14, !P4 ;  /* 0x0000000e90007c0c */ /* 0x000fc4000e7a1270 */
[C---:B----4-:R-:W-:Y:S01]  /*1a290*/  IMAD.WIDE R4, R15.reuse, 0x4, R132 ;  /* 0x000000040f047825 */ /* 0x050fe200078e0284 */
[----:B------:R3:W-:Y:S01]  /*1a2a0*/  @P3 STG.E desc[UR28][R10.64], R82 ;  /* 0x000000520a003986 */ /* 0x0007e2000c10191c */
[----:B------:R-:W-:Y:S02]  /*1a2b0*/  ISETP.LT.AND P4, PT, R142, UR14, !P4 ;  /* 0x0000000e8e007c0c */ /* 0x000fe4000e781270 */
[C---:B-1----:R-:W-:Y:S01]  /*1a2c0*/  IMAD.WIDE R6, R15.reuse, 0x4, R2 ;  /* 0x000000040f067825 */ /* 0x042fe200078e0202 */
[----:B------:R1:W-:Y:S01]  /*1a2d0*/  @P6 STG.E desc[UR28][R4.64], R19 ;  /* 0x0000001304006986 */ /* 0x0003e2000c10191c */
[----:B------:R-:W-:Y:S02]  /*1a2e0*/  ISETP.LT.AND P6, PT, R144, UR14, !P0 ;  /* 0x0000000e90007c0c */ /* 0x000fe4000c7c1270 */
[----:B------:R-:W-:Y:S01]  /*1a2f0*/  VIADD R15, R15, UR5 ;  /* 0x000000050f0f7c36 */ /* 0x000fe20008000000 */
[----:B------:R-:W-:Y:S01]  /*1a300*/  ISETP.GE.AND P1, PT, R0, UR15, PT ;  /* 0x0000000f00007c0c */ /* 0x000fe2000bf26270 */
[----:B------:R-:W-:Y:S01]  /*1a310*/  VIADD R0, R146, 0x13 ;  /* 0x0000001392007836 */ /* 0x000fe20000000000 */
[----:B------:R4:W-:Y:S01]  /*1a320*/  @P2 STG.E desc[UR28][R6.64], R83 ;  /* 0x0000005306002986 */ /* 0x0009e2000c10191c */
[C---:B------:R-:W-:Y:S01]  /*1a330*/  VIADD R13, R15.reuse, UR5 ;  /* 0x000000050f0d7c36 */ /* 0x040fe20008000000 */
[----:B------:R-:W-:Y:S01]  /*1a340*/  ISETP.LT.AND P0, PT, R142, UR14, !P0 ;  /* 0x0000000e8e007c0c */ /* 0x000fe2000c701270 */
[----:B--2---:R-:W-:Y:S01]  /*1a350*/  IMAD.WIDE R8, R15, 0x4, R132 ;  /* 0x000000040f087825 */ /* 0x004fe200078e0284 */
[----:B------:R-:W-:-:S03]  /*1a360*/  ISETP.GE.AND P3, PT, R0, UR15, PT ;  /* 0x0000000f00007c0c */ /* 0x000fc6000bf66270 */
[----:B---3--:R-:W-:Y:S01]  /*1a370*/  IMAD.WIDE R10, R15, 0x4, R2 ;  /* 0x000000040f0a7825 */ /* 0x008fe200078e0202 */
[----:B------:R2:W-:Y:S01]  /*1a380*/  @P5 STG.E desc[UR28][R8.64], R20 ;  /* 0x0000001408005986 */ /* 0x0005e2000c10191c */
[----:B------:R-:W-:Y:S02]  /*1a390*/  ISETP.LT.AND P5, PT, R144, UR14, !P1 ;  /* 0x0000000e90007c0c */ /* 0x000fe4000cfa1270 */
[C---:B-1----:R-:W-:Y:S01]  /*1a3a0*/  IMAD.WIDE R4, R13.reuse, 0x4, R132 ;  /* 0x000000040d047825 */ /* 0x042fe200078e0284 */
[----:B------:R1:W-:Y:S01]  /*1a3b0*/  @P4 STG.E desc[UR28][R10.64], R84 ;  /* 0x000000540a004986 */ /* 0x0003e2000c10191c */
[----:B------:R-:W-:Y:S02]  /*1a3c0*/  ISETP.LT.AND P1, PT, R142, UR14, !P1 ;  /* 0x0000000e8e007c0c */ /* 0x000fe4000cf21270 */
[C---:B----4-:R-:W-:Y:S01]  /*1a3d0*/  IMAD.WIDE R6, R13.reuse, 0x4, R2 ;  /* 0x000000040d067825 */ /* 0x050fe200078e0202 */
[----:B------:R-:W-:Y:S01]  /*1a3e0*/  IADD3 R13, PT, PT, R13, UR5, RZ ;  /* 0x000000050d0d7c10 */ /* 0x000fe2000fffe0ff */
[----:B------:R3:W-:Y:S01]  /*1a3f0*/  @P6 STG.E desc[UR28][R4.64], R21 ;  /* 0x0000001504006986 */ /* 0x0007e2000c10191c */
[----:B------:R-:W-:Y:S01]  /*1a400*/  ISETP.LT.AND P6, PT, R144, UR14, !P3 ;  /* 0x0000000e90007c0c */ /* 0x000fe2000dfc1270 */
[----:B------:R-:W-:Y:S01]  /*1a410*/  VIADD R0, R146, 0x14 ;  /* 0x0000001492007836 */ /* 0x000fe20000000000 */
[----:B------:R-:W-:Y:S01]  /*1a420*/  ISETP.LT.AND P3, PT, R142, UR14, !P3 ;  /* 0x0000000e8e007c0c */ /* 0x000fe2000df61270 */
[C---:B------:R-:W-:Y:S01]  /*1a430*/  VIADD R15, R13.reuse, UR5 ;  /* 0x000000050d0f7c36 */ /* 0x040fe20008000000 */
[----:B------:R4:W-:Y:S01]  /*1a440*/  @P0 STG.E desc[UR28][R6.64], R85 ;  /* 0x0000005506000986 */ /* 0x0009e2000c10191c */
[----:B--2---:R-:W-:Y:S01]  /*1a450*/  IMAD.WIDE R8, R13, 0x4, R132 ;  /* 0x000000040d087825 */ /* 0x004fe200078e0284 */
[----:B------:R-:W-:-:S03]  /*1a460*/  ISETP.GE.AND P2, PT, R0, UR15, PT ;  /* 0x0000000f00007c0c */ /* 0x000fc6000bf46270 */
[----:B------:R-:W-:Y:S01]  /*1a470*/  VIADD R0, R146, 0x15 ;  /* 0x0000001592007836 */ /* 0x000fe20000000000 */
[----:B------:R2:W-:Y:S01]  /*1a480*/  @P5 STG.E desc[UR28][R8.64], R22 ;  /* 0x0000001608005986 */ /* 0x0005e2000c10191c */
[----:B-1----:R-:W-:Y:S01]  /*1a490*/  IMAD.WIDE R10, R13, 0x4, R2 ;  /* 0x000000040d0a7825 */ /* 0x002fe200078e0202 */
[----:B------:R-:W-:Y:S02]  /*1a4a0*/  ISETP.LT.AND P5, PT, R144, UR14, !P2 ;  /* 0x0000000e90007c0c */ /* 0x000fe4000d7a1270 */
[----:B------:R-:W-:Y:S01]  /*1a4b0*/  ISETP.GE.AND P4, PT, R0, UR15, PT ;  /* 0x0000000f00007c0c */ /* 0x000fe2000bf86270 */
[C---:B---3--:R-:W-:Y:S01]  /*1a4c0*/  IMAD.WIDE R4, R15.reuse, 0x4, R132 ;  /* 0x000000040f047825 */ /* 0x048fe200078e0284 */
[----:B------:R1:W-:Y:S01]  /*1a4d0*/  @P1 STG.E desc[UR28][R10.64], R86 ;  /* 0x000000560a001986 */ /* 0x0003e2000c10191c */
[----:B------:R-:W-:Y:S02]  /*1a4e0*/  ISETP.LT.AND P2, PT, R142, UR14, !P2 ;  /* 0x0000000e8e007c0c */ /* 0x000fe4000d741270 */
[----:B------:R-:W-:Y:S01]  /*1a4f0*/  VIADD R0, R146, 0x16 ;  /* 0x0000001692007836 */ /* 0x000fe20000000000 */
[----:B------:R3:W-:Y:S01]  /*1a500*/  @P6 STG.E desc[UR28][R4.64], R23 ;  /* 0x0000001704006986 */ /* 0x0007e2000c10191c */
[----:B----4-:R-:W-:Y:S01]  /*1a510*/  IMAD.WIDE R6, R15, 0x4, R2 ;  /* 0x000000040f067825 */ /* 0x010fe200078e0202 */
[----:B------:R-:W-:-:S02]  /*1a520*/  ISETP.LT.AND P6, PT, R144, UR14, !P4 ;  /* 0x0000000e90007c0c */ /* 0x000fc4000e7c1270 */
[----:B------:R-:W-:Y:S01]  /*1a530*/  ISETP.GE.AND P0, PT, R0, UR15, PT ;  /* 0x0000000f00007c0c */ /* 0x000fe2000bf06270 */
[----:B------:R-:W-:Y:S01]  /*1a540*/  VIADD R15, R15, UR5 ;  /* 0x000000050f0f7c36 */ /* 0x000fe20008000000 */
[----:B------:R4:W-:Y:S01]  /*1a550*/  @P3 STG.E desc[UR28][R6.64], R87 ;  /* 0x0000005706003986 */ /* 0x0009e2000c10191c */
[----:B------:R-:W-:Y:S01]  /*1a560*/  VIADD R0, R146, 0x17 ;  /* 0x0000001792007836 */ /* 0x000fe20000000000 */
[----:B------:R-:W-:Y:S01]  /*1a570*/  ISETP.LT.AND P4, PT, R142, UR14, !P4 ;  /* 0x0000000e8e007c0c */ /* 0x000fe2000e781270 */
[C---:B------:R-:W-:Y:S02]  /*1a580*/  VIADD R13, R15.reuse, UR5 ;  /* 0x000000050f0d7c36 */ /* 0x040fe40008000000 */
[----:B--2---:R-:W-:Y:S01]  /*1a590*/  IMAD.WIDE R8, R15, 0x4, R132 ;  /* 0x000000040f087825 */ /* 0x004fe200078e0284 */
[----:B------:R-:W-:-:S03]  /*1a5a0*/  ISETP.GE.AND P1, PT, R0, UR15, PT ;  /* 0x0000000f00007c0c */ /* 0x000fc6000bf26270 */
[----:B-1----:R-:W-:Y:S01]  /*1a5b0*/  IMAD.WIDE R10, R15, 0x4, R2 ;  /* 0x000000040f0a7825 */ /* 0x002fe200078e0202 */
[----:B------:R1:W-:Y:S01]  /*1a5c0*/  @P5 STG.E desc[UR28][R8.64], R24 ;  /* 0x0000001808005986 */ /* 0x0003e2000c10191c */
[----:B------:R-:W-:Y:S02]  /*1a5d0*/  ISETP.LT.AND P5, PT, R144, UR14, !P0 ;  /* 0x0000000e90007c0c */ /* 0x000fe4000c7a1270 */
[C---:B---3--:R-:W-:Y:S01]  /*1a5e0*/  IMAD.WIDE R4, R13.reuse, 0x4, R132 ;  /* 0x000000040d047825 */ /* 0x048fe200078e0284 */
[----:B------:R2:W-:Y:S01]  /*1a5f0*/  @P2 STG.E desc[UR28][R10.64], R88 ;  /* 0x000000580a002986 */ /* 0x0005e2000c10191c */
[----:B------:R-:W-:Y:S02]  /*1a600*/  ISETP.LT.AND P0, PT, R142, UR14, !P0 ;  /* 0x0000000e8e007c0c */ /* 0x000fe4000c701270 */
[----:B----4-:R-:W-:Y:S01]  /*1a610*/  IMAD.WIDE R6, R13, 0x4, R2 ;  /* 0x000000040d067825 */ /* 0x010fe200078e0202 */
[----:B------:R3:W-:Y:S01]  /*1a620*/  @P6 STG.E desc[UR28][R4.64], R25 ;  /* 0x0000001904006986 */ /* 0x0007e2000c10191c */
[----:B------:R-:W-:-:S02]  /*1a630*/  ISETP.LT.AND P6, PT, R144, UR14, !P1 ;  /* 0x0000000e90007c0c */ /* 0x000fc4000cfc1270 */
[----:B------:R-:W-:Y:S01]  /*1a640*/  VIADD R0, R146, 0x18 ;  /* 0x0000001892007836 */ /* 0x000fe20000000000 */
[----:B------:R4:W-:Y:S01]  /*1a650*/  @P4 STG.E desc[UR28][R6.64], R89 ;  /* 0x0000005906004986 */ /* 0x0009e2000c10191c */
[----:B------:R-:W-:Y:S01]  /*1a660*/  VIADD R13, R13, UR5 ;  /* 0x000000050d0d7c36 */ /* 0x000fe20008000000 */
[----:B------:R-:W-:Y:S02]  /*1a670*/  ISETP.LT.AND P1, PT, R142, UR14, !P1 ;  /* 0x0000000e8e007c0c */ /* 0x000fe4000cf21270 */
[----:B------:R-:W-:Y:S01]  /*1a680*/  ISETP.GE.AND P3, PT, R0, UR15, PT ;  /* 0x0000000f00007c0c */ /* 0x000fe2000bf66270 */
[C---:B------:R-:W-:Y:S01]  /*1a690*/  VIADD R15, R13.reuse, UR5 ;  /* 0x000000050d0f7c36 */ /* 0x040fe20008000000 */
[----:B------:R-:W-:Y:S01]  /*1a6a0*/  IADD3 R0, PT, PT, R146, 0x19, RZ ;  /* 0x0000001992007810 */ /* 0x000fe20007ffe0ff */
[----:B-1----:R-:W-:-:S03]  /*1a6b0*/  IMAD.WIDE R8, R13, 0x4, R132 ;  /* 0x000000040d087825 */ /* 0x002fc600078e0284 */
[----:B------:R-:W-:Y:S01]  /*1a6c0*/  ISETP.GE.AND P2, PT, R0, UR15, PT ;  /* 0x0000000f00007c0c */ /* 0x000fe2000bf46270 */
[----:B--2---:R-:W-:Y:S01]  /*1a6d0*/  IMAD.WIDE R10, R13, 0x4, R2 ;  /* 0x000000040d0a7825 */ /* 0x004fe200078e0202 */
        /* <DEDUP_REMOVED lines=8> */
[----:B------:R-:W-:Y:S01]  /*1a760*/  VIADD R15, R15, UR5 ;  /* 0x000000050f0f7c36 */ /* 0x000fe20008000000 */
[----:B------:R4:W-:Y:S01]  /*1a770*/  @P1 STG.E desc[UR28][R6.64], R91 ;  /* 0x0000005b06001986 */ /* 0x0009e2000c10191c */
[----:B------:R-:W-:Y:S01]  /*1a780*/  VIADD R0, R146, 0x1a ;  /* 0x0000001a92007836 */ /* 0x000fe20000000000 */
[----:B------:R-:W-:Y:S01]  /*1a790*/  ISETP.LT.AND P2, PT, R142, UR14, !P2 ;  /* 0x0000000e8e007c0c */ /* 0x000fe2000d741270 */
[C---:B-1----:R-:W-:Y:S01]  /*1a7a0*/  IMAD.WIDE R8, R15.reuse, 0x4, R132 ;  /* 0x000000040f087825 */ /* 0x042fe200078e0284 */
[C---:B------:R-:W-:Y:S02]  /*1a7b0*/  IADD3 R13, PT, PT, R15.reuse, UR5, RZ ;  /* 0x000000050f0d7c10 */ /* 0x040fe4000fffe0ff */
[----:B------:R-:W-:Y:S01]  /*1a7c0*/  ISETP.GE.AND P4, PT, R0, UR15, PT ;  /* 0x0000000f00007c0c */ /* 0x000fe2000bf86270 */
[----:B------:R-:W-:Y:S01]  /*1a7d0*/  VIADD R0, R146, 0x1b ;  /* 0x0000001b92007836 */ /* 0x000fe20000000000 */
[----:B------:R1:W-:Y:S01]  /*1a7e0*/  @P5 STG.E desc[UR28][R8.64], R28 ;  /* 0x0000001c08005986 */ /* 0x0003e2000c10191c */
[----:B--2---:R-:W-:Y:S01]  /*1a7f0*/  IMAD.WIDE R10, R15, 0x4, R2 ;  /* 0x000000040f0a7825 */ /* 0x004fe200078e0202 */
[----:B------:R-:W-:-:S02]  /*1a800*/  ISETP.LT.AND P5, PT, R144, UR14, !P4 ;  /* 0x0000000e90007c0c */ /* 0x000fc4000e7a1270 */
[----:B------:R-:W-:Y:S01]  /*1a810*/  ISETP.GE.AND P0, PT, R0, UR15, PT ;  /* 0x0000000f00007c0c */ /* 0x000fe2000bf06270 */
[C---:B---3--:R-:W-:Y:S01]  /*1a820*/  IMAD.WIDE R4, R13.reuse, 0x4, R132 ;  /* 0x000000040d047825 */ /* 0x048fe200078e0284 */
[----:B------:R2:W-:Y:S01]  /*1a830*/  @P3 STG.E desc[UR28][R10.64], R92 ;  /* 0x0000005c0a003986 */ /* 0x0005e2000c10191c */
[----:B------:R-:W-:Y:S02]  /*1a840*/  ISETP.LT.AND P4, PT, R142, UR14, !P4 ;  /* 0x0000000e8e007c0c */ /* 0x000fe4000e781270 */
[----:B------:R-:W-:Y:S01]  /*1a850*/  VIADD R0, R146, 0x1c ;  /* 0x0000001c92007836 */ /* 0x000fe20000000000 */
[----:B------:R3:W-:Y:S01]  /*1a860*/  @P6 STG.E desc[UR28][R4.64], R29 ;  /* 0x0000001d04006986 */ /* 0x0007e2000c10191c */
[C---:B----4-:R-:W-:Y:S01]  /*1a870*/  IMAD.WIDE R6, R13.reuse, 0x4, R2 ;  /* 0x000000040d067825 */ /* 0x050fe200078e0202 */
[----:B------:R-:W-:Y:S02]  /*1a880*/  ISETP.LT.AND P6, PT, R144, UR14, !P0 ;  /* 0x0000000e90007c0c */ /* 0x000fe4000c7c1270 */
[----:B------:R-:W-:Y:S01]  /*1a890*/  ISETP.GE.AND P1, PT, R0, UR15, PT ;  /* 0x0000000f00007c0c */ /* 0x000fe2000bf26270 */
[----:B------:R-:W-:Y:S01]  /*1a8a0*/  VIADD R13, R13, UR5 ;  /* 0x000000050d0d7c36 */ /* 0x000fe20008000000 */
[----:B------:R4:W-:Y:S01]  /*1a8b0*/  @P2 STG.E desc[UR28][R6.64], R93 ;  /* 0x0000005d06002986 */ /* 0x0009e2000c10191c */
[----:B------:R-:W-:Y:S01]  /*1a8c0*/  VIADD R0, R146, 0x1d ;  /* 0x0000001d92007836 */ /* 0x000fe20000000000 */
[----:B------:R-:W-:Y:S01]  /*1a8d0*/  ISETP.LT.AND P0, PT, R142, UR14, !P0 ;  /* 0x0000000e8e007c0c */ /* 0x000fe2000c701270 */
[----:B------:R-:W-:-:S02]  /*1a8e0*/  VIADD R15, R13, UR5 ;  /* 0x000000050d0f7c36 */ /* 0x000fc40008000000 */
[----:B-1----:R-:W-:Y:S01]  /*1a8f0*/  IMAD.WIDE R8, R13, 0x4, R132 ;  /* 0x000000040d087825 */ /* 0x002fe200078e0284 */
[----:B------:R-:W-:-:S03]  /*1a900*/  ISETP.GE.AND P3, PT, R0, UR15, PT ;  /* 0x0000000f00007c0c */ /* 0x000fc6000bf66270 */
[----:B--2---:R-:W-:Y:S01]  /*1a910*/  IMAD.WIDE R10, R13, 0x4, R2 ;  /* 0x000000040d0a7825 */ /* 0x004fe200078e0202 */
[----:B------:R1:W-:Y:S01]  /*1a920*/  @P5 STG.E desc[UR28][R8.64], R30 ;  /* 0x0000001e08005986 */ /* 0x0003e2000c10191c */
[----:B------:R-:W-:Y:S02]  /*1a930*/  ISETP.LT.AND P5, PT, R144, UR14, !P1 ;  /* 0x0000000e90007c0c */ /* 0x000fe4000cfa1270 */
        /* <DEDUP_REMOVED lines=9> */
[----:B------:R-:W-:Y:S01]  /*1a9d0*/  ISETP.LT.AND P3, PT, R142, UR14, !P3 ;  /* 0x0000000e8e007c0c */ /* 0x000fe2000df61270 */
[----:B------:R-:W-:Y:S01]  /*1a9e0*/  VIADD R0, R146, 0x1f ;  /* 0x0000001f92007836 */ /* 0x000fe20000000000 */
[----:B------:R4:W-:Y:S01]  /*1a9f0*/  @P0 STG.E desc[UR28][R6.64], R95 ;  /* 0x0000005f06000986 */ /* 0x0009e2000c10191c */
[C---:B------:R-:W-:Y:S02]  /*1aa00*/  VIADD R13, R15.reuse, UR5 ;  /* 0x000000050f0d7c36 */ /* 0x040fe40008000000 */
[C---:B-1----:R-:W-:Y:S01]  /*1aa10*/  IMAD.WIDE R8, R15.reuse, 0x4, R132 ;  /* 0x000000040f087825 */ /* 0x042fe200078e0284 */
[----:B------:R-:W-:Y:S02]  /*1aa20*/  ISETP.GE.AND P4, PT, R0, UR15, PT ;  /* 0x0000000f00007c0c */ /* 0x000fe4000bf86270 */
[----:B------:R-:W-:Y:S01]  /*1aa30*/  IADD3 R0, PT, PT, R146, 0x20, RZ ;  /* 0x0000002092007810 */ /* 0x000fe20007ffe0ff */
[----:B--2---:R-:W-:Y:S01]  /*1aa40*/  IMAD.WIDE R10, R15, 0x4, R2 ;  /* 0x000000040f0a7825 */ /* 0x004fe200078e0202 */
[----:B------:R1:W-:Y:S01]  /*1aa50*/  @P5 STG.E desc[UR28][R8.64], R32 ;  /* 0x0000002008005986 */ /* 0x0003e2000c10191c */
[----:B------:R-:W-:-:S02]  /*1aa60*/  ISETP.LT.AND P5, PT, R144, UR14, !P2 ;  /* 0x0000000e90007c0c */ /* 0x000fc4000d7a1270 */
[C---:B---3--:R-:W-:Y:S01]  /*1aa70*/  IMAD.WIDE R4, R13.reuse, 0x4, R132 ;  /* 0x000000040d047825 */ /* 0x048fe200078e0284 */
[----:B------:R2:W-:Y:S01]  /*1aa80*/  @P1 STG.E desc[UR28][R10.64], R96 ;  /* 0x000000600a001986 */ /* 0x0005e2000c10191c */
[----:B------:R-:W-:Y:S02]  /*1aa90*/  ISETP.LT.AND P2, PT, R142, UR14, !P2 ;  /* 0x0000000e8e007c0c */ /* 0x000fe4000d741270 */
[C---:B----4-:R-:W-:Y:S01]  /*1aaa0*/  IMAD.WIDE R6, R13.reuse, 0x4, R2 ;  /* 0x000000040d067825 */ /* 0x050fe200078e0202 */
[----:B------:R3:W-:Y:S01]  /*1aab0*/  @P6 STG.E desc[UR28][R4.64], R33 ;  /* 0x0000002104006986 */ /* 0x0007e2000c10191c */
[----:B------:R-:W-:Y:S02]  /*1aac0*/  ISETP.LT.AND P6, PT, R144, UR14, !P4 ;  /* 0x0000000e90007c0c */ /* 0x000fe4000e7c1270 */
[----:B------:R-:W-:Y:S01]  /*1aad0*/  VIADD R13, R13, UR5 ;  /* 0x000000050d0d7c36 */ /* 0x000fe20008000000 */
[----:B------:R-:W-:Y:S01]  /*1aae0*/  ISETP.LT.AND P4, PT, R142, UR14, !P4 ;  /* 0x0000000e8e007c0c */ /* 0x000fe2000e781270 */
[----:B------:R4:W-:Y:S01]  /*1aaf0*/  @P3 STG.E desc[UR28][R6.64], R97 ;  /* 0x0000006106003986 */ /* 0x0009e2000c10191c */
[----:B------:R-:W-:Y:S01]  /*1ab00*/  ISETP.GE.AND P0, PT, R0, UR15, PT ;  /* 0x0000000f00007c0c */ /* 0x000fe2000bf06270 */
[----:B------:R-:W-:-:S02]  /*1ab10*/  VIADD R15, R13, UR5 ;  /* 0x000000050d0f7c36 */ /* 0x000fc40008000000 */
[----:B------:R-:W-:Y:S02]  /*1ab20*/  VIADD R0, R146, 0x21 ;  /* 0x0000002192007836 */ /* 0x000fe40000000000 */
        /* <DEDUP_REMOVED lines=8> */
[C---:B----4-:R-:W-:Y:S01]  /*1abb0*/  IMAD.WIDE R6, R15.reuse, 0x4, R2 ;  /* 0x000000040f067825 */ /* 0x050fe200078e0202 */
[----:B------:R3:W-:Y:S01]  /*1abc0*/  @P6 STG.E desc[UR28][R4.64], R35 ;  /* 0x0000002304006986 */ /* 0x0007e2000c10191c */
[----:B------:R-:W-:-:S02]  /*1abd0*/  IADD3 R15, PT, PT, R15, UR5, RZ ;  /* 0x000000050f0f7c10 */ /* 0x000fc4000fffe0ff */
[----:B------:R-:W-:Y:S01]  /*1abe0*/  VIADD R0, R146, 0x22 ;  /* 0x0000002292007836 */ /* 0x000fe20000000000 */
[----:B------:R4:W-:Y:S01]  /*1abf0*/  @P4 STG.E desc[UR28][R6.64], R99 ;  /* 0x0000006306004986 */ /* 0x0009e2000c10191c */
[----:B------:R-:W-:Y:S01]  /*1ac00*/  ISETP.LT.AND P4, PT, R144, UR14, !P1 ;  /* 0x0000000e90007c0c */ /* 0x000fe2000cf81270 */
[C---:B------:R-:W-:Y:S01]  /*1ac10*/  VIADD R13, R15.reuse, UR5 ;  /* 0x000000050f0d7c36 */ /* 0x040fe20008000000 */
[----:B------:R-:W-:Y:S01]  /*1ac20*/  ISETP.LT.AND P6, PT, R142, UR14, !P1 ;  /* 0x0000000e8e007c0c */ /* 0x000fe2000cfc1270 */
[----:B-1----:R-:W-:Y:S01]  /*1ac30*/  IMAD.WIDE R8, R15, 0x4, R132 ;  /* 0x000000040f087825 */ /* 0x002fe200078e0284 */
[----:B------:R-:W-:-:S03]  /*1ac40*/  ISETP.GE.AND P3, PT, R0, UR15, PT ;  /* 0x0000000f00007c0c */ /* 0x000fc6000bf66270 */
[----:B------:R-:W-:Y:S01]  /*1ac50*/  VIADD R0, R146, 0x23 ;  /* 0x0000002392007836 */ /* 0x000fe20000000000 */
[----:B------:R1:W-:Y:S01]  /*1ac60*/  @P5 STG.E desc[UR28][R8.64], R36 ;  /* 0x0000002408005986 */ /* 0x0003e2000c10191c */
[----:B--2---:R-:W-:Y:S01]  /*1ac70*/  IMAD.WIDE R10, R15, 0x4, R2 ;  /* 0x000000040f0a7825 */ /* 0x004fe200078e0202 */
[----:B------:R-:W-:Y:S02]  /*1ac80*/  ISETP.LT.AND P5, PT, R144, UR14, !P3 ;  /* 0x0000000e90007c0c */ /* 0x000fe4000dfa1270 */
[----:B------:R-:W-:Y:S01]  /*1ac90*/  ISETP.GE.AND P2, PT, R0, UR15, PT ;  /* 0x0000000f00007c0c */ /* 0x000fe2000bf46270 */
        /* <DEDUP_REMOVED lines=11> */
[C---:B------:R-:W-:Y:S02]  /*1ad50*/  VIADD R15, R13.reuse, UR5 ;  /* 0x000000050d0f7c36 */ /* 0x040fe40008000000 */
        /* <DEDUP_REMOVED lines=45> */
[C---:B----4-:R-:W-:Y:S01]  /*1b030*/  IMAD.WIDE R6, R15.reuse, 0x4, R2 ;  /* 0x000000040f067825 */ /* 0x050fe200078e0202 */
[----:B------:R3:W-:Y:S01]  /*1b040*/  @P4 STG.E desc[UR28][R4.64], R43 ;  /* 0x0000002b04004986 */ /* 0x0007e2000c10191c */
[----:B------:R-:W-:Y:S02]  /*1b050*/  ISETP.LT.AND P4, PT, R144, UR14, !P1 ;  /* 0x0000000e90007c0c */ /* 0x000fe4000cf81270 */
[----:B------:R-:W-:Y:S01]  /*1b060*/  VIADD R0, R146, 0x2a ;  /* 0x0000002a92007836 */ /* 0x000fe20000000000 */
[----:B------:R4:W-:Y:S01]  /*1b070*/  @P6 STG.E desc[UR28][R6.64], R107 ;  /* 0x0000006b06006986 */ /* 0x0009e2000c10191c */
[----:B------:R-:W-:Y:S01]  /*1b080*/  VIADD R15, R15, UR5 ;  /* 0x000000050f0f7c36 */ /* 0x000fe20008000000 */
[----:B------:R-:W-:-:S02]  /*1b090*/  ISETP.LT.AND P6, PT, R142, UR14, !P1 ;  /* 0x0000000e8e007c0c */ /* 0x000fc4000cfc1270 */
        /* <DEDUP_REMOVED lines=31> */
[----:B------:R-:W-:-:S02]  /*1b290*/  IADD3 R0, PT, PT, R146, 0x2e, RZ ;  /* 0x0000002e92007810 */ /* 0x000fc40007ffe0ff */
[----:B------:R-:W-:Y:S01]  /*1b2a0*/  VIADD R15, R15, UR5 ;  /* 0x000000050f0f7c36 */ /* 0x000fe20008000000 */
[----:B------:R-:W-:Y:S01]  /*1b2b0*/  ISETP.LT.AND P4, PT, R144, UR14, !P0 ;  /* 0x0000000e90007c0c */ /* 0x000fe2000c781270 */
[----:B------:R4:W-:Y:S01]  /*1b2c0*/  @P6 STG.E desc[UR28][R6.64], R111 ;  /* 0x0000006f06006986 */ /* 0x0009e2000c10191c */
[----:B------:R-:W-:Y:S01]  /*1b2d0*/  ISETP.LT.AND P6, PT, R142, UR14, !P0 ;  /* 0x0000000e8e007c0c */ /* 0x000fe2000c7c1270 */
[C---:B------:R-:W-:Y:S01]  /*1b2e0*/  VIADD R13, R15.reuse, UR5 ;  /* 0x000000050f0d7c36 */ /* 0x040fe20008000000 */
[----:B------:R-:W-:Y:S01]  /*1b2f0*/  ISETP.GE.AND P2, PT, R0, UR15, PT ;  /* 0x0000000f00007c0c */ /* 0x000fe2000bf46270 */
        /* <DEDUP_REMOVED lines=10> */
[----:B------:R-:W-:Y:S01]  /*1b3a0*/  IADD3 R13, PT, PT, R13, UR5, RZ ;  /* 0x000000050d0d7c10 */ /* 0x000fe2000fffe0ff */
[----:B------:R3:W-:Y:S01]  /*1b3b0*/  @P4 STG.E desc[UR28][R4.64], R49 ;  /* 0x0000003104004986 */ /* 0x0007e2000c10191c */
[----:B------:R-:W-:Y:S01]  /*1b3c0*/  ISETP.LT.AND P4, PT, R144, UR14, !P3 ;  /* 0x0000000e90007c0c */ /* 0x000fe2000df81270 */
[----:B------:R-:W-:-:S02]  /*1b3d0*/  VIADD R0, R146, 0x30 ;  /* 0x0000003092007836 */ /* 0x000fc40000000000 */
        /* <DEDUP_REMOVED lines=75> */
[----:B------:R-:W-:Y:S02]  /*1b890*/  VIADD R0, R146, 0x39 ;  /* 0x0000003992007836 */ /* 0x000fe40000000000 */
[C---:B------:R-:W-:Y:S02]  /*1b8a0*/  VIADD R15, R13.reuse, UR5 ;  /* 0x000000050d0f7c36 */ /* 0x040fe40008000000 */
        /* <DEDUP_REMOVED lines=25> */
[----:B------:R-:W-:Y:S01]  /*1ba40*/  ISETP.GE.AND P1, PT, R0, UR15, PT ;  /* 0x0000000f00007c0c */ /* 0x000fe2000bf26270 */
[----:B------:R-:W-:Y:S01]  /*1ba50*/  @P0 STG.E desc[UR28][R10.64], R124 ;  /* 0x0000007c0a000986 */ /* 0x000fe2000c10191c */
[----:B------:R-:W-:Y:S01]  /*1ba60*/  ISETP.LT.AND P3, PT, R142, UR14, !P3 ;  /* 0x0000000e8e007c0c */ /* 0x000fe2000df61270 */
[C---:B----4-:R-:W-:Y:S02]  /*1ba70*/  IMAD.WIDE R6, R13.reuse, 0x4, R2 ;  /* 0x000000040d067825 */ /* 0x050fe400078e0202 */
[----:B------:R2:W-:Y:S01]  /*1ba80*/  @P4 STG.E desc[UR28][R4.64], R61 ;  /* 0x0000003d04004986 */ /* 0x0005e2000c10191c */
[----:B------:R-:W-:Y:S01]  /*1ba90*/  ISETP.LT.AND P4, PT, R144, UR14, !P2 ;  /* 0x0000000e90007c0c */ /* 0x000fe2000d781270 */
[----:B------:R-:W-:Y:S01]  /*1baa0*/  VIADD R13, R13, UR5 ;  /* 0x000000050d0d7c36 */ /* 0x000fe20008000000 */
[----:B------:R-:W-:Y:S01]  /*1bab0*/  ISETP.LT.AND P2, PT, R142, UR14, !P2 ;  /* 0x0000000e8e007c0c */ /* 0x000fe2000d741270 */
[----:B------:R-:W-:Y:S01]  /*1bac0*/  VIADD R0, R146, 0x3d ;  /* 0x0000003d92007836 */ /* 0x000fe20000000000 */
[----:B------:R3:W-:Y:S01]  /*1bad0*/  @P6 STG.E desc[UR28][R6.64], R125 ;  /* 0x0000007d06006986 */ /* 0x0007e2000c10191c */
[C---:B------:R-:W-:Y:S01]  /*1bae0*/  VIADD R15, R13.reuse, UR5 ;  /* 0x000000050d0f7c36 */ /* 0x040fe20008000000 */
[----:B------:R-:W-:Y:S01]  /*1baf0*/  ISETP.LT.AND P6, PT, R144, UR14, !P1 ;  /* 0x0000000e90007c0c */ /* 0x000fe2000cfc1270 */
[----:B-1----:R-:W-:Y:S01]  /*1bb00*/  IMAD.WIDE R8, R13, 0x4, R132 ;  /* 0x000000040d087825 */ /* 0x002fe200078e0284 */
[----:B------:R-:W-:-:S02]  /*1bb10*/  ISETP.GE.AND P0, PT, R0, UR15, PT ;  /* 0x0000000f00007c0c */ /* 0x000fc4000bf06270 */
[----:B------:R-:W-:Y:S01]  /*1bb20*/  ISETP.LT.AND P1, PT, R142, UR14, !P1 ;  /* 0x0000000e8e007c0c */ /* 0x000fe2000cf21270 */
[----:B------:R-:W-:Y:S01]  /*1bb30*/  VIADD R0, R146, 0x3e ;  /* 0x0000003e92007836 */ /* 0x000fe20000000000 */
[----:B------:R1:W-:Y:S01]  /*1bb40*/  @P5 STG.E desc[UR28][R8.64], R62 ;  /* 0x0000003e08005986 */ /* 0x0003e2000c10191c */
[----:B------:R-:W-:Y:S02]  /*1bb50*/  VIADD R17, R15, UR5 ;  /* 0x000000050f117c36 */ /* 0x000fe40008000000 */
[----:B--2---:R-:W-:Y:S01]  /*1bb60*/  IMAD.WIDE R4, R13, 0x4, R2 ;  /* 0x000000040d047825 */ /* 0x004fe200078e0202 */
[----:B------:R-:W-:Y:S02]  /*1bb70*/  ISETP.GE.AND P5, PT, R0, UR15, PT ;  /* 0x0000000f00007c0c */ /* 0x000fe4000bfa6270 */
[----:B------:R-:W-:Y:S01]  /*1bb80*/  IADD3 R0, PT, PT, R146, 0x3f, RZ ;  /* 0x0000003f92007810 */ /* 0x000fe20007ffe0ff */
[C---:B---3--:R-:W-:Y:S01]  /*1bb90*/  IMAD.WIDE R6, R15.reuse, 0x4, R132 ;  /* 0x000000040f067825 */ /* 0x048fe200078e0284 */
[----:B------:R2:W-:Y:S02]  /*1bba0*/  @P3 STG.E desc[UR28][R4.64], R126 ;  /* 0x0000007e04003986 */ /* 0x0005e4000c10191c */
[----:B------:R-:W-:Y:S01]  /*1bbb0*/  ISETP.GE.AND P3, PT, R0, UR15, PT ;  /* 0x0000000f00007c0c */ /* 0x000fe2000bf66270 */
[----:B------:R-:W-:Y:S01]  /*1bbc0*/  IMAD.WIDE R10, R15, 0x4, R2 ;  /* 0x000000040f0a7825 */ /* 0x000fe200078e0202 */
[----:B------:R3:W-:Y:S01]  /*1bbd0*/  @P4 STG.E desc[UR28][R6.64], R63 ;  /* 0x0000003f06004986 */ /* 0x0007e2000c10191c */
[----:B------:R-:W-:-:S02]  /*1bbe0*/  ISETP.LT.AND P4, PT, R144, UR14, !P5 ;  /* 0x0000000e90007c0c */ /* 0x000fc4000ef81270 */
[C---:B------:R-:W-:Y:S01]  /*1bbf0*/  IMAD.WIDE R12, R17.reuse, 0x4, R132 ;  /* 0x00000004110c7825 */ /* 0x040fe200078e0284 */
[----:B------:R4:W-:Y:S01]  /*1bc00*/  @P2 STG.E desc[UR28][R10.64], R127 ;  /* 0x0000007f0a002986 */ /* 0x0009e2000c10191c */
[----:B------:R-:W-:Y:S02]  /*1bc10*/  ISETP.LT.AND P5, PT, R142, UR14, !P5 ;  /* 0x0000000e8e007c0c */ /* 0x000fe4000efa1270 */
[C---:B-1----:R-:W-:Y:S01]  /*1bc20*/  VIADD R9, R17.reuse, UR5 ;  /* 0x0000000511097c36 */ /* 0x042fe20008000000 */
[----:B------:R1:W-:Y:S01]  /*1bc30*/  @P6 STG.E desc[UR28][R12.64], R64 ;  /* 0x000000400c006986 */ /* 0x0003e2000c10191c */
[----:B------:R-:W-:Y:S01]  /*1bc40*/  ISETP.LT.AND P6, PT, R144, UR14, !P0 ;  /* 0x0000000e90007c0c */ /* 0x000fe2000c7c1270 */
[----:B--2---:R-:W-:Y:S01]  /*1bc50*/  IMAD.WIDE R4, R17, 0x4, R2 ;  /* 0x0000000411047825 */ /* 0x004fe200078e0202 */
[----:B------:R-:W-:Y:S02]  /*1bc60*/  ISETP.LT.AND P0, PT, R142, UR14, !P0 ;  /* 0x0000000e8e007c0c */ /* 0x000fe4000c701270 */
[----:B------:R-:W-:Y:S01]  /*1bc70*/  ISETP.LT.AND P2, PT, R144, UR14, !P3 ;  /* 0x0000000e90007c0c */ /* 0x000fe2000df41270 */
[C---:B------:R-:W-:Y:S01]  /*1bc80*/  VIADD R15, R9.reuse, UR5 ;  /* 0x00000005090f7c36 */ /* 0x040fe20008000000 */
[----:B------:R-:W-:Y:S01]  /*1bc90*/  ISETP.LT.AND P3, PT, R142, UR14, !P3 ;  /* 0x0000000e8e007c0c */ /* 0x000fe2000df61270 */
[----:B---3--:R-:W-:Y:S01]  /*1bca0*/  IMAD.WIDE R6, R9, 0x4, R132 ;  /* 0x0000000409067825 */ /* 0x008fe200078e0284 */
[----:B------:R2:W-:Y:S03]  /*1bcb0*/  @P1 STG.E desc[UR28][R4.64], R128 ;  /* 0x0000008004001986 */ /* 0x0005e6000c10191c */
[----:B------:R-:W-:-:S02]  /*1bcc0*/  VIADD R17, R15, UR5 ;  /* 0x000000050f117c36 */ /* 0x000fc40008000000 */
[----:B------:R-:W-:Y:S01]  /*1bcd0*/  IMAD.WIDE R8, R9, 0x4, R2 ;  /* 0x0000000409087825 */ /* 0x000fe200078e0202 */
[----:B------:R2:W-:Y:S03]  /*1bce0*/  @P6 STG.E desc[UR28][R6.64], R65 ;  /* 0x0000004106006986 */ /* 0x0005e6000c10191c */
[C---:B----4-:R-:W-:Y:S01]  /*1bcf0*/  IMAD.WIDE R10, R15.reuse, 0x4, R132 ;  /* 0x000000040f0a7825 */ /* 0x050fe200078e0284 */
[----:B------:R2:W-:Y:S03]  /*1bd00*/  @P0 STG.E desc[UR28][R8.64], R129 ;  /* 0x0000008108000986 */ /* 0x0005e6000c10191c */
[----:B-1----:R-:W-:Y:S01]  /*1bd10*/  IMAD.WIDE R12, R15, 0x4, R2 ;  /* 0x000000040f0c7825 */ /* 0x002fe200078e0202 */
[----:B------:R2:W-:Y:S03]  /*1bd20*/  @P4 STG.E desc[UR28][R10.64], R66 ;  /* 0x000000420a004986 */ /* 0x0005e6000c10191c */
[C---:B------:R-:W-:Y:S01]  /*1bd30*/  IMAD.WIDE R132, R17.reuse, 0x4, R132 ;  /* 0x0000000411847825 */ /* 0x040fe200078e0284 */
[----:B------:R2:W-:Y:S03]  /*1bd40*/  @P5 STG.E desc[UR28][R12.64], R130 ;  /* 0x000000820c005986 */ /* 0x0005e6000c10191c */
[----:B------:R-:W-:Y:S01]  /*1bd50*/  IMAD.WIDE R2, R17, 0x4, R2 ;  /* 0x0000000411027825 */ /* 0x000fe200078e0202 */
[----:B------:R2:W-:Y:S04]  /*1bd60*/  @P2 STG.E desc[UR28][R132.64], R67 ;  /* 0x0000004384002986 */ /* 0x0005e8000c10191c */
[----:B------:R2:W-:Y:S01]  /*1bd70*/  @P3 STG.E desc[UR28][R2.64], R131 ;  /* 0x0000008302003986 */ /* 0x0005e2000c10191c */
[----:B------:R-:W-:Y:S06]  /*1bd80*/  BAR.SYNC.DEFER_BLOCKING 0x0 ;  /* 0x0000000000007b1d */ /* 0x000fec0000010000 */
[----:B------:R-:W-:Y:S05]  /*1bd90*/  BRA.U UP0, `(.L_x_14) ;  /* 0x0000000100a07547 */ /* 0x000fea000b800000 */
[----:B------:R-:W1:Y:S01]  /*1bda0*/  S2UR UR5, SR_CgaCtaId ;  /* 0x00000000000579c3 */ /* 0x000e620000008800 */
[----:B------:R-:W-:Y:S01]  /*1bdb0*/  NOP ;  /* 0x0000000000007918 */ /* 0x000fe20000000000 */
[----:B------:R-:W-:Y:S01]  /*1bdc0*/  UMOV UR4, 0x50 ;  /* 0x0000005000047882 */ /* 0x000fe20000000000 */
[----:B------:R-:W-:Y:S02]  /*1bdd0*/  IMAD.U32 R0, RZ, RZ, UR10 ;  /* 0x0000000aff007e24 */ /* 0x000fe4000f8e00ff */
[----:B--2---:R-:W-:Y:S02]  /*1bde0*/  IMAD.MOV.U32 R3, RZ, RZ, 0xff ;  /* 0x000000ffff037424 */ /* 0x004fe400078e00ff */
[----:B------:R-:W-:Y:S01]  /*1bdf0*/  IMAD.MOV.U32 R7, RZ, RZ, 0x1 ;  /* 0x00000001ff077424 */ /* 0x000fe200078e00ff */
[----:B------:R-:W-:-:S04]  /*1be00*/  LOP3.LUT R0, R0, 0xffff, RZ, 0xc0, !PT ;  /* 0x0000ffff00007812 */ /* 0x000fc800078ec0ff */
[----:B------:R-:W-:-:S04]  /*1be10*/  SHF.R.U32.HI R0, RZ, 0x5, R0 ;  /* 0x00000005ff007819 */ /* 0x000fc80000011600 */
[----:B------:R-:W-:Y:S02]  /*1be20*/  IADD3 R2, PT, PT, R0, 0x10, RZ ;  /* 0x0000001000027810 */ /* 0x000fe40007ffe0ff */
[----:B------:R-:W-:Y:S01]  /*1be30*/  SHF.L.U32 R0, R3, R0, RZ ;  /* 0x0000000003007219 */ /* 0x000fe200000006ff */
[----:B-1----:R-:W-:Y:S01]  /*1be40*/  ULEA UR6, UR5, UR4, 0x18 ;  /* 0x0000000405067291 */ /* 0x002fe2000f8ec0ff */
[----:B------:R-:W-:-:S04]  /*1be50*/  SHF.L.U32 R3, R7, R2, RZ ;  /* 0x0000000207037219 */ /* 0x000fc800000006ff */
[----:B------:R-:W-:-:S04]  /*1be60*/  LOP3.LUT R0, R3, R0, RZ, 0xfc, !PT ;  /* 0x0000000003007212 */ /* 0x000fc800078efcff */
[----:B------:R-:W1:Y:S01]  /*1be70*/  LDS R5, [UR6] ;  /* 0x00000006ff057984 */ /* 0x000e620008000800 */
[C---:B------:R-:W-:Y:S02]  /*1be80*/  LOP3.LUT R2, R0.reuse, 0xffff, RZ, 0xc0, !PT ;  /* 0x0000ffff00027812 */ /* 0x040fe400078ec0ff */
[----:B-1----:R-:W-:-:S04]  /*1be90*/  LOP3.LUT R3, R0, 0xffff, R5, 0x80, !PT ;  /* 0x0000ffff00037812 */ /* 0x002fc800078e8005 */
[----:B------:R-:W-:-:S13]  /*1bea0*/  ISETP.NE.AND P0, PT, R3, R2, PT ;  /* 0x000000020300720c */ /* 0x000fda0003f05270 */
[----:B------:R-:W-:Y:S05]  /*1beb0*/  @P0 BRA `(.L_x_15) ;  /* 0x0000000000500947 */ /* 0x000fea0003800000 */
[----:B------:R-:W-:Y:S02]  /*1bec0*/  SHF.R.U32.HI R5, RZ, 0x10, R5 ;  /* 0x00000010ff057819 */ /* 0x000fe40000011605 */
[----:B------:R-:W-:-:S04]  /*1bed0*/  SHF.R.U32.HI R2, RZ, 0x10, R0 ;  /* 0x00000010ff027819 */ /* 0x000fc80000011600 */
[----:B------:R-:W-:-:S04]  /*1bee0*/  LOP3.LUT R5, R5, R2, RZ, 0xc0, !PT ;  /* 0x0000000205057212 */ /* 0x000fc800078ec0ff */
[----:B------:R-:W-:-:S13]  /*1bef0*/  ISETP.NE.AND P0, PT, R5, R2, PT ;  /* 0x000000020500720c */ /* 0x000fda0003f05270 */
[----:B------:R-:W-:Y:S05]  /*1bf00*/  @P0 BRA `(.L_x_16) ;  /* 0x0000000000300947 */ /* 0x000fea0003800000 */
[----:B------:R-:W-:Y:S01]  /*1bf10*/  R2UR UR4, R0 ;  /* 0x00000000000472ca */ /* 0x000fe200000e0000 */
[----:B------:R-:W-:Y:S01]  /*1bf20*/  VOTEU.ANY UR5, UPT, PT ;  /* 0x0000000000057886 */ /* 0x000fe200038e0100 */
[----:B------:R-:W1:Y:S01]  /*1bf30*/  S2R R0, SR_LANEID ;  /* 0x0000000000007919 */ /* 0x000e620000000000 */
[----:B------:R-:W-:-:S10]  /*1bf40*/  UFLO.U32 UR5, UR5 ;  /* 0x00000005000572bd */ /* 0x000fd400080e0000 */
[----:B------:R-:W-:-:S06]  /*1bf50*/  ULOP3.LUT UR4, URZ, UR4, URZ, 0x33, !UPT ;  /* 0x00000004ff047292 */ /* 0x000fcc000f8e33ff */
[----:B------:R-:W-:-:S04]  /*1bf60*/  IMAD.U32 R2, RZ, RZ, UR4 ;  /* 0x00000004ff027e24 */ /* 0x000fc8000f8e00ff */
[----:B------:R-:W2:Y:S02]  /*1bf70*/  REDUX UR7, R2 ;  /* 0x00000000020773c4 */ /* 0x000ea40000000000 */
[----:B------:R3:W-:Y:S01]  /*1bf80*/  UTCATOMSWS.AND URZ, UR4 ;  /* 0x0000000400ff79e3 */ /* 0x0007e20008000000 */
[----:B-1----:R-:W-:Y:S01]  /*1bf90*/  ISETP.EQ.U32.AND P0, PT, R0, UR5, PT ;  /* 0x0000000500007c0c */ /* 0x002fe2000bf02070 */
[----:B--2---:R-:W-:-:S12]  /*1bfa0*/  IMAD.U32 R0, RZ, RZ, UR7 ;  /* 0x00000007ff007e24 */ /* 0x004fd8000f8e00ff */
[----:B------:R3:W-:Y:S01]  /*1bfb0*/  @P0 ATOMS.AND RZ, [UR6], R0 ;  /* 0x00000000ffff098c */ /* 0x0007e2000a800006 */
[----:B------:R-:W-:Y:S05]  /*1bfc0*/  BRA `(.L_x_14) ;  /* 0x0000000000147947 */ /* 0x000fea0003800000 */
.L_x_16:
[----:B------:R-:W-:-:S07]  /*1bfd0*/  MOV R2, 0x1bff0 ;  /* 0x0001bff000027802 */ /* 0x000fce0000000f00 */
[----:B------:R-:W-:Y:S05]  /*1bfe0*/  CALL.REL.NOINC `($__internal_0_$__cuda_sm10x_tcgen05_guardrail_trap_col_being_dealloced_not_returned_by_alloc) ;  /* 0x00000000002c7944 */ /* 0x000fea0003c00000 */
[----:B------:R-:W-:Y:S05]  /*1bff0*/  BRA `(.L_x_14) ;  /* 0x0000000000087947 */ /* 0x000fea0003800000 */
.L_x_15:
[----:B------:R-:W-:-:S07]  /*1c000*/  MOV R2, 0x1c020 ;  /* 0x0001c02000027802 */ /* 0x000fce0000000f00 */
[----:B------:R-:W-:Y:S05]  /*1c010*/  CALL.REL.NOINC `($__internal_2_$__cuda_sm10x_tcgen05_guardrail_trap_unallocated_columns_being_dealloced) ;  /* 0x0000000000387944 */ /* 0x000fea0003c00000 */
.L_x_14:
[----:B------:R-:W-:Y:S01]  /*1c020*/  NOP ;  /* 0x0000000000007918 */ /* 0x000fe20000000000 */
[----:B---3--:R-:W-:Y:S05]  /*1c030*/  EXIT ;  /* 0x000000000000794d */ /* 0x008fea0003800000 */
.L_x_9:
[----:B------:R-:W2:Y:S02]  /*1c040*/  SYNCS.PHASECHK.TRANS64.TRYWAIT P2, [UR4], R4 ;  /* 0x00000004ff0075a7 */ /* 0x000ea40008041104 */
[----:B--2---:R-:W-:Y:S05]  /*1c050*/  @!P2 BRA `(.L_x_9) ;  /* 0xfffffffc00f8a947 */ /* 0x004fea000383ffff */
[----:B------:R-:W-:Y:S05]  /*1c060*/  BRA `(.L_x_17) ;  /* 0xffffff6800407947 */ /* 0x000fea000383ffff */
.L_x_13:
[----:B------:R-:W4:Y:S02]  /*1c070*/  SYNCS.PHASECHK.TRANS64.TRYWAIT P0, [UR4], R0 ;  /* 0x00000000ff0075a7 */ /* 0x000f240008001104 */
[----:B----4-:R-:W-:Y:S05]  /*1c080*/  @!P0 BRA `(.L_x_13) ;  /* 0xfffffffc00f88947 */ /* 0x010fea000383ffff */
[----:B------:R-:W-:Y:S05]  /*1c090*/  BRA `(.L_x_12) ;  /* 0xffffffd400f87947 */ /* 0x000fea000383ffff */
        .weak           $__internal_0_$__cuda_sm10x_tcgen05_guardrail_trap_col_being_dealloced_not_returned_by_alloc
        .type           $__internal_0_$__cuda_sm10x_tcgen05_guardrail_trap_col_being_dealloced_not_returned_by_alloc,@function
        .size           $__internal_0_$__cuda_sm10x_tcgen05_guardrail_trap_col_being_dealloced_not_returned_by_alloc,($__internal_1_$__cuda_sm10x_tcgen05_guardrail_trap_phase_invalid_during_alloc - $__internal_0_$__cuda_sm10x_tcgen05_guardrail_trap_col_being_dealloced_not_returned_by_alloc)
$__internal_0_$__cuda_sm10x_tcgen05_guardrail_trap_col_being_dealloced_not_returned_by_alloc:
[----:B------:R-:W-:Y:S05]  /*1c0a0*/  BPT.TRAP 0x1 ;  /* 0x000000040000795c */ /* 0x000fea0000300000 */
[----:B------:R-:W-:-:S04]  /*1c0b0*/  IMAD.MOV.U32 R3, RZ, RZ, 0x0 ;  /* 0x00000000ff037424 */ /* 0x000fc800078e00ff */
[----:B------:R-:W-:Y:S05]  /*1c0c0*/  RET.REL.NODEC R2 `(matmul_kernel) ;  /* 0xfffffe3c02cc7950 */ /* 0x000fea0003c3ffff */
        .weak           $__internal_1_$__cuda_sm10x_tcgen05_guardrail_trap_phase_invalid_during_alloc
        .type           $__internal_1_$__cuda_sm10x_tcgen05_guardrail_trap_phase_invalid_during_alloc,@function
        .size           $__internal_1_$__cuda_sm10x_tcgen05_guardrail_trap_phase_invalid_during_alloc,($__internal_2_$__cuda_sm10x_tcgen05_guardrail_trap_unallocated_columns_being_dealloced - $__internal_1_$__cuda_sm10x_tcgen05_guardrail_trap_phase_invalid_during_alloc)
$__internal_1_$__cuda_sm10x_tcgen05_guardrail_trap_phase_invalid_during_alloc:
[----:B------:R-:W-:Y:S05]  /*1c0d0*/  BPT.TRAP 0x1 ;  /* 0x000000040000795c */ /* 0x000fea0000300000 */
[----:B------:R-:W-:-:S04]  /*1c0e0*/  IMAD.MOV.U32 R3, RZ, RZ, 0x0 ;  /* 0x00000000ff037424 */ /* 0x000fc800078e00ff */
[----:B------:R-:W-:Y:S05]  /*1c0f0*/  RET.REL.NODEC R2 `(matmul_kernel) ;  /* 0xfffffe3c02c07950 */ /* 0x000fea0003c3ffff */
        .weak           $__internal_2_$__cuda_sm10x_tcgen05_guardrail_trap_unallocated_columns_being_dealloced
        .type           $__internal_2_$__cuda_sm10x_tcgen05_guardrail_trap_unallocated_columns_being_dealloced,@function
        .size           $__internal_2_$__cuda_sm10x_tcgen05_guardrail_trap_unallocated_columns_being_dealloced,(.L_x_21 - $__internal_2_$__cuda_sm10x_tcgen05_guardrail_trap_unallocated_columns_being_dealloced)
$__internal_2_$__cuda_sm10x_tcgen05_guardrail_trap_unallocated_columns_being_dealloced:
[----:B------:R-:W-:Y:S05]  /*1c100*/  BPT.TRAP 0x1 ;  /* 0x000000040000795c */ /* 0x000fea0000300000 */
[----:B------:R-:W-:-:S04]  /*1c110*/  IMAD.MOV.U32 R3, RZ, RZ, 0x0 ;  /* 0x00000000ff037424 */ /* 0x000fc800078e00ff */
[----:B------:R-:W-:Y:S05]  /*1c120*/  RET.REL.NODEC R2 `(matmul_kernel) ;  /* 0xfffffe3c02b47950 */ /* 0x000fea0003c3ffff */
.L_x_18:
[----:B------:R-:W-:-:S00]  /*1c130*/  BRA `(.L_x_18) ;  /* 0xfffffffc00fc7947 */ /* 0x000fc0000383ffff */
[----:B------:R-:W-:-:S00]  /*1c140*/  NOP ;  /* 0x0000000000007918 */ /* 0x000fc00000000000 */
        /* <DEDUP_REMOVED lines=11> */
.L_x_21:


//--------------------- .nv.shared.matmul_kernel  --------------------------
	.section	.nv.shared.matmul_kernel,"aw",@nobits
	.sectionflags	@""
	.align	16
	.zero		1024


//--------------------- .nv.shared.reserved.0     --------------------------
	.section	.nv.shared.reserved.0,"aw",@nobits
	.align	8
	.weak		__nv_reservedSMEM_offset_0_alias
	.size		__nv_reservedSMEM_offset_0_alias, 0, 64
	.other		__nv_reservedSMEM_offset_0_alias,@"STO_CUDA_RESERVED_SHARED STV_DEFAULT"
__nv_reservedSMEM_offset_0_alias:
	.zero		0
.nv.shared.reserved.0:
	.zero		64
	.weak		__nv_reservedSMEM_allocation_phase
	.type		__nv_reservedSMEM_allocation_phase,@object
	.size		__nv_reservedSMEM_allocation_phase,(.L_0 - __nv_reservedSMEM_allocation_phase)
__nv_reservedSMEM_allocation_phase:
	.zero		1
.L_0:
	.zero		7
	.weak		__nv_reservedSMEM_devtool_atexit_pc
	.type		__nv_reservedSMEM_devtool_atexit_pc,@object
	.size		__nv_reservedSMEM_devtool_atexit_pc,(__nv_reservedSMEM_allocation_mask - __nv_reservedSMEM_devtool_atexit_pc)
__nv_reservedSMEM_devtool_atexit_pc:
	.zero		8
	.weak		__nv_reservedSMEM_allocation_mask
	.type		__nv_reservedSMEM_allocation_mask,@object
	.size		__nv_reservedSMEM_allocation_mask,(.L_2 - __nv_reservedSMEM_allocation_mask)
__nv_reservedSMEM_allocation_mask:
	.zero		4
.L_2:


//--------------------- .nv.constant0.matmul_kernel --------------------------
	.section	.nv.constant0.matmul_kernel,"a",@progbits
	.sectionflags	@""
	.align	4
.nv.constant0.matmul_kernel:
	.zero		976


//--------------------- SYMBOLS --------------------------

	.type		.nv.reservedSmem.offset0,@object
	.size		.nv.reservedSmem.offset0,0x4
	.type		.nv.reservedSmem.cap,@object
	.size		.nv.reservedSmem.cap,0x4
